//
// Generated by NVIDIA NVVM Compiler
//
// Compiler Build ID: CL-36424714
// Cuda compilation tools, release 13.0, V13.0.88
// Based on NVVM 20.0.0
//

.version 9.0
.target sm_100
.address_size 64

	// .globl	_Z14clear_data_gpuP8vector3dIfEi
.func  (.param .align 16 .b8 func_retval0[16]) __internal_trig_reduction_slowpathd
(
	.param .b64 __internal_trig_reduction_slowpathd_param_0
)
;
.global .align 8 .b8 __cudart_i2opi_d[144] = {8, 93, 141, 31, 177, 95, 251, 107, 234, 146, 82, 138, 247, 57, 7, 61, 123, 241, 229, 235, 199, 186, 39, 117, 45, 234, 95, 158, 102, 63, 70, 79, 183, 9, 203, 39, 207, 126, 54, 109, 31, 109, 10, 90, 139, 17, 47, 239, 15, 152, 5, 222, 255, 151, 248, 31, 59, 40, 249, 189, 139, 95, 132, 156, 244, 57, 83, 131, 57, 214, 145, 57, 65, 126, 95, 180, 38, 112, 156, 233, 132, 68, 187, 46, 245, 53, 130, 232, 62, 167, 41, 177, 28, 235, 29, 254, 28, 146, 209, 9, 234, 46, 73, 6, 224, 210, 77, 66, 58, 110, 36, 183, 97, 197, 187, 222, 171, 99, 81, 254, 65, 144, 67, 60, 153, 149, 98, 219, 192, 221, 52, 245, 209, 87, 39, 252, 41, 21, 68, 78, 110, 131, 249, 162};

.visible .entry _Z14clear_data_gpuP8vector3dIfEi(
	.param .u64 .ptr .align 1 _Z14clear_data_gpuP8vector3dIfEi_param_0,
	.param .u32 _Z14clear_data_gpuP8vector3dIfEi_param_1
)
{
	.reg .pred 	%p<7>;
	.reg .b32 	%r<33>;
	.reg .b64 	%rd<12>;

	ld.param.u64 	%rd3, [_Z14clear_data_gpuP8vector3dIfEi_param_0];
	ld.param.u32 	%r12, [_Z14clear_data_gpuP8vector3dIfEi_param_1];
	cvta.to.global.u64 	%rd1, %rd3;
	mov.u32 	%r13, %ctaid.x;
	mov.u32 	%r14, %ntid.x;
	mov.u32 	%r15, %tid.x;
	mad.lo.s32 	%r31, %r13, %r14, %r15;
	mov.u32 	%r16, %nctaid.x;
	mul.lo.s32 	%r2, %r16, %r14;
	setp.ge.s32 	%p1, %r31, %r12;
	@%p1 bra 	$L__BB0_7;
	add.s32 	%r17, %r31, %r2;
	max.s32 	%r18, %r12, %r17;
	setp.lt.s32 	%p2, %r17, %r12;
	selp.u32 	%r19, 1, 0, %p2;
	add.s32 	%r20, %r17, %r19;
	sub.s32 	%r21, %r18, %r20;
	div.u32 	%r22, %r21, %r2;
	add.s32 	%r3, %r22, %r19;
	and.b32  	%r23, %r3, 3;
	setp.eq.s32 	%p3, %r23, 3;
	@%p3 bra 	$L__BB0_4;
	add.s64 	%rd2, %rd1, 8;
	add.s32 	%r24, %r3, 1;
	and.b32  	%r25, %r24, 3;
	neg.s32 	%r29, %r25;
$L__BB0_3:
	.pragma "nounroll";
	mul.wide.s32 	%rd4, %r31, 12;
	add.s64 	%rd5, %rd2, %rd4;
	mov.b32 	%r26, 0;
	st.global.u32 	[%rd5+-8], %r26;
	st.global.u32 	[%rd5+-4], %r26;
	st.global.u32 	[%rd5], %r26;
	add.s32 	%r31, %r31, %r2;
	add.s32 	%r29, %r29, 1;
	setp.ne.s32 	%p4, %r29, 0;
	@%p4 bra 	$L__BB0_3;
$L__BB0_4:
	setp.lt.u32 	%p5, %r3, 3;
	@%p5 bra 	$L__BB0_7;
	mul.wide.s32 	%rd8, %r2, 12;
	shl.b32 	%r28, %r2, 2;
$L__BB0_6:
	mul.wide.s32 	%rd6, %r31, 12;
	add.s64 	%rd7, %rd1, %rd6;
	mov.b32 	%r27, 0;
	st.global.u32 	[%rd7], %r27;
	st.global.u32 	[%rd7+4], %r27;
	st.global.u32 	[%rd7+8], %r27;
	add.s64 	%rd9, %rd7, %rd8;
	st.global.u32 	[%rd9], %r27;
	st.global.u32 	[%rd9+4], %r27;
	st.global.u32 	[%rd9+8], %r27;
	add.s64 	%rd10, %rd9, %rd8;
	st.global.u32 	[%rd10], %r27;
	st.global.u32 	[%rd10+4], %r27;
	st.global.u32 	[%rd10+8], %r27;
	add.s64 	%rd11, %rd10, %rd8;
	st.global.u32 	[%rd11], %r27;
	st.global.u32 	[%rd11+4], %r27;
	st.global.u32 	[%rd11+8], %r27;
	add.s32 	%r31, %r28, %r31;
	setp.lt.s32 	%p6, %r31, %r12;
	@%p6 bra 	$L__BB0_6;
$L__BB0_7:
	ret;

}
	// .globl	_Z9trace_gpuPK3rayiPS_PiP8vector3dIfEPK12light_sourceiPK7polygoni
.visible .entry _Z9trace_gpuPK3rayiPS_PiP8vector3dIfEPK12light_sourceiPK7polygoni(
	.param .u64 .ptr .align 1 _Z9trace_gpuPK3rayiPS_PiP8vector3dIfEPK12light_sourceiPK7polygoni_param_0,
	.param .u32 _Z9trace_gpuPK3rayiPS_PiP8vector3dIfEPK12light_sourceiPK7polygoni_param_1,
	.param .u64 .ptr .align 1 _Z9trace_gpuPK3rayiPS_PiP8vector3dIfEPK12light_sourceiPK7polygoni_param_2,
	.param .u64 .ptr .align 1 _Z9trace_gpuPK3rayiPS_PiP8vector3dIfEPK12light_sourceiPK7polygoni_param_3,
	.param .u64 .ptr .align 1 _Z9trace_gpuPK3rayiPS_PiP8vector3dIfEPK12light_sourceiPK7polygoni_param_4,
	.param .u64 .ptr .align 1 _Z9trace_gpuPK3rayiPS_PiP8vector3dIfEPK12light_sourceiPK7polygoni_param_5,
	.param .u32 _Z9trace_gpuPK3rayiPS_PiP8vector3dIfEPK12light_sourceiPK7polygoni_param_6,
	.param .u64 .ptr .align 1 _Z9trace_gpuPK3rayiPS_PiP8vector3dIfEPK12light_sourceiPK7polygoni_param_7,
	.param .u32 _Z9trace_gpuPK3rayiPS_PiP8vector3dIfEPK12light_sourceiPK7polygoni_param_8
)
{
	.reg .pred 	%p<64>;
	.reg .b16 	%rs<34>;
	.reg .b32 	%r<106>;
	.reg .b32 	%f<134>;
	.reg .b64 	%rd<71>;
	.reg .b64 	%fd<350>;

	ld.param.u32 	%r29, [_Z9trace_gpuPK3rayiPS_PiP8vector3dIfEPK12light_sourceiPK7polygoni_param_1];
	mov.u32 	%r32, %ctaid.x;
	mov.u32 	%r33, %ntid.x;
	mov.u32 	%r34, %tid.x;
	mad.lo.s32 	%r96, %r32, %r33, %r34;
	setp.ge.s32 	%p5, %r96, %r29;
	@%p5 bra 	$L__BB1_61;
$L__BB1_2:
	ld.param.u32 	%r100, [_Z9trace_gpuPK3rayiPS_PiP8vector3dIfEPK12light_sourceiPK7polygoni_param_8];
	ld.param.u64 	%rd65, [_Z9trace_gpuPK3rayiPS_PiP8vector3dIfEPK12light_sourceiPK7polygoni_param_7];
	ld.param.u64 	%rd58, [_Z9trace_gpuPK3rayiPS_PiP8vector3dIfEPK12light_sourceiPK7polygoni_param_0];
	cvta.to.global.u64 	%rd1, %rd65;
	setp.lt.s32 	%p6, %r100, 1;
	cvta.to.global.u64 	%rd18, %rd58;
	mul.wide.s32 	%rd19, %r96, 64;
	add.s64 	%rd2, %rd18, %rd19;
	mov.f64 	%fd336, 0d43ABC16D674EC800;
	@%p6 bra 	$L__BB1_9;
	ld.param.u32 	%r100, [_Z9trace_gpuPK3rayiPS_PiP8vector3dIfEPK12light_sourceiPK7polygoni_param_8];
	neg.s32 	%r97, %r100;
	add.s64 	%rd70, %rd1, 136;
	ld.global.f64 	%fd3, [%rd2+32];
	ld.global.f64 	%fd4, [%rd2+40];
	ld.global.f64 	%fd5, [%rd2+24];
	mov.f64 	%fd336, 0d43ABC16D674EC800;
	mov.b32 	%r98, 0;
$L__BB1_4:
	ld.global.f64 	%fd8, [%rd70];
	mul.f64 	%fd100, %fd3, %fd8;
	ld.global.f64 	%fd9, [%rd70+-8];
	mul.f64 	%fd101, %fd4, %fd9;
	sub.f64 	%fd10, %fd100, %fd101;
	ld.global.f64 	%fd11, [%rd70+-16];
	mul.f64 	%fd102, %fd4, %fd11;
	mul.f64 	%fd103, %fd5, %fd8;
	sub.f64 	%fd12, %fd102, %fd103;
	mul.f64 	%fd104, %fd5, %fd9;
	mul.f64 	%fd105, %fd3, %fd11;
	sub.f64 	%fd13, %fd104, %fd105;
	ld.global.f64 	%fd14, [%rd70+-40];
	ld.global.f64 	%fd15, [%rd70+-32];
	mul.f64 	%fd106, %fd12, %fd15;
	fma.rn.f64 	%fd107, %fd10, %fd14, %fd106;
	ld.global.f64 	%fd16, [%rd70+-24];
	fma.rn.f64 	%fd17, %fd13, %fd16, %fd107;
	abs.f64 	%fd108, %fd17;
	setp.lt.f64 	%p8, %fd108, 0d3EB0C6F7A0B5ED8D;
	mov.pred 	%p62, 0;
	@%p8 bra 	$L__BB1_8;
	ld.global.f64 	%fd109, [%rd2];
	ld.global.f64 	%fd110, [%rd70+-136];
	sub.f64 	%fd18, %fd109, %fd110;
	ld.global.f64 	%fd111, [%rd2+8];
	ld.global.f64 	%fd112, [%rd70+-128];
	sub.f64 	%fd19, %fd111, %fd112;
	ld.global.f64 	%fd113, [%rd2+16];
	ld.global.f64 	%fd114, [%rd70+-120];
	sub.f64 	%fd20, %fd113, %fd114;
	mul.f64 	%fd115, %fd12, %fd19;
	fma.rn.f64 	%fd116, %fd10, %fd18, %fd115;
	fma.rn.f64 	%fd117, %fd13, %fd20, %fd116;
	div.rn.f64 	%fd21, %fd117, %fd17;
	setp.lt.f64 	%p10, %fd21, 0d0000000000000000;
	setp.gt.f64 	%p11, %fd21, 0d3FF0000000000000;
	or.pred  	%p12, %p10, %p11;
	@%p12 bra 	$L__BB1_8;
	mul.f64 	%fd118, %fd19, %fd16;
	mul.f64 	%fd119, %fd20, %fd15;
	sub.f64 	%fd22, %fd118, %fd119;
	mul.f64 	%fd120, %fd20, %fd14;
	mul.f64 	%fd121, %fd18, %fd16;
	sub.f64 	%fd23, %fd120, %fd121;
	mul.f64 	%fd122, %fd18, %fd15;
	mul.f64 	%fd123, %fd19, %fd14;
	sub.f64 	%fd24, %fd122, %fd123;
	mul.f64 	%fd124, %fd23, %fd3;
	fma.rn.f64 	%fd125, %fd22, %fd5, %fd124;
	fma.rn.f64 	%fd126, %fd24, %fd4, %fd125;
	div.rn.f64 	%fd127, %fd126, %fd17;
	setp.lt.f64 	%p14, %fd127, 0d0000000000000000;
	add.f64 	%fd128, %fd21, %fd127;
	setp.gt.f64 	%p15, %fd128, 0d3FF0000000000000;
	or.pred  	%p16, %p14, %p15;
	@%p16 bra 	$L__BB1_8;
	mul.f64 	%fd129, %fd23, %fd9;
	fma.rn.f64 	%fd130, %fd22, %fd11, %fd129;
	fma.rn.f64 	%fd131, %fd24, %fd8, %fd130;
	div.rn.f64 	%fd334, %fd131, %fd17;
	setp.geu.f64 	%p62, %fd334, 0d0000000000000000;
$L__BB1_8:
	setp.lt.f64 	%p17, %fd334, %fd336;
	and.pred  	%p18, %p62, %p17;
	selp.f64 	%fd336, %fd334, %fd336, %p18;
	selp.b32 	%r100, %r98, %r100, %p18;
	add.s32 	%r98, %r98, 1;
	add.s32 	%r97, %r97, 1;
	setp.ne.s32 	%p19, %r97, 0;
	add.s64 	%rd70, %rd70, 320;
	@%p19 bra 	$L__BB1_4;
$L__BB1_9:
	ld.param.u32 	%r93, [_Z9trace_gpuPK3rayiPS_PiP8vector3dIfEPK12light_sourceiPK7polygoni_param_8];
	setp.eq.s32 	%p20, %r100, %r93;
	@%p20 bra 	$L__BB1_60;
	ld.global.f64 	%fd30, [%rd2+24];
	ld.global.f64 	%fd31, [%rd2+32];
	ld.global.f64 	%fd32, [%rd2+40];
	ld.global.f64 	%fd132, [%rd2];
	fma.rn.f64 	%fd33, %fd336, %fd30, %fd132;
	ld.global.f64 	%fd133, [%rd2+8];
	fma.rn.f64 	%fd34, %fd336, %fd31, %fd133;
	ld.global.f64 	%fd134, [%rd2+16];
	fma.rn.f64 	%fd35, %fd336, %fd32, %fd134;
	mul.wide.s32 	%rd20, %r100, 320;
	add.s64 	%rd6, %rd1, %rd20;
	ld.global.u8 	%rs1, [%rd6+208];
	setp.eq.s16 	%p21, %rs1, 0;
	@%p21 bra 	$L__BB1_15;
	ld.global.f64 	%fd135, [%rd6+264];
	sub.f64 	%fd136, %fd33, %fd135;
	ld.global.f64 	%fd137, [%rd6+272];
	sub.f64 	%fd138, %fd34, %fd137;
	ld.global.f64 	%fd339, [%rd6+224];
	mul.f64 	%fd139, %fd136, %fd339;
	ld.global.f64 	%fd340, [%rd6+216];
	mul.f64 	%fd140, %fd138, %fd340;
	sub.f64 	%fd141, %fd139, %fd140;
	ld.global.f64 	%fd338, [%rd6+240];
	mul.f64 	%fd142, %fd338, %fd339;
	ld.global.f64 	%fd337, [%rd6+248];
	mul.f64 	%fd143, %fd337, %fd340;
	sub.f64 	%fd144, %fd142, %fd143;
	div.rn.f64 	%fd145, %fd141, %fd144;
	mul.f64 	%fd146, %fd136, %fd337;
	mul.f64 	%fd147, %fd138, %fd338;
	sub.f64 	%fd148, %fd146, %fd147;
	sub.f64 	%fd149, %fd143, %fd142;
	div.rn.f64 	%fd150, %fd148, %fd149;
	ld.global.v2.u32 	{%r11, %r36}, [%rd6+288];
	cvt.rn.f64.s32 	%fd151, %r11;
	mul.f64 	%fd152, %fd150, %fd151;
	cvt.rzi.s32.f64 	%r37, %fd152;
	cvt.rn.f64.s32 	%fd153, %r36;
	mul.f64 	%fd154, %fd145, %fd153;
	cvt.rzi.s32.f64 	%r38, %fd154;
	add.s32 	%r39, %r11, -1;
	min.s32 	%r40, %r37, %r39;
	max.s32 	%r12, %r40, 0;
	add.s32 	%r41, %r36, -1;
	min.s32 	%r42, %r38, %r41;
	max.s32 	%r13, %r42, 0;
	ld.global.u8 	%rs20, [%rd6+296];
	setp.eq.s16 	%p22, %rs20, 0;
	@%p22 bra 	$L__BB1_13;
	ld.global.u64 	%rd21, [%rd6+312];
	mad.lo.s32 	%r43, %r11, %r13, %r12;
	mul.wide.s32 	%rd22, %r43, 4;
	add.s64 	%rd23, %rd21, %rd22;
	.pragma "used_bytes_mask 7";
	ld.u32 	%r44, [%rd23];
	bfe.u32 	%r45, %r44, 0, 8;
	cvt.u16.u32 	%rs28, %r45;
	bfe.u32 	%r46, %r44, 8, 8;
	cvt.u16.u32 	%rs29, %r46;
	bfe.u32 	%r47, %r44, 16, 8;
	cvt.u16.u32 	%rs30, %r47;
	bra.uni 	$L__BB1_14;
$L__BB1_13:
	ld.global.u64 	%rd24, [%rd6+304];
	mad.lo.s32 	%r48, %r11, %r13, %r12;
	mul.wide.s32 	%rd25, %r48, 4;
	add.s64 	%rd26, %rd24, %rd25;
	.pragma "used_bytes_mask 7";
	ld.u32 	%r49, [%rd26];
	bfe.u32 	%r50, %r49, 0, 8;
	cvt.u16.u32 	%rs28, %r50;
	bfe.u32 	%r51, %r49, 8, 8;
	cvt.u16.u32 	%rs29, %r51;
	bfe.u32 	%r52, %r49, 16, 8;
	cvt.u16.u32 	%rs30, %r52;
$L__BB1_14:
	and.b16  	%rs21, %rs28, 255;
	cvt.rn.f32.u16 	%f55, %rs21;
	and.b16  	%rs22, %rs29, 255;
	cvt.rn.f32.u16 	%f56, %rs22;
	and.b16  	%rs23, %rs30, 255;
	cvt.rn.f32.u16 	%f57, %rs23;
	div.rn.f32 	%f110, %f55, 0f437F0000;
	div.rn.f32 	%f111, %f56, 0f437F0000;
	div.rn.f32 	%f112, %f57, 0f437F0000;
	ld.global.u32 	%r102, [%rd6+204];
	bra.uni 	$L__BB1_21;
$L__BB1_15:
	ld.global.u32 	%r102, [%rd6+204];
	setp.lt.s32 	%p23, %r102, 1;
	@%p23 bra 	$L__BB1_20;
	ld.global.f64 	%fd155, [%rd6+72];
	ld.global.f64 	%fd156, [%rd6+80];
	mul.f64 	%fd157, %fd156, %fd31;
	fma.rn.f64 	%fd158, %fd155, %fd30, %fd157;
	ld.global.f64 	%fd159, [%rd6+88];
	fma.rn.f64 	%fd160, %fd159, %fd32, %fd158;
	setp.leu.f64 	%p24, %fd160, 0d0000000000000000;
	@%p24 bra 	$L__BB1_20;
	ld.global.f64 	%fd338, [%rd6+240];
	ld.global.f64 	%fd340, [%rd6+216];
	sub.f64 	%fd161, %fd338, %fd340;
	ld.global.f64 	%fd337, [%rd6+248];
	ld.global.f64 	%fd339, [%rd6+224];
	sub.f64 	%fd162, %fd337, %fd339;
	ld.global.f64 	%fd163, [%rd6+256];
	ld.global.f64 	%fd44, [%rd6+232];
	sub.f64 	%fd164, %fd163, %fd44;
	add.s32 	%r54, %r102, 1;
	cvt.rn.f64.u32 	%fd165, %r54;
	div.rn.f64 	%fd45, %fd161, %fd165;
	div.rn.f64 	%fd46, %fd162, %fd165;
	div.rn.f64 	%fd47, %fd164, %fd165;
	mov.b32 	%r101, 1;
	bra.uni 	$L__BB1_19;
$L__BB1_18:
	add.s32 	%r16, %r101, 1;
	setp.ge.s32 	%p26, %r101, %r102;
	mov.u32 	%r101, %r16;
	@%p26 bra 	$L__BB1_20;
$L__BB1_19:
	cvt.rn.f64.u32 	%fd166, %r101;
	fma.rn.f64 	%fd167, %fd45, %fd166, %fd340;
	fma.rn.f64 	%fd168, %fd46, %fd166, %fd339;
	fma.rn.f64 	%fd169, %fd47, %fd166, %fd44;
	sub.f64 	%fd170, %fd167, %fd33;
	sub.f64 	%fd171, %fd168, %fd34;
	sub.f64 	%fd172, %fd169, %fd35;
	mul.f64 	%fd173, %fd171, %fd171;
	fma.rn.f64 	%fd174, %fd170, %fd170, %fd173;
	fma.rn.f64 	%fd175, %fd172, %fd172, %fd174;
	sqrt.rn.f64 	%fd176, %fd175;
	setp.lt.f64 	%p25, %fd176, 0d3F9999999999999A;
	mov.f32 	%f110, 0f41800000;
	mov.f32 	%f111, %f110;
	mov.f32 	%f112, %f110;
	@%p25 bra 	$L__BB1_21;
	bra.uni 	$L__BB1_18;
$L__BB1_20:
	ld.global.f32 	%f110, [%rd6+144];
	ld.global.f32 	%f111, [%rd6+148];
	ld.global.f32 	%f112, [%rd6+152];
	ld.global.f64 	%fd340, [%rd6+216];
	ld.global.f64 	%fd339, [%rd6+224];
	ld.global.f64 	%fd338, [%rd6+240];
	ld.global.f64 	%fd337, [%rd6+248];
$L__BB1_21:
	setp.eq.s16 	%p27, %rs1, 0;
	ld.global.v2.u32 	{%r55, %r56}, [%rd2+48];
	mov.b32 	%f10, %r56;
	cvt.s64.s32 	%rd7, %r55;
	ld.global.v2.f32 	{%f11, %f12}, [%rd2+56];
	ld.global.f64 	%fd56, [%rd6+72];
	ld.global.f64 	%fd57, [%rd6+80];
	ld.global.f64 	%fd58, [%rd6+88];
	ld.global.f32 	%f13, [%rd6+144];
	ld.global.f32 	%f14, [%rd6+148];
	ld.global.f32 	%f15, [%rd6+152];
	ld.global.f32 	%f16, [%rd6+200];
	ld.global.f64 	%fd59, [%rd6+232];
	ld.global.u32 	%r19, [%rd6+288];
	@%p27 bra 	$L__BB1_26;
	ld.global.u8 	%rs24, [%rd6+296];
	ld.global.u32 	%r57, [%rd6+292];
	ld.global.f64 	%fd177, [%rd6+272];
	ld.global.f64 	%fd178, [%rd6+264];
	sub.f64 	%fd179, %fd33, %fd178;
	sub.f64 	%fd180, %fd34, %fd177;
	mul.f64 	%fd181, %fd339, %fd179;
	mul.f64 	%fd182, %fd340, %fd180;
	sub.f64 	%fd183, %fd181, %fd182;
	mul.f64 	%fd184, %fd339, %fd338;
	mul.f64 	%fd185, %fd340, %fd337;
	sub.f64 	%fd186, %fd184, %fd185;
	div.rn.f64 	%fd187, %fd183, %fd186;
	mul.f64 	%fd188, %fd337, %fd179;
	mul.f64 	%fd189, %fd338, %fd180;
	sub.f64 	%fd190, %fd188, %fd189;
	sub.f64 	%fd191, %fd185, %fd184;
	div.rn.f64 	%fd192, %fd190, %fd191;
	cvt.rn.f64.s32 	%fd193, %r19;
	mul.f64 	%fd194, %fd192, %fd193;
	cvt.rzi.s32.f64 	%r58, %fd194;
	cvt.rn.f64.s32 	%fd195, %r57;
	mul.f64 	%fd196, %fd187, %fd195;
	cvt.rzi.s32.f64 	%r59, %fd196;
	add.s32 	%r60, %r19, -1;
	min.s32 	%r61, %r58, %r60;
	max.s32 	%r20, %r61, 0;
	add.s32 	%r62, %r57, -1;
	min.s32 	%r63, %r59, %r62;
	max.s32 	%r21, %r63, 0;
	setp.eq.s16 	%p28, %rs24, 0;
	@%p28 bra 	$L__BB1_24;
	ld.global.u64 	%rd27, [%rd6+312];
	mad.lo.s32 	%r64, %r21, %r19, %r20;
	mul.wide.s32 	%rd28, %r64, 4;
	add.s64 	%rd29, %rd27, %rd28;
	.pragma "used_bytes_mask 7";
	ld.u32 	%r65, [%rd29];
	bfe.u32 	%r66, %r65, 0, 8;
	cvt.u16.u32 	%rs31, %r66;
	bfe.u32 	%r67, %r65, 8, 8;
	cvt.u16.u32 	%rs32, %r67;
	bfe.u32 	%r68, %r65, 16, 8;
	cvt.u16.u32 	%rs33, %r68;
	bra.uni 	$L__BB1_25;
$L__BB1_24:
	ld.global.u64 	%rd30, [%rd6+304];
	mad.lo.s32 	%r69, %r21, %r19, %r20;
	mul.wide.s32 	%rd31, %r69, 4;
	add.s64 	%rd32, %rd30, %rd31;
	.pragma "used_bytes_mask 7";
	ld.u32 	%r70, [%rd32];
	bfe.u32 	%r71, %r70, 0, 8;
	cvt.u16.u32 	%rs31, %r71;
	bfe.u32 	%r72, %r70, 8, 8;
	cvt.u16.u32 	%rs32, %r72;
	bfe.u32 	%r73, %r70, 16, 8;
	cvt.u16.u32 	%rs33, %r73;
$L__BB1_25:
	and.b16  	%rs25, %rs31, 255;
	cvt.rn.f32.u16 	%f59, %rs25;
	and.b16  	%rs26, %rs32, 255;
	cvt.rn.f32.u16 	%f60, %rs26;
	and.b16  	%rs27, %rs33, 255;
	cvt.rn.f32.u16 	%f61, %rs27;
	div.rn.f32 	%f113, %f59, 0f437F0000;
	div.rn.f32 	%f114, %f60, 0f437F0000;
	div.rn.f32 	%f115, %f61, 0f437F0000;
	bra.uni 	$L__BB1_31;
$L__BB1_26:
	setp.lt.s32 	%p29, %r102, 1;
	mov.f32 	%f113, %f13;
	mov.f32 	%f114, %f14;
	mov.f32 	%f115, %f15;
	@%p29 bra 	$L__BB1_31;
	mul.f64 	%fd197, %fd31, %fd57;
	fma.rn.f64 	%fd198, %fd30, %fd56, %fd197;
	fma.rn.f64 	%fd199, %fd32, %fd58, %fd198;
	setp.leu.f64 	%p30, %fd199, 0d0000000000000000;
	mov.f32 	%f113, %f13;
	mov.f32 	%f114, %f14;
	mov.f32 	%f115, %f15;
	@%p30 bra 	$L__BB1_31;
	ld.global.f64 	%fd200, [%rd6+256];
	sub.f64 	%fd201, %fd338, %fd340;
	sub.f64 	%fd202, %fd337, %fd339;
	sub.f64 	%fd203, %fd200, %fd59;
	add.s32 	%r75, %r102, 1;
	cvt.rn.f64.u32 	%fd204, %r75;
	div.rn.f64 	%fd60, %fd201, %fd204;
	div.rn.f64 	%fd61, %fd202, %fd204;
	div.rn.f64 	%fd62, %fd203, %fd204;
	mov.b32 	%r103, 1;
	bra.uni 	$L__BB1_30;
$L__BB1_29:
	add.s32 	%r22, %r103, 1;
	setp.eq.s32 	%p32, %r103, %r102;
	mov.u32 	%r103, %r22;
	mov.f32 	%f113, %f13;
	mov.f32 	%f114, %f14;
	mov.f32 	%f115, %f15;
	@%p32 bra 	$L__BB1_31;
$L__BB1_30:
	cvt.rn.f64.u32 	%fd205, %r103;
	fma.rn.f64 	%fd206, %fd60, %fd205, %fd340;
	fma.rn.f64 	%fd207, %fd61, %fd205, %fd339;
	fma.rn.f64 	%fd208, %fd62, %fd205, %fd59;
	sub.f64 	%fd209, %fd206, %fd33;
	sub.f64 	%fd210, %fd207, %fd34;
	sub.f64 	%fd211, %fd208, %fd35;
	mul.f64 	%fd212, %fd210, %fd210;
	fma.rn.f64 	%fd213, %fd209, %fd209, %fd212;
	fma.rn.f64 	%fd214, %fd211, %fd211, %fd213;
	sqrt.rn.f64 	%fd215, %fd214;
	setp.geu.f64 	%p31, %fd215, 0d3F9999999999999A;
	mov.f32 	%f113, 0f41800000;
	mov.f32 	%f114, %f113;
	mov.f32 	%f115, %f113;
	@%p31 bra 	$L__BB1_29;
$L__BB1_31:
	ld.param.u32 	%r89, [_Z9trace_gpuPK3rayiPS_PiP8vector3dIfEPK12light_sourceiPK7polygoni_param_6];
	setp.lt.s32 	%p33, %r89, 1;
	mul.f32 	%f63, %f16, 0f3E800000;
	mul.f32 	%f64, %f10, %f63;
	mul.f32 	%f65, %f11, %f63;
	mul.f32 	%f66, %f12, %f63;
	mul.f32 	%f128, %f64, %f113;
	mul.f32 	%f129, %f65, %f114;
	mul.f32 	%f130, %f66, %f115;
	@%p33 bra 	$L__BB1_47;
	mov.b32 	%r104, 0;
$L__BB1_33:
	ld.param.u32 	%r94, [_Z9trace_gpuPK3rayiPS_PiP8vector3dIfEPK12light_sourceiPK7polygoni_param_8];
	ld.param.u64 	%rd63, [_Z9trace_gpuPK3rayiPS_PiP8vector3dIfEPK12light_sourceiPK7polygoni_param_5];
	setp.lt.s32 	%p34, %r94, 1;
	cvta.to.global.u64 	%rd33, %rd63;
	mul.wide.u32 	%rd34, %r104, 40;
	add.s64 	%rd35, %rd33, %rd34;
	ld.global.f64 	%fd216, [%rd35];
	sub.f64 	%fd217, %fd216, %fd33;
	ld.global.f64 	%fd218, [%rd35+8];
	sub.f64 	%fd219, %fd218, %fd34;
	ld.global.f64 	%fd220, [%rd35+16];
	sub.f64 	%fd221, %fd220, %fd35;
	mul.f64 	%fd222, %fd219, %fd219;
	fma.rn.f64 	%fd223, %fd217, %fd217, %fd222;
	fma.rn.f64 	%fd224, %fd221, %fd221, %fd223;
	sqrt.rn.f64 	%fd64, %fd224;
	div.rn.f64 	%fd65, %fd217, %fd64;
	div.rn.f64 	%fd66, %fd219, %fd64;
	div.rn.f64 	%fd67, %fd221, %fd64;
	mov.f32 	%f121, 0f3F800000;
	mov.f32 	%f120, %f121;
	mov.f32 	%f119, %f121;
	@%p34 bra 	$L__BB1_43;
	mov.f32 	%f119, 0f3F800000;
	mov.b32 	%r105, 0;
	mov.f32 	%f120, %f119;
	mov.f32 	%f121, %f119;
$L__BB1_35:
	setp.eq.s32 	%p35, %r105, %r100;
	@%p35 bra 	$L__BB1_42;
	ld.param.u64 	%rd66, [_Z9trace_gpuPK3rayiPS_PiP8vector3dIfEPK12light_sourceiPK7polygoni_param_7];
	cvta.to.global.u64 	%rd36, %rd66;
	mul.wide.u32 	%rd37, %r105, 320;
	add.s64 	%rd38, %rd36, %rd37;
	ld.global.f64 	%fd69, [%rd38+136];
	mul.f64 	%fd225, %fd66, %fd69;
	ld.global.f64 	%fd70, [%rd38+128];
	mul.f64 	%fd226, %fd67, %fd70;
	sub.f64 	%fd71, %fd225, %fd226;
	ld.global.f64 	%fd72, [%rd38+120];
	mul.f64 	%fd227, %fd67, %fd72;
	mul.f64 	%fd228, %fd65, %fd69;
	sub.f64 	%fd73, %fd227, %fd228;
	mul.f64 	%fd229, %fd65, %fd70;
	mul.f64 	%fd230, %fd66, %fd72;
	sub.f64 	%fd74, %fd229, %fd230;
	ld.global.f64 	%fd75, [%rd38+96];
	ld.global.f64 	%fd76, [%rd38+104];
	mul.f64 	%fd231, %fd73, %fd76;
	fma.rn.f64 	%fd232, %fd71, %fd75, %fd231;
	ld.global.f64 	%fd77, [%rd38+112];
	fma.rn.f64 	%fd78, %fd74, %fd77, %fd232;
	abs.f64 	%fd233, %fd78;
	setp.lt.f64 	%p37, %fd233, 0d3EB0C6F7A0B5ED8D;
	mov.pred 	%p63, 0;
	@%p37 bra 	$L__BB1_40;
	ld.param.u64 	%rd67, [_Z9trace_gpuPK3rayiPS_PiP8vector3dIfEPK12light_sourceiPK7polygoni_param_7];
	cvta.to.global.u64 	%rd39, %rd67;
	mul.wide.u32 	%rd40, %r105, 320;
	add.s64 	%rd41, %rd39, %rd40;
	ld.global.f64 	%fd234, [%rd41];
	sub.f64 	%fd79, %fd33, %fd234;
	ld.global.f64 	%fd235, [%rd41+8];
	sub.f64 	%fd80, %fd34, %fd235;
	ld.global.f64 	%fd236, [%rd41+16];
	sub.f64 	%fd81, %fd35, %fd236;
	mul.f64 	%fd237, %fd73, %fd80;
	fma.rn.f64 	%fd238, %fd71, %fd79, %fd237;
	fma.rn.f64 	%fd239, %fd74, %fd81, %fd238;
	div.rn.f64 	%fd82, %fd239, %fd78;
	setp.lt.f64 	%p39, %fd82, 0d0000000000000000;
	setp.gt.f64 	%p40, %fd82, 0d3FF0000000000000;
	or.pred  	%p41, %p39, %p40;
	@%p41 bra 	$L__BB1_40;
	mul.f64 	%fd240, %fd80, %fd77;
	mul.f64 	%fd241, %fd81, %fd76;
	sub.f64 	%fd83, %fd240, %fd241;
	mul.f64 	%fd242, %fd81, %fd75;
	mul.f64 	%fd243, %fd79, %fd77;
	sub.f64 	%fd84, %fd242, %fd243;
	mul.f64 	%fd244, %fd79, %fd76;
	mul.f64 	%fd245, %fd80, %fd75;
	sub.f64 	%fd85, %fd244, %fd245;
	mul.f64 	%fd246, %fd66, %fd84;
	fma.rn.f64 	%fd247, %fd65, %fd83, %fd246;
	fma.rn.f64 	%fd248, %fd67, %fd85, %fd247;
	div.rn.f64 	%fd249, %fd248, %fd78;
	setp.lt.f64 	%p43, %fd249, 0d0000000000000000;
	add.f64 	%fd250, %fd82, %fd249;
	setp.gt.f64 	%p44, %fd250, 0d3FF0000000000000;
	or.pred  	%p45, %p43, %p44;
	@%p45 bra 	$L__BB1_40;
	mul.f64 	%fd251, %fd84, %fd70;
	fma.rn.f64 	%fd252, %fd83, %fd72, %fd251;
	fma.rn.f64 	%fd253, %fd85, %fd69, %fd252;
	div.rn.f64 	%fd343, %fd253, %fd78;
	setp.geu.f64 	%p63, %fd343, 0d0000000000000000;
$L__BB1_40:
	setp.geu.f64 	%p46, %fd343, %fd64;
	not.pred 	%p47, %p63;
	or.pred  	%p48, %p47, %p46;
	@%p48 bra 	$L__BB1_42;
	ld.param.u64 	%rd68, [_Z9trace_gpuPK3rayiPS_PiP8vector3dIfEPK12light_sourceiPK7polygoni_param_7];
	cvta.to.global.u64 	%rd42, %rd68;
	mul.wide.u32 	%rd43, %r105, 320;
	add.s64 	%rd44, %rd42, %rd43;
	ld.global.f32 	%f69, [%rd44+196];
	mul.f32 	%f121, %f121, %f69;
	mul.f32 	%f120, %f120, %f69;
	mul.f32 	%f119, %f119, %f69;
$L__BB1_42:
	ld.param.u32 	%r95, [_Z9trace_gpuPK3rayiPS_PiP8vector3dIfEPK12light_sourceiPK7polygoni_param_8];
	add.s32 	%r105, %r105, 1;
	setp.ne.s32 	%p49, %r105, %r95;
	@%p49 bra 	$L__BB1_35;
$L__BB1_43:
	ld.param.u64 	%rd64, [_Z9trace_gpuPK3rayiPS_PiP8vector3dIfEPK12light_sourceiPK7polygoni_param_5];
	cvta.to.global.u64 	%rd45, %rd64;
	mul.wide.u32 	%rd46, %r104, 40;
	add.s64 	%rd47, %rd45, %rd46;
	ld.global.f32 	%f70, [%rd47+24];
	mul.f32 	%f71, %f16, %f70;
	ld.global.f32 	%f72, [%rd47+28];
	mul.f32 	%f73, %f16, %f72;
	ld.global.f32 	%f74, [%rd47+32];
	mul.f32 	%f75, %f16, %f74;
	mul.f32 	%f76, %f10, %f71;
	mul.f32 	%f77, %f11, %f73;
	mul.f32 	%f78, %f12, %f75;
	mul.f32 	%f41, %f121, %f76;
	mul.f32 	%f42, %f120, %f77;
	mul.f32 	%f43, %f119, %f78;
	mul.f64 	%fd255, %fd57, %fd66;
	fma.rn.f64 	%fd256, %fd56, %fd65, %fd255;
	fma.rn.f64 	%fd90, %fd58, %fd67, %fd256;
	setp.lt.f64 	%p50, %fd90, 0d0000000000000000;
	mov.f64 	%fd346, 0d0000000000000000;
	mov.f64 	%fd347, 0d0000000000000000;
	@%p50 bra 	$L__BB1_46;
	add.f64 	%fd258, %fd90, %fd90;
	mul.f64 	%fd259, %fd56, %fd258;
	mul.f64 	%fd260, %fd57, %fd258;
	mul.f64 	%fd261, %fd58, %fd258;
	sub.f64 	%fd262, %fd65, %fd259;
	sub.f64 	%fd263, %fd66, %fd260;
	sub.f64 	%fd264, %fd67, %fd261;
	mul.f64 	%fd265, %fd263, %fd263;
	fma.rn.f64 	%fd266, %fd262, %fd262, %fd265;
	fma.rn.f64 	%fd267, %fd264, %fd264, %fd266;
	sqrt.rn.f64 	%fd268, %fd267;
	div.rn.f64 	%fd269, %fd262, %fd268;
	div.rn.f64 	%fd270, %fd263, %fd268;
	div.rn.f64 	%fd271, %fd264, %fd268;
	mul.f64 	%fd272, %fd31, %fd270;
	fma.rn.f64 	%fd273, %fd30, %fd269, %fd272;
	fma.rn.f64 	%fd91, %fd32, %fd271, %fd273;
	setp.lt.f64 	%p51, %fd91, 0d0000000000000000;
	mov.f64 	%fd346, %fd90;
	@%p51 bra 	$L__BB1_46;
	mul.f64 	%fd274, %fd91, %fd91;
	mul.f64 	%fd275, %fd91, %fd274;
	mul.f64 	%fd276, %fd91, %fd275;
	mul.f64 	%fd277, %fd91, %fd276;
	mul.f64 	%fd278, %fd91, %fd277;
	mul.f64 	%fd279, %fd91, %fd278;
	mul.f64 	%fd280, %fd91, %fd279;
	mul.f64 	%fd281, %fd91, %fd280;
	mul.f64 	%fd347, %fd281, 0d3FE0000000000000;
$L__BB1_46:
	ld.param.u32 	%r90, [_Z9trace_gpuPK3rayiPS_PiP8vector3dIfEPK12light_sourceiPK7polygoni_param_6];
	add.f64 	%fd282, %fd346, %fd347;
	cvt.rn.f32.f64 	%f79, %fd282;
	mul.f32 	%f80, %f113, %f41;
	mul.f32 	%f81, %f114, %f42;
	mul.f32 	%f82, %f115, %f43;
	fma.rn.f32 	%f128, %f80, %f79, %f128;
	fma.rn.f32 	%f129, %f81, %f79, %f129;
	fma.rn.f32 	%f130, %f82, %f79, %f130;
	add.s32 	%r104, %r104, 1;
	setp.ne.s32 	%p52, %r104, %r90;
	@%p52 bra 	$L__BB1_33;
$L__BB1_47:
	setp.gt.f32 	%p53, %f128, 0f3F800000;
	mov.f32 	%f131, 0f3F800000;
	@%p53 bra 	$L__BB1_50;
	setp.geu.f32 	%p54, %f128, 0f00000000;
	mov.f32 	%f131, %f128;
	@%p54 bra 	$L__BB1_50;
	mov.f32 	%f131, 0f00000000;
$L__BB1_50:
	setp.gt.f32 	%p55, %f129, 0f3F800000;
	mov.f32 	%f132, 0f3F800000;
	@%p55 bra 	$L__BB1_53;
	setp.geu.f32 	%p56, %f129, 0f00000000;
	mov.f32 	%f132, %f129;
	@%p56 bra 	$L__BB1_53;
	mov.f32 	%f132, 0f00000000;
$L__BB1_53:
	setp.gt.f32 	%p57, %f130, 0f3F800000;
	mov.f32 	%f133, 0f3F800000;
	@%p57 bra 	$L__BB1_56;
	setp.geu.f32 	%p58, %f130, 0f00000000;
	mov.f32 	%f133, %f130;
	@%p58 bra 	$L__BB1_56;
	mov.f32 	%f133, 0f00000000;
$L__BB1_56:
	ld.param.u64 	%rd69, [_Z9trace_gpuPK3rayiPS_PiP8vector3dIfEPK12light_sourceiPK7polygoni_param_7];
	ld.param.u64 	%rd62, [_Z9trace_gpuPK3rayiPS_PiP8vector3dIfEPK12light_sourceiPK7polygoni_param_4];
	ld.param.u64 	%rd61, [_Z9trace_gpuPK3rayiPS_PiP8vector3dIfEPK12light_sourceiPK7polygoni_param_3];
	ld.param.u64 	%rd60, [_Z9trace_gpuPK3rayiPS_PiP8vector3dIfEPK12light_sourceiPK7polygoni_param_2];
	ld.param.u64 	%rd59, [_Z9trace_gpuPK3rayiPS_PiP8vector3dIfEPK12light_sourceiPK7polygoni_param_0];
	cvta.to.global.u64 	%rd48, %rd59;
	mul.wide.s32 	%rd49, %r96, 64;
	add.s64 	%rd8, %rd48, %rd49;
	cvta.to.global.u64 	%rd9, %rd61;
	cvta.to.global.u64 	%rd10, %rd60;
	cvta.to.global.u64 	%rd50, %rd62;
	mad.lo.s64 	%rd51, %rd7, 12, %rd50;
	atom.global.add.f32 	%f89, [%rd51], %f131;
	atom.global.add.f32 	%f90, [%rd51+4], %f132;
	atom.global.add.f32 	%f91, [%rd51+8], %f133;
	cvta.to.global.u64 	%rd52, %rd69;
	mul.wide.s32 	%rd53, %r100, 320;
	add.s64 	%rd11, %rd52, %rd53;
	ld.global.f32 	%f53, [%rd11+196];
	setp.leu.f32 	%p59, %f53, 0f00000000;
	@%p59 bra 	$L__BB1_58;
	ld.global.f64 	%fd283, [%rd8+24];
	ld.global.f64 	%fd284, [%rd8+32];
	ld.global.f64 	%fd285, [%rd8+40];
	fma.rn.f64 	%fd286, %fd283, 0d3F50624DD2F1A9FC, %fd33;
	fma.rn.f64 	%fd287, %fd284, 0d3F50624DD2F1A9FC, %fd34;
	fma.rn.f64 	%fd288, %fd285, 0d3F50624DD2F1A9FC, %fd35;
	ld.global.v2.u32 	{%r78, %r79}, [%rd8+48];
	mov.b32 	%f92, %r79;
	mul.f32 	%f93, %f92, %f53;
	ld.global.v2.f32 	{%f94, %f95}, [%rd8+56];
	mul.f32 	%f96, %f53, %f94;
	mul.f32 	%f97, %f95, %f53;
	mul.f32 	%f98, %f110, %f93;
	mul.f32 	%f99, %f111, %f96;
	mul.f32 	%f100, %f112, %f97;
	mul.f64 	%fd289, %fd284, %fd284;
	fma.rn.f64 	%fd290, %fd283, %fd283, %fd289;
	fma.rn.f64 	%fd291, %fd285, %fd285, %fd290;
	sqrt.rn.f64 	%fd292, %fd291;
	div.rn.f64 	%fd293, %fd283, %fd292;
	div.rn.f64 	%fd294, %fd284, %fd292;
	div.rn.f64 	%fd295, %fd285, %fd292;
	atom.global.add.u32 	%r80, [%rd9], 1;
	mul.wide.s32 	%rd54, %r80, 64;
	add.s64 	%rd55, %rd10, %rd54;
	st.global.f64 	[%rd55], %fd286;
	st.global.f64 	[%rd55+8], %fd287;
	st.global.f64 	[%rd55+16], %fd288;
	st.global.f64 	[%rd55+24], %fd293;
	st.global.f64 	[%rd55+32], %fd294;
	st.global.f64 	[%rd55+40], %fd295;
	mov.b32 	%r81, %f98;
	st.global.v2.u32 	[%rd55+48], {%r78, %r81};
	st.global.v2.f32 	[%rd55+56], {%f99, %f100};
$L__BB1_58:
	ld.global.f32 	%f54, [%rd11+192];
	setp.leu.f32 	%p60, %f54, 0f00000000;
	@%p60 bra 	$L__BB1_60;
	ld.global.f64 	%fd296, [%rd11+72];
	ld.global.f64 	%fd297, [%rd8+24];
	ld.global.f64 	%fd298, [%rd11+80];
	ld.global.f64 	%fd299, [%rd8+32];
	mul.f64 	%fd300, %fd298, %fd299;
	fma.rn.f64 	%fd301, %fd296, %fd297, %fd300;
	ld.global.f64 	%fd302, [%rd11+88];
	ld.global.f64 	%fd303, [%rd8+40];
	fma.rn.f64 	%fd304, %fd302, %fd303, %fd301;
	add.f64 	%fd305, %fd304, %fd304;
	mul.f64 	%fd306, %fd296, %fd305;
	mul.f64 	%fd307, %fd298, %fd305;
	mul.f64 	%fd308, %fd302, %fd305;
	sub.f64 	%fd309, %fd297, %fd306;
	sub.f64 	%fd310, %fd299, %fd307;
	sub.f64 	%fd311, %fd303, %fd308;
	mul.f64 	%fd312, %fd310, %fd310;
	fma.rn.f64 	%fd313, %fd309, %fd309, %fd312;
	fma.rn.f64 	%fd314, %fd311, %fd311, %fd313;
	sqrt.rn.f64 	%fd315, %fd314;
	div.rn.f64 	%fd316, %fd309, %fd315;
	div.rn.f64 	%fd317, %fd310, %fd315;
	div.rn.f64 	%fd318, %fd311, %fd315;
	fma.rn.f64 	%fd319, %fd316, 0d3F50624DD2F1A9FC, %fd33;
	fma.rn.f64 	%fd320, %fd317, 0d3F50624DD2F1A9FC, %fd34;
	fma.rn.f64 	%fd321, %fd318, 0d3F50624DD2F1A9FC, %fd35;
	ld.global.v2.u32 	{%r82, %r83}, [%rd8+48];
	mov.b32 	%f101, %r83;
	mul.f32 	%f102, %f101, %f54;
	ld.global.v2.f32 	{%f103, %f104}, [%rd8+56];
	mul.f32 	%f105, %f54, %f103;
	mul.f32 	%f106, %f104, %f54;
	mul.f32 	%f107, %f110, %f102;
	mul.f32 	%f108, %f111, %f105;
	mul.f32 	%f109, %f112, %f106;
	mul.f64 	%fd322, %fd317, %fd317;
	fma.rn.f64 	%fd323, %fd316, %fd316, %fd322;
	fma.rn.f64 	%fd324, %fd318, %fd318, %fd323;
	sqrt.rn.f64 	%fd325, %fd324;
	div.rn.f64 	%fd326, %fd316, %fd325;
	div.rn.f64 	%fd327, %fd317, %fd325;
	div.rn.f64 	%fd328, %fd318, %fd325;
	atom.global.add.u32 	%r84, [%rd9], 1;
	mul.wide.s32 	%rd56, %r84, 64;
	add.s64 	%rd57, %rd10, %rd56;
	st.global.f64 	[%rd57], %fd319;
	st.global.f64 	[%rd57+8], %fd320;
	st.global.f64 	[%rd57+16], %fd321;
	st.global.f64 	[%rd57+24], %fd326;
	st.global.f64 	[%rd57+32], %fd327;
	st.global.f64 	[%rd57+40], %fd328;
	mov.b32 	%r85, %f107;
	st.global.v2.u32 	[%rd57+48], {%r82, %r85};
	st.global.v2.f32 	[%rd57+56], {%f108, %f109};
$L__BB1_60:
	ld.param.u32 	%r88, [_Z9trace_gpuPK3rayiPS_PiP8vector3dIfEPK12light_sourceiPK7polygoni_param_1];
	mov.u32 	%r86, %nctaid.x;
	mov.u32 	%r87, %ntid.x;
	mad.lo.s32 	%r96, %r86, %r87, %r96;
	setp.lt.s32 	%p61, %r96, %r88;
	@%p61 bra 	$L__BB1_2;
$L__BB1_61:
	ret;

}
	// .globl	_Z13init_rays_gpu8vector3dIdES0_iidP3ray
.visible .entry _Z13init_rays_gpu8vector3dIdES0_iidP3ray(
	.param .align 8 .b8 _Z13init_rays_gpu8vector3dIdES0_iidP3ray_param_0[24],
	.param .align 8 .b8 _Z13init_rays_gpu8vector3dIdES0_iidP3ray_param_1[24],
	.param .u32 _Z13init_rays_gpu8vector3dIdES0_iidP3ray_param_2,
	.param .u32 _Z13init_rays_gpu8vector3dIdES0_iidP3ray_param_3,
	.param .f64 _Z13init_rays_gpu8vector3dIdES0_iidP3ray_param_4,
	.param .u64 .ptr .align 1 _Z13init_rays_gpu8vector3dIdES0_iidP3ray_param_5
)
{
	.reg .pred 	%p<12>;
	.reg .b32 	%r<39>;
	.reg .b32 	%f<2>;
	.reg .b64 	%rd<6>;
	.reg .b64 	%fd<125>;

	ld.param.f64 	%fd32, [_Z13init_rays_gpu8vector3dIdES0_iidP3ray_param_0+16];
	ld.param.f64 	%fd34, [_Z13init_rays_gpu8vector3dIdES0_iidP3ray_param_1+16];
	ld.param.f64 	%fd31, [_Z13init_rays_gpu8vector3dIdES0_iidP3ray_param_0+8];
	ld.param.f64 	%fd35, [_Z13init_rays_gpu8vector3dIdES0_iidP3ray_param_1+8];
	ld.param.f64 	%fd30, [_Z13init_rays_gpu8vector3dIdES0_iidP3ray_param_0];
	ld.param.f64 	%fd36, [_Z13init_rays_gpu8vector3dIdES0_iidP3ray_param_1];
	ld.param.u32 	%r17, [_Z13init_rays_gpu8vector3dIdES0_iidP3ray_param_2];
	ld.param.u32 	%r18, [_Z13init_rays_gpu8vector3dIdES0_iidP3ray_param_3];
	ld.param.f64 	%fd33, [_Z13init_rays_gpu8vector3dIdES0_iidP3ray_param_4];
	mov.u32 	%r19, %ntid.x;
	mov.u32 	%r20, %ctaid.x;
	mov.u32 	%r21, %tid.x;
	mad.lo.s32 	%r34, %r19, %r20, %r21;
	mov.u32 	%r22, %ntid.y;
	mov.u32 	%r23, %ctaid.y;
	mov.u32 	%r24, %tid.y;
	mad.lo.s32 	%r2, %r22, %r23, %r24;
	mov.u32 	%r25, %nctaid.y;
	mul.lo.s32 	%r3, %r22, %r25;
	sub.f64 	%fd37, %fd36, %fd30;
	sub.f64 	%fd38, %fd35, %fd31;
	sub.f64 	%fd39, %fd34, %fd32;
	mul.f64 	%fd40, %fd39, 0d0000000000000000;
	sub.f64 	%fd41, %fd38, %fd40;
	sub.f64 	%fd42, %fd40, %fd37;
	mul.f64 	%fd43, %fd37, 0d0000000000000000;
	mul.f64 	%fd44, %fd38, 0d0000000000000000;
	sub.f64 	%fd45, %fd43, %fd44;
	mul.f64 	%fd46, %fd39, %fd42;
	mul.f64 	%fd47, %fd38, %fd45;
	sub.f64 	%fd48, %fd46, %fd47;
	mul.f64 	%fd49, %fd37, %fd45;
	mul.f64 	%fd50, %fd39, %fd41;
	sub.f64 	%fd51, %fd49, %fd50;
	mul.f64 	%fd52, %fd38, %fd41;
	mul.f64 	%fd53, %fd37, %fd42;
	sub.f64 	%fd54, %fd52, %fd53;
	mul.f64 	%fd55, %fd42, %fd42;
	fma.rn.f64 	%fd56, %fd41, %fd41, %fd55;
	fma.rn.f64 	%fd57, %fd45, %fd45, %fd56;
	sqrt.rn.f64 	%fd58, %fd57;
	div.rn.f64 	%fd2, %fd41, %fd58;
	div.rn.f64 	%fd3, %fd42, %fd58;
	div.rn.f64 	%fd4, %fd45, %fd58;
	mul.f64 	%fd59, %fd51, %fd51;
	fma.rn.f64 	%fd60, %fd48, %fd48, %fd59;
	fma.rn.f64 	%fd61, %fd54, %fd54, %fd60;
	sqrt.rn.f64 	%fd62, %fd61;
	div.rn.f64 	%fd5, %fd48, %fd62;
	div.rn.f64 	%fd6, %fd51, %fd62;
	div.rn.f64 	%fd7, %fd54, %fd62;
	mul.f64 	%fd63, %fd38, %fd38;
	fma.rn.f64 	%fd64, %fd37, %fd37, %fd63;
	fma.rn.f64 	%fd65, %fd39, %fd39, %fd64;
	sqrt.rn.f64 	%fd66, %fd65;
	div.rn.f64 	%fd8, %fd37, %fd66;
	div.rn.f64 	%fd9, %fd38, %fd66;
	div.rn.f64 	%fd10, %fd39, %fd66;
	setp.ge.s32 	%p3, %r34, %r17;
	@%p3 bra 	$L__BB2_12;
	cvt.rn.f64.s32 	%fd11, %r17;
	add.f64 	%fd67, %fd11, 0dBFF0000000000000;
	mov.f64 	%fd68, 0d4000000000000000;
	div.rn.f64 	%fd12, %fd68, %fd67;
	cvt.rn.f64.s32 	%fd13, %r18;
	add.f64 	%fd69, %fd13, 0dBFF0000000000000;
	div.rn.f64 	%fd14, %fd68, %fd69;
	mul.f64 	%fd70, %fd33, 0d400921FB54442D18;
	div.rn.f64 	%fd15, %fd70, 0d4076800000000000;
	abs.f64 	%fd16, %fd15;
	mul.f64 	%fd71, %fd15, 0d3FE45F306DC9C883;
	cvt.rni.s32.f64 	%r4, %fd71;
	cvt.rn.f64.s32 	%fd72, %r4;
	fma.rn.f64 	%fd73, %fd72, 0dBFF921FB54442D18, %fd15;
	fma.rn.f64 	%fd74, %fd72, 0dBC91A62633145C00, %fd73;
	fma.rn.f64 	%fd17, %fd72, 0dB97B839A252049C0, %fd74;
$L__BB2_2:
	setp.ge.s32 	%p4, %r2, %r18;
	@%p4 bra 	$L__BB2_11;
	cvt.rn.f64.s32 	%fd75, %r34;
	fma.rn.f64 	%fd76, %fd12, %fd75, 0dBFF0000000000000;
	mul.f64 	%fd18, %fd2, %fd76;
	mul.f64 	%fd19, %fd3, %fd76;
	mul.f64 	%fd20, %fd4, %fd76;
	mad.lo.s32 	%r36, %r34, %r18, %r2;
	not.b32 	%r26, %r2;
	add.s32 	%r27, %r26, %r18;
	mad.lo.s32 	%r35, %r17, %r27, %r34;
	mov.u32 	%r37, %r2;
$L__BB2_4:
	mov.f64 	%fd77, 0d0000000000000000;
	mul.rn.f64 	%fd123, %fd15, %fd77;
	setp.eq.f64 	%p6, %fd16, 0d7FF0000000000000;
	cvt.rn.f64.u32 	%fd78, %r37;
	fma.rn.f64 	%fd79, %fd14, %fd78, 0dBFF0000000000000;
	mul.f64 	%fd22, %fd79, %fd13;
	mov.pred 	%p11, -1;
	@%p6 bra 	$L__BB2_8;
	setp.ltu.f64 	%p7, %fd16, 0d41E0000000000000;
	mov.f64 	%fd123, %fd17;
	mov.u32 	%r38, %r4;
	@%p7 bra 	$L__BB2_7;
	{ // callseq 0, 0
	.param .b64 param0;
	st.param.f64 	[param0], %fd15;
	.param .align 16 .b8 retval0[16];
	call.uni (retval0), 
	__internal_trig_reduction_slowpathd, 
	(
	param0
	);
	ld.param.f64 	%fd123, [retval0];
	ld.param.b32 	%r38, [retval0+8];
	} // callseq 0
$L__BB2_7:
	and.b32  	%r29, %r38, 1;
	setp.eq.b32 	%p8, %r29, 1;
	not.pred 	%p11, %p8;
$L__BB2_8:
	mul.f64 	%fd81, %fd123, %fd123;
	fma.rn.f64 	%fd82, %fd81, 0d3EE48DAC2799BCB9, 0dBEF9757C5B27EBB1;
	fma.rn.f64 	%fd83, %fd82, %fd81, 0d3F0980E90FD91E04;
	fma.rn.f64 	%fd84, %fd83, %fd81, 0dBEFAE2B0417D7E1D;
	fma.rn.f64 	%fd85, %fd84, %fd81, 0d3F119F5341BFBA57;
	fma.rn.f64 	%fd86, %fd85, %fd81, 0d3F15E791A00F6919;
	fma.rn.f64 	%fd87, %fd86, %fd81, 0d3F2FF2E7FADEC73A;
	fma.rn.f64 	%fd88, %fd87, %fd81, 0d3F434BC1B206DA62;
	fma.rn.f64 	%fd89, %fd88, %fd81, 0d3F57DB18EF2F83F9;
	fma.rn.f64 	%fd90, %fd89, %fd81, 0d3F6D6D2E7AE49FBC;
	fma.rn.f64 	%fd91, %fd90, %fd81, 0d3F8226E3A816A776;
	fma.rn.f64 	%fd92, %fd91, %fd81, 0d3F9664F485D25660;
	fma.rn.f64 	%fd93, %fd92, %fd81, 0d3FABA1BA1BABF31D;
	fma.rn.f64 	%fd94, %fd93, %fd81, 0d3FC11111111105D2;
	fma.rn.f64 	%fd95, %fd94, %fd81, 0d3FD555555555555E;
	mul.f64 	%fd26, %fd81, %fd95;
	fma.rn.f64 	%fd124, %fd26, %fd123, %fd123;
	@%p11 bra 	$L__BB2_10;
	sub.f64 	%fd96, %fd124, %fd123;
	neg.f64 	%fd97, %fd96;
	fma.rn.f64 	%fd98, %fd26, %fd123, %fd97;
	rcp.approx.ftz.f64 	%fd99, %fd124;
	neg.f64 	%fd100, %fd124;
	fma.rn.f64 	%fd101, %fd100, %fd99, 0d3FF0000000000000;
	fma.rn.f64 	%fd102, %fd101, %fd101, %fd101;
	fma.rn.f64 	%fd103, %fd102, %fd99, %fd99;
	neg.f64 	%fd104, %fd103;
	fma.rn.f64 	%fd105, %fd124, %fd104, 0d3FF0000000000000;
	fma.rn.f64 	%fd106, %fd104, %fd98, %fd105;
	fma.rn.f64 	%fd124, %fd106, %fd104, %fd104;
$L__BB2_10:
	ld.param.u64 	%rd5, [_Z13init_rays_gpu8vector3dIdES0_iidP3ray_param_5];
	mul.wide.s32 	%rd2, %r36, 64;
	cvta.to.global.u64 	%rd3, %rd5;
	add.s64 	%rd4, %rd3, %rd2;
	div.rn.f64 	%fd107, %fd22, %fd11;
	rcp.rn.f64 	%fd108, %fd124;
	fma.rn.f64 	%fd109, %fd5, %fd107, %fd18;
	fma.rn.f64 	%fd110, %fd8, %fd108, %fd109;
	fma.rn.f64 	%fd111, %fd6, %fd107, %fd19;
	fma.rn.f64 	%fd112, %fd9, %fd108, %fd111;
	fma.rn.f64 	%fd113, %fd7, %fd107, %fd20;
	fma.rn.f64 	%fd114, %fd10, %fd108, %fd113;
	mul.f64 	%fd115, %fd112, %fd112;
	fma.rn.f64 	%fd116, %fd110, %fd110, %fd115;
	fma.rn.f64 	%fd117, %fd114, %fd114, %fd116;
	sqrt.rn.f64 	%fd118, %fd117;
	div.rn.f64 	%fd119, %fd110, %fd118;
	div.rn.f64 	%fd120, %fd112, %fd118;
	div.rn.f64 	%fd121, %fd114, %fd118;
	st.global.f64 	[%rd4], %fd30;
	st.global.f64 	[%rd4+8], %fd31;
	st.global.f64 	[%rd4+16], %fd32;
	st.global.f64 	[%rd4+24], %fd119;
	st.global.f64 	[%rd4+32], %fd120;
	st.global.f64 	[%rd4+40], %fd121;
	mov.b32 	%r30, 1065353216;
	st.global.v2.u32 	[%rd4+48], {%r35, %r30};
	mov.f32 	%f1, 0f3F800000;
	st.global.v2.f32 	[%rd4+56], {%f1, %f1};
	add.s32 	%r37, %r37, %r3;
	add.s32 	%r36, %r36, %r3;
	mul.lo.s32 	%r31, %r3, %r17;
	sub.s32 	%r35, %r35, %r31;
	setp.lt.s32 	%p9, %r37, %r18;
	@%p9 bra 	$L__BB2_4;
$L__BB2_11:
	mov.u32 	%r32, %ntid.x;
	mov.u32 	%r33, %nctaid.x;
	mad.lo.s32 	%r34, %r32, %r33, %r34;
	setp.lt.s32 	%p10, %r34, %r17;
	@%p10 bra 	$L__BB2_2;
$L__BB2_12:
	ret;

}
	// .globl	_Z14write_data_gpuP6uchar4P8vector3dIfEi
.visible .entry _Z14write_data_gpuP6uchar4P8vector3dIfEi(
	.param .u64 .ptr .align 1 _Z14write_data_gpuP6uchar4P8vector3dIfEi_param_0,
	.param .u64 .ptr .align 1 _Z14write_data_gpuP6uchar4P8vector3dIfEi_param_1,
	.param .u32 _Z14write_data_gpuP6uchar4P8vector3dIfEi_param_2
)
{
	.reg .pred 	%p<9>;
	.reg .b32 	%r<17>;
	.reg .b32 	%f<19>;
	.reg .b64 	%rd<9>;

	ld.param.u64 	%rd4, [_Z14write_data_gpuP6uchar4P8vector3dIfEi_param_0];
	ld.param.u64 	%rd5, [_Z14write_data_gpuP6uchar4P8vector3dIfEi_param_1];
	ld.param.u32 	%r6, [_Z14write_data_gpuP6uchar4P8vector3dIfEi_param_2];
	mov.u32 	%r7, %ctaid.x;
	mov.u32 	%r1, %ntid.x;
	mov.u32 	%r8, %tid.x;
	mad.lo.s32 	%r16, %r7, %r1, %r8;
	setp.ge.s32 	%p1, %r16, %r6;
	@%p1 bra 	$L__BB3_12;
	mov.u32 	%r9, %nctaid.x;
	mul.lo.s32 	%r3, %r9, %r1;
	cvta.to.global.u64 	%rd1, %rd5;
	cvta.to.global.u64 	%rd2, %rd4;
$L__BB3_2:
	mul.wide.s32 	%rd6, %r16, 12;
	add.s64 	%rd3, %rd1, %rd6;
	ld.global.f32 	%f1, [%rd3];
	setp.gt.f32 	%p2, %f1, 0f3F800000;
	mov.f32 	%f16, 0f3F800000;
	@%p2 bra 	$L__BB3_5;
	setp.geu.f32 	%p3, %f1, 0f00000000;
	mov.f32 	%f16, %f1;
	@%p3 bra 	$L__BB3_5;
	mov.f32 	%f16, 0f00000000;
$L__BB3_5:
	ld.global.f32 	%f3, [%rd3+4];
	setp.gt.f32 	%p4, %f3, 0f3F800000;
	mov.f32 	%f17, 0f3F800000;
	@%p4 bra 	$L__BB3_8;
	setp.geu.f32 	%p5, %f3, 0f00000000;
	mov.f32 	%f17, %f3;
	@%p5 bra 	$L__BB3_8;
	mov.f32 	%f17, 0f00000000;
$L__BB3_8:
	ld.global.f32 	%f5, [%rd3+8];
	setp.gt.f32 	%p6, %f5, 0f3F800000;
	mov.f32 	%f18, 0f3F800000;
	@%p6 bra 	$L__BB3_11;
	setp.geu.f32 	%p7, %f5, 0f00000000;
	mov.f32 	%f18, %f5;
	@%p7 bra 	$L__BB3_11;
	mov.f32 	%f18, 0f00000000;
$L__BB3_11:
	mul.f32 	%f13, %f16, 0f437F0000;
	st.global.f32 	[%rd3], %f13;
	mul.f32 	%f14, %f17, 0f437F0000;
	st.global.f32 	[%rd3+4], %f14;
	mul.f32 	%f15, %f18, 0f437F0000;
	st.global.f32 	[%rd3+8], %f15;
	cvt.rzi.u32.f32 	%r10, %f13;
	cvt.rzi.u32.f32 	%r11, %f14;
	cvt.rzi.u32.f32 	%r12, %f15;
	mul.wide.s32 	%rd7, %r16, 4;
	add.s64 	%rd8, %rd2, %rd7;
	prmt.b32 	%r13, %r10, %r11, 0x3340U;
	prmt.b32 	%r14, %r12, 65535, 0x3340U;
	prmt.b32 	%r15, %r13, %r14, 0x5410U;
	st.global.u32 	[%rd8], %r15;
	add.s32 	%r16, %r16, %r3;
	setp.lt.s32 	%p8, %r16, %r6;
	@%p8 bra 	$L__BB3_2;
$L__BB3_12:
	ret;

}
	// .globl	_Z8ssaa_gpuPK6uchar4PS_iii
.visible .entry _Z8ssaa_gpuPK6uchar4PS_iii(
	.param .u64 .ptr .align 1 _Z8ssaa_gpuPK6uchar4PS_iii_param_0,
	.param .u64 .ptr .align 1 _Z8ssaa_gpuPK6uchar4PS_iii_param_1,
	.param .u32 _Z8ssaa_gpuPK6uchar4PS_iii_param_2,
	.param .u32 _Z8ssaa_gpuPK6uchar4PS_iii_param_3,
	.param .u32 _Z8ssaa_gpuPK6uchar4PS_iii_param_4
)
{
	.reg .pred 	%p<22>;
	.reg .b16 	%rs<92>;
	.reg .b32 	%r<240>;
	.reg .b64 	%rd<53>;
	.reg .b64 	%fd<156>;

	ld.param.u64 	%rd4, [_Z8ssaa_gpuPK6uchar4PS_iii_param_0];
	ld.param.u64 	%rd3, [_Z8ssaa_gpuPK6uchar4PS_iii_param_1];
	ld.param.u32 	%r75, [_Z8ssaa_gpuPK6uchar4PS_iii_param_2];
	ld.param.u32 	%r77, [_Z8ssaa_gpuPK6uchar4PS_iii_param_4];
	cvta.to.global.u64 	%rd1, %rd4;
	cvta.to.global.u64 	%rd2, %rd3;
	mov.u32 	%r78, %ntid.x;
	mov.u32 	%r79, %ctaid.x;
	mov.u32 	%r80, %tid.x;
	mad.lo.s32 	%r222, %r78, %r79, %r80;
	mov.u32 	%r81, %ntid.y;
	mov.u32 	%r82, %ctaid.y;
	mov.u32 	%r83, %tid.y;
	mad.lo.s32 	%r2, %r81, %r82, %r83;
	mov.u32 	%r84, %nctaid.x;
	mul.lo.s32 	%r3, %r78, %r84;
	mov.u32 	%r85, %nctaid.y;
	mul.lo.s32 	%r4, %r81, %r85;
	setp.ge.s32 	%p1, %r222, %r75;
	@%p1 bra 	$L__BB4_28;
	setp.lt.s32 	%p2, %r77, 1;
	mul.lo.s32 	%r86, %r77, %r77;
	cvt.rn.f64.u32 	%fd1, %r86;
	@%p2 bra 	$L__BB4_19;
	add.s32 	%r5, %r77, -1;
	and.b32  	%r6, %r77, 7;
	and.b32  	%r7, %r77, 3;
	and.b32  	%r8, %r77, 2147483640;
	and.b32  	%r9, %r77, 1;
	neg.s32 	%r10, %r8;
	mul.lo.s32 	%r11, %r77, %r75;
	shl.b32 	%r12, %r11, 3;
$L__BB4_3:
	ld.param.u32 	%r220, [_Z8ssaa_gpuPK6uchar4PS_iii_param_3];
	setp.ge.s32 	%p11, %r2, %r220;
	mov.u32 	%r223, %r2;
	@%p11 bra 	$L__BB4_4;
	bra.uni 	$L__BB4_5;
$L__BB4_4:
	mov.u32 	%r215, %ntid.x;
	mov.u32 	%r216, %nctaid.x;
	mad.lo.s32 	%r222, %r215, %r216, %r222;
	setp.lt.s32 	%p21, %r222, %r75;
	@%p21 bra 	$L__BB4_3;
	bra.uni 	$L__BB4_28;
$L__BB4_5:
	mul.lo.s32 	%r16, %r223, %r77;
	mad.lo.s32 	%r113, %r75, %r16, %r75;
	add.s32 	%r114, %r222, %r113;
	mul.lo.s32 	%r17, %r77, %r114;
	add.s32 	%r115, %r16, 2;
	mad.lo.s32 	%r116, %r75, %r115, %r222;
	mul.lo.s32 	%r18, %r77, %r116;
	add.s32 	%r117, %r16, 3;
	mad.lo.s32 	%r118, %r75, %r117, %r222;
	mul.lo.s32 	%r19, %r77, %r118;
	add.s32 	%r119, %r16, 4;
	mad.lo.s32 	%r120, %r75, %r119, %r222;
	mul.lo.s32 	%r20, %r77, %r120;
	add.s32 	%r121, %r16, 5;
	mad.lo.s32 	%r122, %r75, %r121, %r222;
	mul.lo.s32 	%r21, %r77, %r122;
	add.s32 	%r123, %r16, 6;
	mad.lo.s32 	%r124, %r75, %r123, %r222;
	mul.lo.s32 	%r22, %r77, %r124;
	add.s32 	%r125, %r16, 7;
	mad.lo.s32 	%r126, %r75, %r125, %r222;
	mul.lo.s32 	%r23, %r77, %r126;
	mad.lo.s32 	%r127, %r11, %r223, %r222;
	mul.lo.s32 	%r24, %r77, %r127;
	mov.f64 	%fd155, 0d0000000000000000;
	mov.b32 	%r224, 0;
	mov.f64 	%fd154, %fd155;
	mov.f64 	%fd153, %fd155;
$L__BB4_6:
	setp.lt.u32 	%p12, %r5, 7;
	mov.b32 	%r235, 0;
	@%p12 bra 	$L__BB4_9;
	add.s32 	%r232, %r17, %r224;
	add.s32 	%r231, %r18, %r224;
	add.s32 	%r230, %r19, %r224;
	add.s32 	%r229, %r20, %r224;
	add.s32 	%r228, %r21, %r224;
	add.s32 	%r227, %r22, %r224;
	add.s32 	%r226, %r23, %r224;
	add.s32 	%r225, %r24, %r224;
	mov.u32 	%r233, %r10;
$L__BB4_8:
	.pragma "nounroll";
	mul.wide.s32 	%rd19, %r225, 4;
	add.s64 	%rd20, %rd1, %rd19;
	.pragma "used_bytes_mask 7";
	ld.global.u32 	%r129, [%rd20];
	bfe.u32 	%r130, %r129, 0, 8;
	cvt.u16.u32 	%rs2, %r130;
	and.b16  	%rs3, %rs2, 255;
	bfe.u32 	%r131, %r129, 8, 8;
	cvt.u16.u32 	%rs4, %r131;
	and.b16  	%rs5, %rs4, 255;
	bfe.u32 	%r132, %r129, 16, 8;
	cvt.u16.u32 	%rs6, %r132;
	and.b16  	%rs7, %rs6, 255;
	cvt.rn.f64.u16 	%fd45, %rs3;
	add.f64 	%fd46, %fd153, %fd45;
	cvt.rn.f64.u16 	%fd47, %rs5;
	add.f64 	%fd48, %fd154, %fd47;
	cvt.rn.f64.u16 	%fd49, %rs7;
	add.f64 	%fd50, %fd155, %fd49;
	mul.wide.s32 	%rd21, %r232, 4;
	add.s64 	%rd22, %rd1, %rd21;
	.pragma "used_bytes_mask 7";
	ld.global.u32 	%r133, [%rd22];
	bfe.u32 	%r134, %r133, 0, 8;
	cvt.u16.u32 	%rs8, %r134;
	and.b16  	%rs9, %rs8, 255;
	bfe.u32 	%r135, %r133, 8, 8;
	cvt.u16.u32 	%rs10, %r135;
	and.b16  	%rs11, %rs10, 255;
	bfe.u32 	%r136, %r133, 16, 8;
	cvt.u16.u32 	%rs12, %r136;
	and.b16  	%rs13, %rs12, 255;
	cvt.rn.f64.u16 	%fd51, %rs9;
	add.f64 	%fd52, %fd46, %fd51;
	cvt.rn.f64.u16 	%fd53, %rs11;
	add.f64 	%fd54, %fd48, %fd53;
	cvt.rn.f64.u16 	%fd55, %rs13;
	add.f64 	%fd56, %fd50, %fd55;
	mul.wide.s32 	%rd23, %r231, 4;
	add.s64 	%rd24, %rd1, %rd23;
	.pragma "used_bytes_mask 7";
	ld.global.u32 	%r137, [%rd24];
	bfe.u32 	%r138, %r137, 0, 8;
	cvt.u16.u32 	%rs14, %r138;
	and.b16  	%rs15, %rs14, 255;
	bfe.u32 	%r139, %r137, 8, 8;
	cvt.u16.u32 	%rs16, %r139;
	and.b16  	%rs17, %rs16, 255;
	bfe.u32 	%r140, %r137, 16, 8;
	cvt.u16.u32 	%rs18, %r140;
	and.b16  	%rs19, %rs18, 255;
	cvt.rn.f64.u16 	%fd57, %rs15;
	add.f64 	%fd58, %fd52, %fd57;
	cvt.rn.f64.u16 	%fd59, %rs17;
	add.f64 	%fd60, %fd54, %fd59;
	cvt.rn.f64.u16 	%fd61, %rs19;
	add.f64 	%fd62, %fd56, %fd61;
	mul.wide.s32 	%rd25, %r230, 4;
	add.s64 	%rd26, %rd1, %rd25;
	.pragma "used_bytes_mask 7";
	ld.global.u32 	%r141, [%rd26];
	bfe.u32 	%r142, %r141, 0, 8;
	cvt.u16.u32 	%rs20, %r142;
	and.b16  	%rs21, %rs20, 255;
	bfe.u32 	%r143, %r141, 8, 8;
	cvt.u16.u32 	%rs22, %r143;
	and.b16  	%rs23, %rs22, 255;
	bfe.u32 	%r144, %r141, 16, 8;
	cvt.u16.u32 	%rs24, %r144;
	and.b16  	%rs25, %rs24, 255;
	cvt.rn.f64.u16 	%fd63, %rs21;
	add.f64 	%fd64, %fd58, %fd63;
	cvt.rn.f64.u16 	%fd65, %rs23;
	add.f64 	%fd66, %fd60, %fd65;
	cvt.rn.f64.u16 	%fd67, %rs25;
	add.f64 	%fd68, %fd62, %fd67;
	mul.wide.s32 	%rd27, %r229, 4;
	add.s64 	%rd28, %rd1, %rd27;
	.pragma "used_bytes_mask 7";
	ld.global.u32 	%r145, [%rd28];
	bfe.u32 	%r146, %r145, 0, 8;
	cvt.u16.u32 	%rs26, %r146;
	and.b16  	%rs27, %rs26, 255;
	bfe.u32 	%r147, %r145, 8, 8;
	cvt.u16.u32 	%rs28, %r147;
	and.b16  	%rs29, %rs28, 255;
	bfe.u32 	%r148, %r145, 16, 8;
	cvt.u16.u32 	%rs30, %r148;
	and.b16  	%rs31, %rs30, 255;
	cvt.rn.f64.u16 	%fd69, %rs27;
	add.f64 	%fd70, %fd64, %fd69;
	cvt.rn.f64.u16 	%fd71, %rs29;
	add.f64 	%fd72, %fd66, %fd71;
	cvt.rn.f64.u16 	%fd73, %rs31;
	add.f64 	%fd74, %fd68, %fd73;
	mul.wide.s32 	%rd29, %r228, 4;
	add.s64 	%rd30, %rd1, %rd29;
	.pragma "used_bytes_mask 7";
	ld.global.u32 	%r149, [%rd30];
	bfe.u32 	%r150, %r149, 0, 8;
	cvt.u16.u32 	%rs32, %r150;
	and.b16  	%rs33, %rs32, 255;
	bfe.u32 	%r151, %r149, 8, 8;
	cvt.u16.u32 	%rs34, %r151;
	and.b16  	%rs35, %rs34, 255;
	bfe.u32 	%r152, %r149, 16, 8;
	cvt.u16.u32 	%rs36, %r152;
	and.b16  	%rs37, %rs36, 255;
	cvt.rn.f64.u16 	%fd75, %rs33;
	add.f64 	%fd76, %fd70, %fd75;
	cvt.rn.f64.u16 	%fd77, %rs35;
	add.f64 	%fd78, %fd72, %fd77;
	cvt.rn.f64.u16 	%fd79, %rs37;
	add.f64 	%fd80, %fd74, %fd79;
	mul.wide.s32 	%rd31, %r227, 4;
	add.s64 	%rd32, %rd1, %rd31;
	.pragma "used_bytes_mask 7";
	ld.global.u32 	%r153, [%rd32];
	bfe.u32 	%r154, %r153, 0, 8;
	cvt.u16.u32 	%rs38, %r154;
	and.b16  	%rs39, %rs38, 255;
	bfe.u32 	%r155, %r153, 8, 8;
	cvt.u16.u32 	%rs40, %r155;
	and.b16  	%rs41, %rs40, 255;
	bfe.u32 	%r156, %r153, 16, 8;
	cvt.u16.u32 	%rs42, %r156;
	and.b16  	%rs43, %rs42, 255;
	cvt.rn.f64.u16 	%fd81, %rs39;
	add.f64 	%fd82, %fd76, %fd81;
	cvt.rn.f64.u16 	%fd83, %rs41;
	add.f64 	%fd84, %fd78, %fd83;
	cvt.rn.f64.u16 	%fd85, %rs43;
	add.f64 	%fd86, %fd80, %fd85;
	mul.wide.s32 	%rd33, %r226, 4;
	add.s64 	%rd34, %rd1, %rd33;
	.pragma "used_bytes_mask 7";
	ld.global.u32 	%r157, [%rd34];
	bfe.u32 	%r158, %r157, 0, 8;
	cvt.u16.u32 	%rs44, %r158;
	and.b16  	%rs45, %rs44, 255;
	bfe.u32 	%r159, %r157, 8, 8;
	cvt.u16.u32 	%rs46, %r159;
	and.b16  	%rs47, %rs46, 255;
	bfe.u32 	%r160, %r157, 16, 8;
	cvt.u16.u32 	%rs48, %r160;
	and.b16  	%rs49, %rs48, 255;
	cvt.rn.f64.u16 	%fd87, %rs45;
	add.f64 	%fd153, %fd82, %fd87;
	cvt.rn.f64.u16 	%fd88, %rs47;
	add.f64 	%fd154, %fd84, %fd88;
	cvt.rn.f64.u16 	%fd89, %rs49;
	add.f64 	%fd155, %fd86, %fd89;
	add.s32 	%r233, %r233, 8;
	add.s32 	%r232, %r232, %r12;
	add.s32 	%r231, %r231, %r12;
	add.s32 	%r230, %r230, %r12;
	add.s32 	%r229, %r229, %r12;
	add.s32 	%r228, %r228, %r12;
	add.s32 	%r227, %r227, %r12;
	add.s32 	%r226, %r226, %r12;
	add.s32 	%r225, %r225, %r12;
	setp.ne.s32 	%p13, %r233, 0;
	mov.u32 	%r235, %r8;
	@%p13 bra 	$L__BB4_8;
$L__BB4_9:
	setp.eq.s32 	%p14, %r6, 0;
	@%p14 bra 	$L__BB4_17;
	add.s32 	%r161, %r6, -1;
	setp.lt.u32 	%p15, %r161, 3;
	@%p15 bra 	$L__BB4_12;
	add.s32 	%r162, %r235, %r16;
	mad.lo.s32 	%r163, %r162, %r75, %r222;
	mad.lo.s32 	%r164, %r163, %r77, %r224;
	mul.wide.s32 	%rd35, %r164, 4;
	add.s64 	%rd36, %rd1, %rd35;
	.pragma "used_bytes_mask 7";
	ld.global.u32 	%r165, [%rd36];
	bfe.u32 	%r166, %r165, 0, 8;
	cvt.u16.u32 	%rs50, %r166;
	and.b16  	%rs51, %rs50, 255;
	bfe.u32 	%r167, %r165, 8, 8;
	cvt.u16.u32 	%rs52, %r167;
	and.b16  	%rs53, %rs52, 255;
	bfe.u32 	%r168, %r165, 16, 8;
	cvt.u16.u32 	%rs54, %r168;
	and.b16  	%rs55, %rs54, 255;
	cvt.rn.f64.u16 	%fd91, %rs51;
	add.f64 	%fd92, %fd153, %fd91;
	cvt.rn.f64.u16 	%fd93, %rs53;
	add.f64 	%fd94, %fd154, %fd93;
	cvt.rn.f64.u16 	%fd95, %rs55;
	add.f64 	%fd96, %fd155, %fd95;
	add.s32 	%r169, %r163, %r75;
	mad.lo.s32 	%r170, %r169, %r77, %r224;
	mul.wide.s32 	%rd37, %r170, 4;
	add.s64 	%rd38, %rd1, %rd37;
	.pragma "used_bytes_mask 7";
	ld.global.u32 	%r171, [%rd38];
	bfe.u32 	%r172, %r171, 0, 8;
	cvt.u16.u32 	%rs56, %r172;
	and.b16  	%rs57, %rs56, 255;
	bfe.u32 	%r173, %r171, 8, 8;
	cvt.u16.u32 	%rs58, %r173;
	and.b16  	%rs59, %rs58, 255;
	bfe.u32 	%r174, %r171, 16, 8;
	cvt.u16.u32 	%rs60, %r174;
	and.b16  	%rs61, %rs60, 255;
	cvt.rn.f64.u16 	%fd97, %rs57;
	add.f64 	%fd98, %fd92, %fd97;
	cvt.rn.f64.u16 	%fd99, %rs59;
	add.f64 	%fd100, %fd94, %fd99;
	cvt.rn.f64.u16 	%fd101, %rs61;
	add.f64 	%fd102, %fd96, %fd101;
	add.s32 	%r175, %r169, %r75;
	mad.lo.s32 	%r176, %r175, %r77, %r224;
	mul.wide.s32 	%rd39, %r176, 4;
	add.s64 	%rd40, %rd1, %rd39;
	.pragma "used_bytes_mask 7";
	ld.global.u32 	%r177, [%rd40];
	bfe.u32 	%r178, %r177, 0, 8;
	cvt.u16.u32 	%rs62, %r178;
	and.b16  	%rs63, %rs62, 255;
	bfe.u32 	%r179, %r177, 8, 8;
	cvt.u16.u32 	%rs64, %r179;
	and.b16  	%rs65, %rs64, 255;
	bfe.u32 	%r180, %r177, 16, 8;
	cvt.u16.u32 	%rs66, %r180;
	and.b16  	%rs67, %rs66, 255;
	cvt.rn.f64.u16 	%fd103, %rs63;
	add.f64 	%fd104, %fd98, %fd103;
	cvt.rn.f64.u16 	%fd105, %rs65;
	add.f64 	%fd106, %fd100, %fd105;
	cvt.rn.f64.u16 	%fd107, %rs67;
	add.f64 	%fd108, %fd102, %fd107;
	add.s32 	%r181, %r175, %r75;
	mad.lo.s32 	%r182, %r181, %r77, %r224;
	mul.wide.s32 	%rd41, %r182, 4;
	add.s64 	%rd42, %rd1, %rd41;
	.pragma "used_bytes_mask 7";
	ld.global.u32 	%r183, [%rd42];
	bfe.u32 	%r184, %r183, 0, 8;
	cvt.u16.u32 	%rs68, %r184;
	and.b16  	%rs69, %rs68, 255;
	bfe.u32 	%r185, %r183, 8, 8;
	cvt.u16.u32 	%rs70, %r185;
	and.b16  	%rs71, %rs70, 255;
	bfe.u32 	%r186, %r183, 16, 8;
	cvt.u16.u32 	%rs72, %r186;
	and.b16  	%rs73, %rs72, 255;
	cvt.rn.f64.u16 	%fd109, %rs69;
	add.f64 	%fd153, %fd104, %fd109;
	cvt.rn.f64.u16 	%fd110, %rs71;
	add.f64 	%fd154, %fd106, %fd110;
	cvt.rn.f64.u16 	%fd111, %rs73;
	add.f64 	%fd155, %fd108, %fd111;
	add.s32 	%r235, %r235, 4;
$L__BB4_12:
	setp.eq.s32 	%p16, %r7, 0;
	@%p16 bra 	$L__BB4_17;
	setp.eq.s32 	%p17, %r7, 1;
	@%p17 bra 	$L__BB4_15;
	add.s32 	%r187, %r235, %r16;
	mad.lo.s32 	%r188, %r187, %r75, %r222;
	mad.lo.s32 	%r189, %r188, %r77, %r224;
	mul.wide.s32 	%rd43, %r189, 4;
	add.s64 	%rd44, %rd1, %rd43;
	.pragma "used_bytes_mask 7";
	ld.global.u32 	%r190, [%rd44];
	bfe.u32 	%r191, %r190, 0, 8;
	cvt.u16.u32 	%rs74, %r191;
	and.b16  	%rs75, %rs74, 255;
	bfe.u32 	%r192, %r190, 8, 8;
	cvt.u16.u32 	%rs76, %r192;
	and.b16  	%rs77, %rs76, 255;
	bfe.u32 	%r193, %r190, 16, 8;
	cvt.u16.u32 	%rs78, %r193;
	and.b16  	%rs79, %rs78, 255;
	cvt.rn.f64.u16 	%fd113, %rs75;
	add.f64 	%fd114, %fd153, %fd113;
	cvt.rn.f64.u16 	%fd115, %rs77;
	add.f64 	%fd116, %fd154, %fd115;
	cvt.rn.f64.u16 	%fd117, %rs79;
	add.f64 	%fd118, %fd155, %fd117;
	add.s32 	%r194, %r188, %r75;
	mad.lo.s32 	%r195, %r194, %r77, %r224;
	mul.wide.s32 	%rd45, %r195, 4;
	add.s64 	%rd46, %rd1, %rd45;
	.pragma "used_bytes_mask 7";
	ld.global.u32 	%r196, [%rd46];
	bfe.u32 	%r197, %r196, 0, 8;
	cvt.u16.u32 	%rs80, %r197;
	and.b16  	%rs81, %rs80, 255;
	bfe.u32 	%r198, %r196, 8, 8;
	cvt.u16.u32 	%rs82, %r198;
	and.b16  	%rs83, %rs82, 255;
	bfe.u32 	%r199, %r196, 16, 8;
	cvt.u16.u32 	%rs84, %r199;
	and.b16  	%rs85, %rs84, 255;
	cvt.rn.f64.u16 	%fd119, %rs81;
	add.f64 	%fd153, %fd114, %fd119;
	cvt.rn.f64.u16 	%fd120, %rs83;
	add.f64 	%fd154, %fd116, %fd120;
	cvt.rn.f64.u16 	%fd121, %rs85;
	add.f64 	%fd155, %fd118, %fd121;
	add.s32 	%r235, %r235, 2;
$L__BB4_15:
	setp.eq.s32 	%p18, %r9, 0;
	@%p18 bra 	$L__BB4_17;
	add.s32 	%r200, %r235, %r16;
	mad.lo.s32 	%r201, %r200, %r75, %r222;
	mad.lo.s32 	%r202, %r201, %r77, %r224;
	mul.wide.s32 	%rd47, %r202, 4;
	add.s64 	%rd48, %rd1, %rd47;
	.pragma "used_bytes_mask 7";
	ld.global.u32 	%r203, [%rd48];
	bfe.u32 	%r204, %r203, 0, 8;
	cvt.u16.u32 	%rs86, %r204;
	and.b16  	%rs87, %rs86, 255;
	bfe.u32 	%r205, %r203, 8, 8;
	cvt.u16.u32 	%rs88, %r205;
	and.b16  	%rs89, %rs88, 255;
	bfe.u32 	%r206, %r203, 16, 8;
	cvt.u16.u32 	%rs90, %r206;
	and.b16  	%rs91, %rs90, 255;
	cvt.rn.f64.u16 	%fd122, %rs87;
	add.f64 	%fd153, %fd153, %fd122;
	cvt.rn.f64.u16 	%fd123, %rs89;
	add.f64 	%fd154, %fd154, %fd123;
	cvt.rn.f64.u16 	%fd124, %rs91;
	add.f64 	%fd155, %fd155, %fd124;
$L__BB4_17:
	add.s32 	%r224, %r224, 1;
	setp.ne.s32 	%p19, %r224, %r77;
	@%p19 bra 	$L__BB4_6;
	ld.param.u32 	%r221, [_Z8ssaa_gpuPK6uchar4PS_iii_param_3];
	ld.param.u64 	%rd52, [_Z8ssaa_gpuPK6uchar4PS_iii_param_1];
	mul.lo.s32 	%r207, %r77, %r77;
	cvt.rn.f64.u32 	%fd125, %r207;
	div.rn.f64 	%fd126, %fd153, %fd125;
	div.rn.f64 	%fd127, %fd154, %fd125;
	div.rn.f64 	%fd128, %fd155, %fd125;
	cvt.rzi.u32.f64 	%r208, %fd126;
	cvt.rzi.u32.f64 	%r209, %fd127;
	cvt.rzi.u32.f64 	%r210, %fd128;
	mad.lo.s32 	%r211, %r223, %r75, %r222;
	cvta.to.global.u64 	%rd49, %rd52;
	mul.wide.s32 	%rd50, %r211, 4;
	add.s64 	%rd51, %rd49, %rd50;
	prmt.b32 	%r212, %r208, %r209, 0x3340U;
	prmt.b32 	%r213, %r210, 65535, 0x3340U;
	prmt.b32 	%r214, %r212, %r213, 0x5410U;
	st.global.u32 	[%rd51], %r214;
	add.s32 	%r223, %r223, %r4;
	setp.lt.s32 	%p20, %r223, %r221;
	@%p20 bra 	$L__BB4_5;
	bra.uni 	$L__BB4_4;
$L__BB4_19:
	ld.param.u32 	%r217, [_Z8ssaa_gpuPK6uchar4PS_iii_param_3];
	add.s32 	%r59, %r2, %r4;
	max.s32 	%r87, %r217, %r59;
	setp.lt.s32 	%p3, %r59, %r217;
	selp.u32 	%r88, 1, 0, %p3;
	add.s32 	%r89, %r59, %r88;
	sub.s32 	%r90, %r87, %r89;
	div.u32 	%r91, %r90, %r4;
	add.s32 	%r60, %r91, %r88;
	mov.f64 	%fd41, 0d0000000000000000;
	div.rn.f64 	%fd42, %fd41, %fd1;
	cvt.rzi.u32.f64 	%r92, %fd42;
	cvt.u16.u32 	%rs1, %r92;
	and.b32  	%r61, %r60, 3;
	mul.lo.s32 	%r62, %r2, %r75;
	mul.lo.s32 	%r63, %r59, %r75;
	add.s32 	%r64, %r59, %r4;
	mul.lo.s32 	%r65, %r64, %r75;
	add.s32 	%r66, %r64, %r4;
	prmt.b32 	%r97, %r98, 65535, 0x3340U;
$L__BB4_20:
	ld.param.u32 	%r218, [_Z8ssaa_gpuPK6uchar4PS_iii_param_3];
	setp.ge.s32 	%p4, %r2, %r218;
	@%p4 bra 	$L__BB4_27;
	setp.eq.s32 	%p5, %r61, 3;
	mov.u32 	%r238, %r2;
	@%p5 bra 	$L__BB4_25;
	setp.eq.s32 	%p6, %r61, 0;
	add.s32 	%r93, %r62, %r222;
	mul.wide.s32 	%rd5, %r93, 4;
	add.s64 	%rd6, %rd2, %rd5;
	cvt.u32.u16 	%r94, %rs1;
	prmt.b32 	%r95, %r94, %r96, 0x3340U;
	prmt.b32 	%r68, %r95, %r97, 0x5410U;
	bfi.b32 	%r69, %r94, %r68, 8, 8;
	bfi.b32 	%r70, %r94, %r69, 16, 8;
	st.global.u32 	[%rd6], %r70;
	mov.u32 	%r238, %r59;
	@%p6 bra 	$L__BB4_25;
	setp.eq.s32 	%p7, %r61, 1;
	add.s32 	%r99, %r63, %r222;
	mul.wide.s32 	%rd7, %r99, 4;
	add.s64 	%rd8, %rd2, %rd7;
	st.global.u32 	[%rd8], %r70;
	mov.u32 	%r238, %r64;
	@%p7 bra 	$L__BB4_25;
	add.s32 	%r100, %r65, %r222;
	mul.wide.s32 	%rd9, %r100, 4;
	add.s64 	%rd10, %rd2, %rd9;
	st.global.u32 	[%rd10], %r70;
	mov.u32 	%r238, %r66;
$L__BB4_25:
	setp.lt.u32 	%p8, %r60, 3;
	@%p8 bra 	$L__BB4_27;
$L__BB4_26:
	ld.param.u32 	%r219, [_Z8ssaa_gpuPK6uchar4PS_iii_param_3];
	mad.lo.s32 	%r101, %r238, %r75, %r222;
	mul.wide.s32 	%rd11, %r101, 4;
	add.s64 	%rd12, %rd2, %rd11;
	cvt.u32.u16 	%r102, %rs1;
	prmt.b32 	%r103, %r102, 65535, 0x3340U;
	prmt.b32 	%r104, %r102, %r102, 0x3340U;
	prmt.b32 	%r105, %r104, %r103, 0x5410U;
	st.global.u32 	[%rd12], %r105;
	add.s32 	%r106, %r238, %r4;
	mad.lo.s32 	%r107, %r106, %r75, %r222;
	mul.wide.s32 	%rd13, %r107, 4;
	add.s64 	%rd14, %rd2, %rd13;
	st.global.u32 	[%rd14], %r105;
	add.s32 	%r108, %r106, %r4;
	mad.lo.s32 	%r109, %r108, %r75, %r222;
	mul.wide.s32 	%rd15, %r109, 4;
	add.s64 	%rd16, %rd2, %rd15;
	st.global.u32 	[%rd16], %r105;
	add.s32 	%r110, %r108, %r4;
	mad.lo.s32 	%r111, %r110, %r75, %r222;
	mul.wide.s32 	%rd17, %r111, 4;
	add.s64 	%rd18, %rd2, %rd17;
	st.global.u32 	[%rd18], %r105;
	add.s32 	%r238, %r110, %r4;
	setp.lt.s32 	%p9, %r238, %r219;
	@%p9 bra 	$L__BB4_26;
$L__BB4_27:
	add.s32 	%r222, %r222, %r3;
	setp.lt.s32 	%p10, %r222, %r75;
	@%p10 bra 	$L__BB4_20;
$L__BB4_28:
	ret;

}
.func  (.param .align 16 .b8 func_retval0[16]) __internal_trig_reduction_slowpathd(
	.param .b64 __internal_trig_reduction_slowpathd_param_0
)
{
	.local .align 8 .b8 	__local_depot5[40];
	.reg .b64 	%SP;
	.reg .b64 	%SPL;
	.reg .pred 	%p<10>;
	.reg .b32 	%r<47>;
	.reg .b64 	%rd<74>;
	.reg .b64 	%fd<5>;

	mov.u64 	%SPL, __local_depot5;
	ld.param.f64 	%fd4, [__internal_trig_reduction_slowpathd_param_0];
	add.u64 	%rd1, %SPL, 0;
	{
	.reg .b32 %temp; 
	mov.b64 	{%temp, %r1}, %fd4;
	}
	shr.u32 	%r2, %r1, 20;
	and.b32  	%r3, %r2, 2047;
	setp.eq.s32 	%p1, %r3, 2047;
	mov.b32 	%r46, 0;
	@%p1 bra 	$L__BB5_9;
	add.s32 	%r20, %r3, -1024;
	mov.b64 	%rd20, %fd4;
	shl.b64 	%rd2, %rd20, 11;
	shr.u32 	%r4, %r20, 6;
	sub.s32 	%r45, 15, %r4;
	sub.s32 	%r21, 19, %r4;
	setp.lt.u32 	%p2, %r20, 128;
	selp.b32 	%r6, 18, %r21, %p2;
	setp.ge.s32 	%p3, %r45, %r6;
	mov.b64 	%rd70, 0;
	@%p3 bra 	$L__BB5_4;
	add.s32 	%r23, %r6, %r4;
	neg.s32 	%r43, %r23;
	or.b64  	%rd3, %rd2, -9223372036854775808;
	mov.b64 	%rd70, 0;
	mov.b32 	%r42, 0;
	mov.u64 	%rd25, __cudart_i2opi_d;
	mov.u32 	%r44, %r45;
$L__BB5_3:
	.pragma "nounroll";
	mul.wide.s32 	%rd22, %r42, 8;
	add.s64 	%rd23, %rd1, %rd22;
	mul.wide.s32 	%rd24, %r44, 8;
	add.s64 	%rd26, %rd25, %rd24;
	ld.global.nc.u64 	%rd27, [%rd26];
	{
	.reg .u32 %r0, %r1, %r2, %r3, %alo, %ahi, %blo, %bhi, %clo, %chi;
	mov.b64 	{%alo,%ahi}, %rd27;
	mov.b64 	{%blo,%bhi}, %rd3;
	mov.b64 	{%clo,%chi}, %rd70;
	mad.lo.cc.u32 	%r0, %alo, %blo, %clo;
	madc.hi.cc.u32 	%r1, %alo, %blo, %chi;
	madc.hi.u32 	%r2, %alo, %bhi, 0;
	mad.lo.cc.u32 	%r1, %alo, %bhi, %r1;
	madc.hi.cc.u32 	%r2, %ahi, %blo, %r2;
	madc.hi.u32 	%r3, %ahi, %bhi, 0;
	mad.lo.cc.u32 	%r1, %ahi, %blo, %r1;
	madc.lo.cc.u32 	%r2, %ahi, %bhi, %r2;
	addc.u32 	%r3, %r3, 0;
	mov.b64 	%rd28, {%r0,%r1};
	mov.b64 	%rd70, {%r2,%r3};
	}
	st.local.u64 	[%rd23], %rd28;
	add.s32 	%r44, %r44, 1;
	add.s32 	%r43, %r43, 1;
	add.s32 	%r42, %r42, 1;
	setp.ne.s32 	%p4, %r43, -15;
	mov.u32 	%r45, %r6;
	@%p4 bra 	$L__BB5_3;
$L__BB5_4:
	cvt.s64.s32 	%rd29, %r45;
	cvt.u64.u32 	%rd30, %r4;
	add.s64 	%rd31, %rd30, %rd29;
	shl.b64 	%rd32, %rd31, 3;
	add.s64 	%rd33, %rd1, %rd32;
	st.local.u64 	[%rd33+-120], %rd70;
	and.b32  	%r15, %r2, 63;
	ld.local.u64 	%rd72, [%rd1+16];
	ld.local.u64 	%rd71, [%rd1+24];
	setp.eq.s32 	%p5, %r15, 0;
	@%p5 bra 	$L__BB5_6;
	shl.b64 	%rd34, %rd71, %r15;
	shr.u64 	%rd35, %rd72, 1;
	xor.b32  	%r24, %r15, 63;
	shr.u64 	%rd36, %rd35, %r24;
	or.b64  	%rd71, %rd34, %rd36;
	ld.local.u64 	%rd37, [%rd1+8];
	shl.b64 	%rd38, %rd72, %r15;
	shr.u64 	%rd39, %rd37, 1;
	shr.u64 	%rd40, %rd39, %r24;
	or.b64  	%rd72, %rd38, %rd40;
$L__BB5_6:
	and.b32  	%r25, %r1, -2147483648;
	shr.u64 	%rd41, %rd71, 62;
	cvt.u32.u64 	%r26, %rd41;
	mov.b64 	{%r27, %r28}, %rd71;
	mov.b64 	{%r29, %r30}, %rd72;
	shf.l.wrap.b32 	%r31, %r30, %r27, 2;
	shf.l.wrap.b32 	%r32, %r27, %r28, 2;
	mov.b64 	%rd42, {%r31, %r32};
	shl.b64 	%rd43, %rd72, 2;
	shr.u64 	%rd44, %rd42, 63;
	cvt.u32.u64 	%r33, %rd44;
	add.s32 	%r34, %r33, %r26;
	setp.eq.s32 	%p6, %r25, 0;
	neg.s32 	%r35, %r34;
	selp.b32 	%r46, %r34, %r35, %p6;
	setp.gt.s64 	%p7, %rd42, -1;
	mov.b64 	%rd45, 0;
	{
	.reg .u32 %r0, %r1, %r2, %r3, %a0, %a1, %a2, %a3, %b0, %b1, %b2, %b3;
	mov.b64 	{%a0,%a1}, %rd45;
	mov.b64 	{%a2,%a3}, %rd45;
	mov.b64 	{%b0,%b1}, %rd43;
	mov.b64 	{%b2,%b3}, %rd42;
	sub.cc.u32 	%r0, %a0, %b0;
	subc.cc.u32 	%r1, %a1, %b1;
	subc.cc.u32 	%r2, %a2, %b2;
	subc.u32 	%r3, %a3, %b3;
	mov.b64 	%rd46, {%r0,%r1};
	mov.b64 	%rd47, {%r2,%r3};
	}
	xor.b32  	%r36, %r25, -2147483648;
	selp.b64 	%rd73, %rd42, %rd47, %p7;
	selp.b64 	%rd14, %rd43, %rd46, %p7;
	selp.b32 	%r17, %r25, %r36, %p7;
	clz.b64 	%r37, %rd73;
	cvt.u64.u32 	%rd15, %r37;
	setp.eq.s32 	%p8, %r37, 0;
	@%p8 bra 	$L__BB5_8;
	cvt.u32.u64 	%r38, %rd15;
	and.b32  	%r39, %r38, 63;
	shl.b64 	%rd48, %rd73, %r39;
	shr.u64 	%rd49, %rd14, 1;
	not.b32 	%r40, %r38;
	and.b32  	%r41, %r40, 63;
	shr.u64 	%rd50, %rd49, %r41;
	or.b64  	%rd73, %rd48, %rd50;
$L__BB5_8:
	mov.b64 	%rd51, -3958705157555305931;
	{
	.reg .u32 %r0, %r1, %r2, %r3, %alo, %ahi, %blo, %bhi;
	mov.b64 	{%alo,%ahi}, %rd73;
	mov.b64 	{%blo,%bhi}, %rd51;
	mul.lo.u32 	%r0, %alo, %blo;
	mul.hi.u32 	%r1, %alo, %blo;
	mad.lo.cc.u32 	%r1, %alo, %bhi, %r1;
	madc.hi.u32 	%r2, %alo, %bhi, 0;
	mad.lo.cc.u32 	%r1, %ahi, %blo, %r1;
	madc.hi.cc.u32 	%r2, %ahi, %blo, %r2;
	madc.hi.u32 	%r3, %ahi, %bhi, 0;
	mad.lo.cc.u32 	%r2, %ahi, %bhi, %r2;
	addc.u32 	%r3, %r3, 0;
	mov.b64 	%rd52, {%r0,%r1};
	mov.b64 	%rd53, {%r2,%r3};
	}
	setp.gt.s64 	%p9, %rd53, 0;
	{
	.reg .u32 %r0, %r1, %r2, %r3, %a0, %a1, %a2, %a3, %b0, %b1, %b2, %b3;
	mov.b64 	{%a0,%a1}, %rd52;
	mov.b64 	{%a2,%a3}, %rd53;
	mov.b64 	{%b0,%b1}, %rd52;
	mov.b64 	{%b2,%b3}, %rd53;
	add.cc.u32 	%r0, %a0, %b0;
	addc.cc.u32 	%r1, %a1, %b1;
	addc.cc.u32 	%r2, %a2, %b2;
	addc.u32 	%r3, %a3, %b3;
	mov.b64 	%rd54, {%r0,%r1};
	mov.b64 	%rd55, {%r2,%r3};
	}
	selp.b64 	%rd56, %rd55, %rd53, %p9;
	selp.s64 	%rd57, -1, 0, %p9;
	sub.s64 	%rd58, %rd57, %rd15;
	cvt.u64.u32 	%rd59, %r17;
	shl.b64 	%rd60, %rd59, 32;
	add.s64 	%rd61, %rd56, 1;
	shr.u64 	%rd62, %rd61, 10;
	add.s64 	%rd63, %rd62, 1;
	shr.u64 	%rd64, %rd63, 1;
	shl.b64 	%rd65, %rd58, 52;
	add.s64 	%rd66, %rd65, %rd64;
	add.s64 	%rd67, %rd66, 4602678819172646912;
	or.b64  	%rd68, %rd67, %rd60;
	mov.b64 	%fd4, %rd68;
$L__BB5_9:
	st.param.f64 	[func_retval0], %fd4;
	st.param.b32 	[func_retval0+8], %r46;
	ret;

}


// ===== COMPILED SASS (sm_100) =====

	.target	sm_100

	.elftype	@"ET_EXEC"


//--------------------- .note.nv.tkinfo           --------------------------
	.section	.note.nv.tkinfo,"",@"SHT_NOTE"
	.sectionflags	@"SHF_NOTE_NV_TKINFO"
	.tkinfo
        /*0018*/ 	.word	0x00000002
        /*0030*/ 	.string	""
        /*0030*/ 	.string	"ptxas"
        /*0030*/ 	.string	"Cuda compilation tools, release 13.0, V13.0.88"
        /*0030*/ 	.string	"Build cuda_13.0.r13.0/compiler.36424714_0"
        /*0030*/ 	.string	"-arch sm_100 -m 64 "



//--------------------- .note.nv.cuinfo           --------------------------
	.section	.note.nv.cuinfo,"",@"SHT_NOTE"
	.sectionflags	@"SHF_NOTE_NV_CUINFO"
        /*0018*/ 	.short	0x0002
        /*001a*/ 	.short	0x0064
        /*001c*/ 	.short	0x0082
	.zero		2


//--------------------- .nv.info                  --------------------------
	.section	.nv.info,"",@"SHT_CUDA_INFO"
	.align	4


	//----- nvinfo : EIATTR_REGCOUNT
	.align		4
        /*0000*/ 	.byte	0x04, 0x2f
        /*0002*/ 	.short	(.L_2 - .L_1)
	.align		4
.L_1:
        /*0004*/ 	.word	index@(_Z14clear_data_gpuP8vector3dIfEi)
        /*0008*/ 	.word	0x00000010


	//----- nvinfo : EIATTR_FRAME_SIZE
	.align		4
.L_2:
        /*000c*/ 	.byte	0x04, 0x11
        /*000e*/ 	.short	(.L_4 - .L_3)
	.align		4
.L_3:
        /*0010*/ 	.word	index@(_Z14clear_data_gpuP8vector3dIfEi)
        /*0014*/ 	.word	0x00000000


	//----- nvinfo : EIATTR_REGCOUNT
	.align		4
.L_4:
        /*0018*/ 	.byte	0x04, 0x2f
        /*001a*/ 	.short	(.L_6 - .L_5)
	.align		4
.L_5:
        /*001c*/ 	.word	index@(_Z9trace_gpuPK3rayiPS_PiP8vector3dIfEPK12light_sourceiPK7polygoni)
        /*0020*/ 	.word	0x00000065


	//----- nvinfo : EIATTR_FRAME_SIZE
	.align		4
.L_6:
        /*0024*/ 	.byte	0x04, 0x11
        /*0026*/ 	.short	(.L_8 - .L_7)
	.align		4
.L_7:
        /*0028*/ 	.word	index@($__internal_6_$__cuda_sm3x_div_rn_noftz_f32_slowpath)
        /*002c*/ 	.word	0x00000000


	//----- nvinfo : EIATTR_FRAME_SIZE
	.align		4
.L_8:
        /*0030*/ 	.byte	0x04, 0x11
        /*0032*/ 	.short	(.L_10 - .L_9)
	.align		4
.L_9:
        /*0034*/ 	.word	index@($__internal_5_$__cuda_sm20_dsqrt_rn_f64_mediumpath_v1)
        /*0038*/ 	.word	0x00000000


	//----- nvinfo : EIATTR_FRAME_SIZE
	.align		4
.L_10:
        /*003c*/ 	.byte	0x04, 0x11
        /*003e*/ 	.short	(.L_12 - .L_11)
	.align		4
.L_11:
        /*0040*/ 	.word	index@($__internal_4_$__cuda_sm20_div_rn_f64_full)
        /*0044*/ 	.word	0x00000000


	//----- nvinfo : EIATTR_FRAME_SIZE
	.align		4
.L_12:
        /*0048*/ 	.byte	0x04, 0x11
        /*004a*/ 	.short	(.L_14 - .L_13)
	.align		4
.L_13:
        /*004c*/ 	.word	index@(_Z9trace_gpuPK3rayiPS_PiP8vector3dIfEPK12light_sourceiPK7polygoni)
        /*0050*/ 	.word	0x00000000


	//----- nvinfo : EIATTR_REGCOUNT
	.align		4
.L_14:
        /*0054*/ 	.byte	0x04, 0x2f
        /*0056*/ 	.short	(.L_16 - .L_15)
	.align		4
.L_15:
        /*0058*/ 	.word	index@(_Z13init_rays_gpu8vector3dIdES0_iidP3ray)
        /*005c*/ 	.word	0x0000004c


	//----- nvinfo : EIATTR_FRAME_SIZE
	.align		4
.L_16:
        /*0060*/ 	.byte	0x04, 0x11
        /*0062*/ 	.short	(.L_18 - .L_17)
	.align		4
.L_17:
        /*0064*/ 	.word	index@($_Z13init_rays_gpu8vector3dIdES0_iidP3ray$__internal_trig_reduction_slowpathd)
        /*0068*/ 	.word	0x00000028


	//----- nvinfo : EIATTR_FRAME_SIZE
	.align		4
.L_18:
        /*006c*/ 	.byte	0x04, 0x11
        /*006e*/ 	.short	(.L_20 - .L_19)
	.align		4
.L_19:
        /*0070*/ 	.word	index@($__internal_3_$__cuda_sm20_dsqrt_rn_f64_mediumpath_v1)
        /*0074*/ 	.word	0x00000028


	//----- nvinfo : EIATTR_FRAME_SIZE
	.align		4
.L_20:
        /*0078*/ 	.byte	0x04, 0x11
        /*007a*/ 	.short	(.L_22 - .L_21)
	.align		4
.L_21:
        /*007c*/ 	.word	index@($__internal_2_$__cuda_sm20_div_rn_f64_full)
        /*0080*/ 	.word	0x00000028


	//----- nvinfo : EIATTR_FRAME_SIZE
	.align		4
.L_22:
        /*0084*/ 	.byte	0x04, 0x11
        /*0086*/ 	.short	(.L_24 - .L_23)
	.align		4
.L_23:
        /*0088*/ 	.word	index@($__internal_1_$__cuda_sm20_dblrcp_rn_slowpath_v3)
        /*008c*/ 	.word	0x00000028


	//----- nvinfo : EIATTR_FRAME_SIZE
	.align		4
.L_24:
        /*0090*/ 	.byte	0x04, 0x11
        /*0092*/ 	.short	(.L_26 - .L_25)
	.align		4
.L_25:
        /*0094*/ 	.word	index@(_Z13init_rays_gpu8vector3dIdES0_iidP3ray)
        /*0098*/ 	.word	0x00000028


	//----- nvinfo : EIATTR_REGCOUNT
	.align		4
.L_26:
        /*009c*/ 	.byte	0x04, 0x2f
        /*009e*/ 	.short	(.L_28 - .L_27)
	.align		4
.L_27:
        /*00a0*/ 	.word	index@(_Z14write_data_gpuP6uchar4P8vector3dIfEi)
        /*00a4*/ 	.word	0x00000016


	//----- nvinfo : EIATTR_FRAME_SIZE
	.align		4
.L_28:
        /*00a8*/ 	.byte	0x04, 0x11
        /*00aa*/ 	.short	(.L_30 - .L_29)
	.align		4
.L_29:
        /*00ac*/ 	.word	index@(_Z14write_data_gpuP6uchar4P8vector3dIfEi)
        /*00b0*/ 	.word	0x00000000


	//----- nvinfo : EIATTR_REGCOUNT
	.align		4
.L_30:
        /*00b4*/ 	.byte	0x04, 0x2f
        /*00b6*/ 	.short	(.L_32 - .L_31)
	.align		4
.L_31:
        /*00b8*/ 	.word	index@(_Z8ssaa_gpuPK6uchar4PS_iii)
        /*00bc*/ 	.word	0x00000028


	//----- nvinfo : EIATTR_FRAME_SIZE
	.align		4
.L_32:
        /*00c0*/ 	.byte	0x04, 0x11
        /*00c2*/ 	.short	(.L_34 - .L_33)
	.align		4
.L_33:
        /*00c4*/ 	.word	index@($__internal_0_$__cuda_sm20_div_rn_f64_full)
        /*00c8*/ 	.word	0x00000000


	//----- nvinfo : EIATTR_FRAME_SIZE
	.align		4
.L_34:
        /*00cc*/ 	.byte	0x04, 0x11
        /*00ce*/ 	.short	(.L_36 - .L_35)
	.align		4
.L_35:
        /*00d0*/ 	.word	index@(_Z8ssaa_gpuPK6uchar4PS_iii)
        /*00d4*/ 	.word	0x00000000


	//----- nvinfo : EIATTR_MIN_STACK_SIZE
	.align		4
.L_36:
        /*00d8*/ 	.byte	0x04, 0x12
        /*00da*/ 	.short	(.L_38 - .L_37)
	.align		4
.L_37:
        /*00dc*/ 	.word	index@(_Z8ssaa_gpuPK6uchar4PS_iii)
        /*00e0*/ 	.word	0x00000000


	//----- nvinfo : EIATTR_MIN_STACK_SIZE
	.align		4
.L_38:
        /*00e4*/ 	.byte	0x04, 0x12
        /*00e6*/ 	.short	(.L_40 - .L_39)
	.align		4
.L_39:
        /*00e8*/ 	.word	index@(_Z14write_data_gpuP6uchar4P8vector3dIfEi)
        /*00ec*/ 	.word	0x00000000


	//----- nvinfo : EIATTR_MIN_STACK_SIZE
	.align		4
.L_40:
        /*00f0*/ 	.byte	0x04, 0x12
        /*00f2*/ 	.short	(.L_42 - .L_41)
	.align		4
.L_41:
        /*00f4*/ 	.word	index@(_Z13init_rays_gpu8vector3dIdES0_iidP3ray)
        /*00f8*/ 	.word	0x00000028


	//----- nvinfo : EIATTR_MIN_STACK_SIZE
	.align		4
.L_42:
        /*00fc*/ 	.byte	0x04, 0x12
        /*00fe*/ 	.short	(.L_44 - .L_43)
	.align		4
.L_43:
        /*0100*/ 	.word	index@(_Z9trace_gpuPK3rayiPS_PiP8vector3dIfEPK12light_sourceiPK7polygoni)
        /*0104*/ 	.word	0x00000000


	//----- nvinfo : EIATTR_MIN_STACK_SIZE
	.align		4
.L_44:
        /*0108*/ 	.byte	0x04, 0x12
        /*010a*/ 	.short	(.L_46 - .L_45)
	.align		4
.L_45:
        /*010c*/ 	.word	index@(_Z14clear_data_gpuP8vector3dIfEi)
        /*0110*/ 	.word	0x00000000
.L_46:


//--------------------- .nv.compat                --------------------------
	.section	.nv.compat,"",@"SHT_CUDA_COMPAT_INFO"
	.align	4
        /*0000*/ 	.byte	0x02, 0x09, 0x00, 0x00, 0x02, 0x02, 0x01, 0x00, 0x02, 0x05, 0x05, 0x00, 0x03, 0x07, 0x01, 0x01
        /*0010*/ 	.byte	0x02, 0x03, 0x00, 0x00, 0x02, 0x06, 0x01, 0x00, 0x04, 0x0b, 0x08, 0x00, 0x01, 0x00, 0x00, 0x00
        /*0020*/ 	.byte	0x00, 0x00, 0x00, 0x00


//--------------------- .nv.info._Z8ssaa_gpuPK6uchar4PS_iii --------------------------
	.section	.nv.info._Z8ssaa_gpuPK6uchar4PS_iii,"",@"SHT_CUDA_INFO"
	.sectionflags	@""
	.align	4


	//----- nvinfo : EIATTR_CUDA_API_VERSION
	.align		4
        /*0000*/ 	.byte	0x04, 0x37
        /*0002*/ 	.short	(.L_48 - .L_47)
.L_47:
        /*0004*/ 	.word	0x00000082


	//----- nvinfo : EIATTR_KPARAM_INFO
	.align		4
.L_48:
        /*0008*/ 	.byte	0x04, 0x17
        /*000a*/ 	.short	(.L_50 - .L_49)
.L_49:
        /*000c*/ 	.word	0x00000000
        /*0010*/ 	.short	0x0004
        /*0012*/ 	.short	0x0018
        /*0014*/ 	.byte	0x00, 0xf0, 0x11, 0x00


	//----- nvinfo : EIATTR_KPARAM_INFO
	.align		4
.L_50:
        /*0018*/ 	.byte	0x04, 0x17
        /*001a*/ 	.short	(.L_52 - .L_51)
.L_51:
        /*001c*/ 	.word	0x00000000
        /*0020*/ 	.short	0x0003
        /*0022*/ 	.short	0x0014
        /*0024*/ 	.byte	0x00, 0xf0, 0x11, 0x00


	//----- nvinfo : EIATTR_KPARAM_INFO
	.align		4
.L_52:
        /*0028*/ 	.byte	0x04, 0x17
        /*002a*/ 	.short	(.L_54 - .L_53)
.L_53:
        /*002c*/ 	.word	0x00000000
        /*0030*/ 	.short	0x0002
        /*0032*/ 	.short	0x0010
        /*0034*/ 	.byte	0x00, 0xf0, 0x11, 0x00


	//----- nvinfo : EIATTR_KPARAM_INFO
	.align		4
.L_54:
        /*0038*/ 	.byte	0x04, 0x17
        /*003a*/ 	.short	(.L_56 - .L_55)
.L_55:
        /*003c*/ 	.word	0x00000000
        /*0040*/ 	.short	0x0001
        /*0042*/ 	.short	0x0008
        /*0044*/ 	.byte	0x00, 0xf5, 0x21, 0x00


	//----- nvinfo : EIATTR_KPARAM_INFO
	.align		4
.L_56:
        /*0048*/ 	.byte	0x04, 0x17
        /*004a*/ 	.short	(.L_58 - .L_57)
.L_57:
        /*004c*/ 	.word	0x00000000
        /*0050*/ 	.short	0x0000
        /*0052*/ 	.short	0x0000
        /*0054*/ 	.byte	0x00, 0xf5, 0x21, 0x00


	//----- nvinfo : EIATTR_SPARSE_MMA_MASK
	.align		4
.L_58:
        /*0058*/ 	.byte	0x03, 0x50
        /*005a*/ 	.short	0x0000


	//----- nvinfo : EIATTR_MAXREG_COUNT
	.align		4
        /*005c*/ 	.byte	0x03, 0x1b
        /*005e*/ 	.short	0x00ff


	//----- nvinfo : EIATTR_MERCURY_ISA_VERSION
	.align		4
        /*0060*/ 	.byte	0x03, 0x5f
        /*0062*/ 	.short	0x0101


	//----- nvinfo : EIATTR_UNUSED_LOAD_BYTE_OFFSET
	.align		4
        /*0064*/ 	.byte	0x04, 0x44
        /*0066*/ 	.short	(.L_60 - .L_59)


	//   ....[0]....
.L_59:
        /*0068*/ 	.word	0x00000440
        /*006c*/ 	.word	0x00000007


	//   ....[1]....
        /*0070*/ 	.word	0x000004c0
        /*0074*/ 	.word	0x00000007


	//   ....[2]....
        /*0078*/ 	.word	0x00000540
        /*007c*/ 	.word	0x00000007


	//   ....[3]....
        /*0080*/ 	.word	0x000005c0
        /*0084*/ 	.word	0x00000007


	//   ....[4]....
        /*0088*/ 	.word	0x00000640
        /*008c*/ 	.word	0x00000007


	//   ....[5]....
        /*0090*/ 	.word	0x000006c0
        /*0094*/ 	.word	0x00000007


	//   ....[6]....
        /*0098*/ 	.word	0x00000740
        /*009c*/ 	.word	0x00000007


	//   ....[7]....
        /*00a0*/ 	.word	0x00000760
        /*00a4*/ 	.word	0x00000007


	//   ....[8]....
        /*00a8*/ 	.word	0x00000a20
        /*00ac*/ 	.word	0x00000007


	//   ....[9]....
        /*00b0*/ 	.word	0x00000a70
        /*00b4*/ 	.word	0x00000007


	//   ....[10]....
        /*00b8*/ 	.word	0x00000ab0
        /*00bc*/ 	.word	0x00000007


	//   ....[11]....
        /*00c0*/ 	.word	0x00000ad0
        /*00c4*/ 	.word	0x00000007


	//   ....[12]....
        /*00c8*/ 	.word	0x00000d50
        /*00cc*/ 	.word	0x00000007


	//   ....[13]....
        /*00d0*/ 	.word	0x00000d70
        /*00d4*/ 	.word	0x00000007


	//   ....[14]....
        /*00d8*/ 	.word	0x00000ec0
        /*00dc*/ 	.word	0x00000007


	//----- nvinfo : EIATTR_VRC_CTA_INIT_COUNT
	.align		4
.L_60:
        /*00e0*/ 	.byte	0x02, 0x4a
	.zero		1
	.zero		1


	//----- nvinfo : EIATTR_EXIT_INSTR_OFFSETS
	.align		4
        /*00e4*/ 	.byte	0x04, 0x1c
        /*00e6*/ 	.short	(.L_62 - .L_61)


	//   ....[0]....
.L_61:
        /*00e8*/ 	.word	0x000000f0


	//   ....[1]....
        /*00ec*/ 	.word	0x00001540


	//   ....[2]....
        /*00f0*/ 	.word	0x00001ba0


	//----- nvinfo : EIATTR_CRS_STACK_SIZE
	.align		4
.L_62:
        /*00f4*/ 	.byte	0x04, 0x1e
        /*00f6*/ 	.short	(.L_64 - .L_63)
.L_63:
        /*00f8*/ 	.word	0x00000000


	//----- nvinfo : EIATTR_CBANK_PARAM_SIZE
	.align		4
.L_64:
        /*00fc*/ 	.byte	0x03, 0x19
        /*00fe*/ 	.short	0x001c


	//----- nvinfo : EIATTR_PARAM_CBANK
	.align		4
        /*0100*/ 	.byte	0x04, 0x0a
        /*0102*/ 	.short	(.L_66 - .L_65)
	.align		4
.L_65:
        /*0104*/ 	.word	index@(.nv.constant0._Z8ssaa_gpuPK6uchar4PS_iii)
        /*0108*/ 	.short	0x0380
        /*010a*/ 	.short	0x001c


	//----- nvinfo : EIATTR_SW_WAR
	.align		4
.L_66:
        /*010c*/ 	.byte	0x04, 0x36
        /*010e*/ 	.short	(.L_68 - .L_67)
.L_67:
        /*0110*/ 	.word	0x00000008
.L_68:


//--------------------- .nv.info._Z14write_data_gpuP6uchar4P8vector3dIfEi --------------------------
	.section	.nv.info._Z14write_data_gpuP6uchar4P8vector3dIfEi,"",@"SHT_CUDA_INFO"
	.sectionflags	@""
	.align	4


	//----- nvinfo : EIATTR_CUDA_API_VERSION
	.align		4
        /*0000*/ 	.byte	0x04, 0x37
        /*0002*/ 	.short	(.L_70 - .L_69)
.L_69:
        /*0004*/ 	.word	0x00000082


	//----- nvinfo : EIATTR_KPARAM_INFO
	.align		4
.L_70:
        /*0008*/ 	.byte	0x04, 0x17
        /*000a*/ 	.short	(.L_72 - .L_71)
.L_71:
        /*000c*/ 	.word	0x00000000
        /*0010*/ 	.short	0x0002
        /*0012*/ 	.short	0x0010
        /*0014*/ 	.byte	0x00, 0xf0, 0x11, 0x00


	//----- nvinfo : EIATTR_KPARAM_INFO
	.align		4
.L_72:
        /*0018*/ 	.byte	0x04, 0x17
        /*001a*/ 	.short	(.L_74 - .L_73)
.L_73:
        /*001c*/ 	.word	0x00000000
        /*0020*/ 	.short	0x0001
        /*0022*/ 	.short	0x0008
        /*0024*/ 	.byte	0x00, 0xf5, 0x21, 0x00


	//----- nvinfo : EIATTR_KPARAM_INFO
	.align		4
.L_74:
        /*0028*/ 	.byte	0x04, 0x17
        /*002a*/ 	.short	(.L_76 - .L_75)
.L_75:
        /*002c*/ 	.word	0x00000000
        /*0030*/ 	.short	0x0000
        /*0032*/ 	.short	0x0000
        /*0034*/ 	.byte	0x00, 0xf5, 0x21, 0x00


	//----- nvinfo : EIATTR_SPARSE_MMA_MASK
	.align		4
.L_76:
        /*0038*/ 	.byte	0x03, 0x50
        /*003a*/ 	.short	0x0000


	//----- nvinfo : EIATTR_MAXREG_COUNT
	.align		4
        /*003c*/ 	.byte	0x03, 0x1b
        /*003e*/ 	.short	0x00ff


	//----- nvinfo : EIATTR_MERCURY_ISA_VERSION
	.align		4
        /*0040*/ 	.byte	0x03, 0x5f
        /*0042*/ 	.short	0x0101


	//----- nvinfo : EIATTR_VRC_CTA_INIT_COUNT
	.align		4
        /*0044*/ 	.byte	0x02, 0x4a
	.zero		1
	.zero		1


	//----- nvinfo : EIATTR_EXIT_INSTR_OFFSETS
	.align		4
        /*0048*/ 	.byte	0x04, 0x1c
        /*004a*/ 	.short	(.L_78 - .L_77)


	//   ....[0]....
.L_77:
        /*004c*/ 	.word	0x00000070


	//   ....[1]....
        /*0050*/ 	.word	0x000003d0


	//----- nvinfo : EIATTR_CRS_STACK_SIZE
	.align		4
.L_78:
        /*0054*/ 	.byte	0x04, 0x1e
        /*0056*/ 	.short	(.L_80 - .L_79)
.L_79:
        /*0058*/ 	.word	0x00000000


	//----- nvinfo : EIATTR_CBANK_PARAM_SIZE
	.align		4
.L_80:
        /*005c*/ 	.byte	0x03, 0x19
        /*005e*/ 	.short	0x0014


	//----- nvinfo : EIATTR_PARAM_CBANK
	.align		4
        /*0060*/ 	.byte	0x04, 0x0a
        /*0062*/ 	.short	(.L_82 - .L_81)
	.align		4
.L_81:
        /*0064*/ 	.word	index@(.nv.constant0._Z14write_data_gpuP6uchar4P8vector3dIfEi)
        /*0068*/ 	.short	0x0380
        /*006a*/ 	.short	0x0014


	//----- nvinfo : EIATTR_SW_WAR
	.align		4
.L_82:
        /*006c*/ 	.byte	0x04, 0x36
        /*006e*/ 	.short	(.L_84 - .L_83)
.L_83:
        /*0070*/ 	.word	0x00000008
.L_84:


//--------------------- .nv.info._Z13init_rays_gpu8vector3dIdES0_iidP3ray --------------------------
	.section	.nv.info._Z13init_rays_gpu8vector3dIdES0_iidP3ray,"",@"SHT_CUDA_INFO"
	.sectionflags	@""
	.align	4


	//----- nvinfo : EIATTR_CUDA_API_VERSION
	.align		4
        /*0000*/ 	.byte	0x04, 0x37
        /*0002*/ 	.short	(.L_86 - .L_85)
.L_85:
        /*0004*/ 	.word	0x00000082


	//----- nvinfo : EIATTR_KPARAM_INFO
	.align		4
.L_86:
        /*0008*/ 	.byte	0x04, 0x17
        /*000a*/ 	.short	(.L_88 - .L_87)
.L_87:
        /*000c*/ 	.word	0x00000000
        /*0010*/ 	.short	0x0005
        /*0012*/ 	.short	0x0040
        /*0014*/ 	.byte	0x00, 0xf5, 0x21, 0x00


	//----- nvinfo : EIATTR_KPARAM_INFO
	.align		4
.L_88:
        /*0018*/ 	.byte	0x04, 0x17
        /*001a*/ 	.short	(.L_90 - .L_89)
.L_89:
        /*001c*/ 	.word	0x00000000
        /*0020*/ 	.short	0x0004
        /*0022*/ 	.short	0x0038
        /*0024*/ 	.byte	0x00, 0xf0, 0x21, 0x00


	//----- nvinfo : EIATTR_KPARAM_INFO
	.align		4
.L_90:
        /*0028*/ 	.byte	0x04, 0x17
        /*002a*/ 	.short	(.L_92 - .L_91)
.L_91:
        /*002c*/ 	.word	0x00000000
        /*0030*/ 	.short	0x0003
        /*0032*/ 	.short	0x0034
        /*0034*/ 	.byte	0x00, 0xf0, 0x11, 0x00


	//----- nvinfo : EIATTR_KPARAM_INFO
	.align		4
.L_92:
        /*0038*/ 	.byte	0x04, 0x17
        /*003a*/ 	.short	(.L_94 - .L_93)
.L_93:
        /*003c*/ 	.word	0x00000000
        /*0040*/ 	.short	0x0002
        /*0042*/ 	.short	0x0030
        /*0044*/ 	.byte	0x00, 0xf0, 0x11, 0x00


	//----- nvinfo : EIATTR_KPARAM_INFO
	.align		4
.L_94:
        /*0048*/ 	.byte	0x04, 0x17
        /*004a*/ 	.short	(.L_96 - .L_95)
.L_95:
        /*004c*/ 	.word	0x00000000
        /*0050*/ 	.short	0x0001
        /*0052*/ 	.short	0x0018
        /*0054*/ 	.byte	0x00, 0xf0, 0x61, 0x00


	//----- nvinfo : EIATTR_KPARAM_INFO
	.align		4
.L_96:
        /*0058*/ 	.byte	0x04, 0x17
        /*005a*/ 	.short	(.L_98 - .L_97)
.L_97:
        /*005c*/ 	.word	0x00000000
        /*0060*/ 	.short	0x0000
        /*0062*/ 	.short	0x0000
        /*0064*/ 	.byte	0x00, 0xf0, 0x61, 0x00


	//----- nvinfo : EIATTR_SPARSE_MMA_MASK
	.align		4
.L_98:
        /*0068*/ 	.byte	0x03, 0x50
        /*006a*/ 	.short	0x0000


	//----- nvinfo : EIATTR_MAXREG_COUNT
	.align		4
        /*006c*/ 	.byte	0x03, 0x1b
        /*006e*/ 	.short	0x00ff


	//----- nvinfo : EIATTR_MERCURY_ISA_VERSION
	.align		4
        /*0070*/ 	.byte	0x03, 0x5f
        /*0072*/ 	.short	0x0101


	//----- nvinfo : EIATTR_VRC_CTA_INIT_COUNT
	.align		4
        /*0074*/ 	.byte	0x02, 0x4a
	.zero		1
	.zero		1


	//----- nvinfo : EIATTR_EXIT_INSTR_OFFSETS
	.align		4
        /*0078*/ 	.byte	0x04, 0x1c
        /*007a*/ 	.short	(.L_100 - .L_99)


	//   ....[0]....
.L_99:
        /*007c*/ 	.word	0x00001460


	//   ....[1]....
        /*0080*/ 	.word	0x00002ac0


	//----- nvinfo : EIATTR_CRS_STACK_SIZE
	.align		4
.L_100:
        /*0084*/ 	.byte	0x04, 0x1e
        /*0086*/ 	.short	(.L_102 - .L_101)
.L_101:
        /*0088*/ 	.word	0x00000000


	//----- nvinfo : EIATTR_CBANK_PARAM_SIZE
	.align		4
.L_102:
        /*008c*/ 	.byte	0x03, 0x19
        /*008e*/ 	.short	0x0048


	//----- nvinfo : EIATTR_PARAM_CBANK
	.align		4
        /*0090*/ 	.byte	0x04, 0x0a
        /*0092*/ 	.short	(.L_104 - .L_103)
	.align		4
.L_103:
        /*0094*/ 	.word	index@(.nv.constant0._Z13init_rays_gpu8vector3dIdES0_iidP3ray)
        /*0098*/ 	.short	0x0380
        /*009a*/ 	.short	0x0048


	//----- nvinfo : EIATTR_SW_WAR
	.align		4
.L_104:
        /*009c*/ 	.byte	0x04, 0x36
        /*009e*/ 	.short	(.L_106 - .L_105)
.L_105:
        /*00a0*/ 	.word	0x00000008
.L_106:


//--------------------- .nv.info._Z9trace_gpuPK3rayiPS_PiP8vector3dIfEPK12light_sourceiPK7polygoni --------------------------
	.section	.nv.info._Z9trace_gpuPK3rayiPS_PiP8vector3dIfEPK12light_sourceiPK7polygoni,"",@"SHT_CUDA_INFO"
	.sectionflags	@""
	.align	4


	//----- nvinfo : EIATTR_CUDA_API_VERSION
	.align		4
        /*0000*/ 	.byte	0x04, 0x37
        /*0002*/ 	.short	(.L_108 - .L_107)
.L_107:
        /*0004*/ 	.word	0x00000082


	//----- nvinfo : EIATTR_KPARAM_INFO
	.align		4
.L_108:
        /*0008*/ 	.byte	0x04, 0x17
        /*000a*/ 	.short	(.L_110 - .L_109)
.L_109:
        /*000c*/ 	.word	0x00000000
        /*0010*/ 	.short	0x0008
        /*0012*/ 	.short	0x0040
        /*0014*/ 	.byte	0x00, 0xf0, 0x11, 0x00


	//----- nvinfo : EIATTR_KPARAM_INFO
	.align		4
.L_110:
        /*0018*/ 	.byte	0x04, 0x17
        /*001a*/ 	.short	(.L_112 - .L_111)
.L_111:
        /*001c*/ 	.word	0x00000000
        /*0020*/ 	.short	0x0007
        /*0022*/ 	.short	0x0038
        /*0024*/ 	.byte	0x00, 0xf5, 0x21, 0x00


	//----- nvinfo : EIATTR_KPARAM_INFO
	.align		4
.L_112:
        /*0028*/ 	.byte	0x04, 0x17
        /*002a*/ 	.short	(.L_114 - .L_113)
.L_113:
        /*002c*/ 	.word	0x00000000
        /*0030*/ 	.short	0x0006
        /*0032*/ 	.short	0x0030
        /*0034*/ 	.byte	0x00, 0xf0, 0x11, 0x00


	//----- nvinfo : EIATTR_KPARAM_INFO
	.align		4
.L_114:
        /*0038*/ 	.byte	0x04, 0x17
        /*003a*/ 	.short	(.L_116 - .L_115)
.L_115:
        /*003c*/ 	.word	0x00000000
        /*0040*/ 	.short	0x0005
        /*0042*/ 	.short	0x0028
        /*0044*/ 	.byte	0x00, 0xf5, 0x21, 0x00


	//----- nvinfo : EIATTR_KPARAM_INFO
	.align		4
.L_116:
        /*0048*/ 	.byte	0x04, 0x17
        /*004a*/ 	.short	(.L_118 - .L_117)
.L_117:
        /*004c*/ 	.word	0x00000000
        /*0050*/ 	.short	0x0004
        /*0052*/ 	.short	0x0020
        /*0054*/ 	.byte	0x00, 0xf5, 0x21, 0x00


	//----- nvinfo : EIATTR_KPARAM_INFO
	.align		4
.L_118:
        /*0058*/ 	.byte	0x04, 0x17
        /*005a*/ 	.short	(.L_120 - .L_119)
.L_119:
        /*005c*/ 	.word	0x00000000
        /*0060*/ 	.short	0x0003
        /*0062*/ 	.short	0x0018
        /*0064*/ 	.byte	0x00, 0xf5, 0x21, 0x00


	//----- nvinfo : EIATTR_KPARAM_INFO
	.align		4
.L_120:
        /*0068*/ 	.byte	0x04, 0x17
        /*006a*/ 	.short	(.L_122 - .L_121)
.L_121:
        /*006c*/ 	.word	0x00000000
        /*0070*/ 	.short	0x0002
        /*0072*/ 	.short	0x0010
        /*0074*/ 	.byte	0x00, 0xf5, 0x21, 0x00


	//----- nvinfo : EIATTR_KPARAM_INFO
	.align		4
.L_122:
        /*0078*/ 	.byte	0x04, 0x17
        /*007a*/ 	.short	(.L_124 - .L_123)
.L_123:
        /*007c*/ 	.word	0x00000000
        /*0080*/ 	.short	0x0001
        /*0082*/ 	.short	0x0008
        /*0084*/ 	.byte	0x00, 0xf0, 0x11, 0x00


	//----- nvinfo : EIATTR_KPARAM_INFO
	.align		4
.L_124:
        /*0088*/ 	.byte	0x04, 0x17
        /*008a*/ 	.short	(.L_126 - .L_125)
.L_125:
        /*008c*/ 	.word	0x00000000
        /*0090*/ 	.short	0x0000
        /*0092*/ 	.short	0x0000
        /*0094*/ 	.byte	0x00, 0xf5, 0x21, 0x00


	//----- nvinfo : EIATTR_SPARSE_MMA_MASK
	.align		4
.L_126:
        /*0098*/ 	.byte	0x03, 0x50
        /*009a*/ 	.short	0x0000


	//----- nvinfo : EIATTR_MAXREG_COUNT
	.align		4
        /*009c*/ 	.byte	0x03, 0x1b
        /*009e*/ 	.short	0x00ff


	//----- nvinfo : EIATTR_MERCURY_ISA_VERSION
	.align		4
        /*00a0*/ 	.byte	0x03, 0x5f
        /*00a2*/ 	.short	0x0101


	//----- nvinfo : EIATTR_UNUSED_LOAD_BYTE_OFFSET
	.align		4
        /*00a4*/ 	.byte	0x04, 0x44
        /*00a6*/ 	.short	(.L_128 - .L_127)


	//   ....[0]....
.L_127:
        /*00a8*/ 	.word	0x00000fa0
        /*00ac*/ 	.word	0x00000007


	//   ....[1]....
        /*00b0*/ 	.word	0x00000fb0
        /*00b4*/ 	.word	0x00000007


	//   ....[2]....
        /*00b8*/ 	.word	0x00002140
        /*00bc*/ 	.word	0x00000007


	//   ....[3]....
        /*00c0*/ 	.word	0x00002150
        /*00c4*/ 	.word	0x00000007


	//----- nvinfo : EIATTR_INT_WARP_WIDE_INSTR_OFFSETS
	.align		4
.L_128:
        /*00c8*/ 	.byte	0x04, 0x31
        /*00ca*/ 	.short	(.L_130 - .L_129)


	//   ....[0]....
.L_129:
        /*00cc*/ 	.word	0x000050d0


	//   ....[1]....
        /*00d0*/ 	.word	0x00005170


	//   ....[2]....
        /*00d4*/ 	.word	0x00006010


	//   ....[3]....
        /*00d8*/ 	.word	0x000060b0


	//----- nvinfo : EIATTR_VRC_CTA_INIT_COUNT
	.align		4
.L_130:
        /*00dc*/ 	.byte	0x02, 0x4a
	.zero		1
	.zero		1


	//----- nvinfo : EIATTR_EXIT_INSTR_OFFSETS
	.align		4
        /*00e0*/ 	.byte	0x04, 0x1c
        /*00e2*/ 	.short	(.L_132 - .L_131)


	//   ....[0]....
.L_131:
        /*00e4*/ 	.word	0x00000070


	//   ....[1]....
        /*00e8*/ 	.word	0x000061d0


	//----- nvinfo : EIATTR_CRS_STACK_SIZE
	.align		4
.L_132:
        /*00ec*/ 	.byte	0x04, 0x1e
        /*00ee*/ 	.short	(.L_134 - .L_133)
.L_133:
        /*00f0*/ 	.word	0x00000000


	//----- nvinfo : EIATTR_CBANK_PARAM_SIZE
	.align		4
.L_134:
        /*00f4*/ 	.byte	0x03, 0x19
        /*00f6*/ 	.short	0x0044


	//----- nvinfo : EIATTR_PARAM_CBANK
	.align		4
        /*00f8*/ 	.byte	0x04, 0x0a
        /*00fa*/ 	.short	(.L_136 - .L_135)
	.align		4
.L_135:
        /*00fc*/ 	.word	index@(.nv.constant0._Z9trace_gpuPK3rayiPS_PiP8vector3dIfEPK12light_sourceiPK7polygoni)
        /*0100*/ 	.short	0x0380
        /*0102*/ 	.short	0x0044


	//----- nvinfo : EIATTR_SW_WAR
	.align		4
.L_136:
        /*0104*/ 	.byte	0x04, 0x36
        /*0106*/ 	.short	(.L_138 - .L_137)
.L_137:
        /*0108*/ 	.word	0x00000008
.L_138:


//--------------------- .nv.info._Z14clear_data_gpuP8vector3dIfEi --------------------------
	.section	.nv.info._Z14clear_data_gpuP8vector3dIfEi,"",@"SHT_CUDA_INFO"
	.sectionflags	@""
	.align	4


	//----- nvinfo : EIATTR_CUDA_API_VERSION
	.align		4
        /*0000*/ 	.byte	0x04, 0x37
        /*0002*/ 	.short	(.L_140 - .L_139)
.L_139:
        /*0004*/ 	.word	0x00000082


	//----- nvinfo : EIATTR_KPARAM_INFO
	.align		4
.L_140:
        /*0008*/ 	.byte	0x04, 0x17
        /*000a*/ 	.short	(.L_142 - .L_141)
.L_141:
        /*000c*/ 	.word	0x00000000
        /*0010*/ 	.short	0x0001
        /*0012*/ 	.short	0x0008
        /*0014*/ 	.byte	0x00, 0xf0, 0x11, 0x00


	//----- nvinfo : EIATTR_KPARAM_INFO
	.align		4
.L_142:
        /*0018*/ 	.byte	0x04, 0x17
        /*001a*/ 	.short	(.L_144 - .L_143)
.L_143:
        /*001c*/ 	.word	0x00000000
        /*0020*/ 	.short	0x0000
        /*0022*/ 	.short	0x0000
        /*0024*/ 	.byte	0x00, 0xf5, 0x21, 0x00


	//----- nvinfo : EIATTR_SPARSE_MMA_MASK
	.align		4
.L_144:
        /*0028*/ 	.byte	0x03, 0x50
        /*002a*/ 	.short	0x0000


	//----- nvinfo : EIATTR_MAXREG_COUNT
	.align		4
        /*002c*/ 	.byte	0x03, 0x1b
        /*002e*/ 	.short	0x00ff


	//----- nvinfo : EIATTR_MERCURY_ISA_VERSION
	.align		4
        /*0030*/ 	.byte	0x03, 0x5f
        /*0032*/ 	.short	0x0101


	//----- nvinfo : EIATTR_VRC_CTA_INIT_COUNT
	.align		4
        /*0034*/ 	.byte	0x02, 0x4a
	.zero		1
	.zero		1


	//----- nvinfo : EIATTR_EXIT_INSTR_OFFSETS
	.align		4
        /*0038*/ 	.byte	0x04, 0x1c
        /*003a*/ 	.short	(.L_146 - .L_145)


	//   ....[0]....
.L_145:
        /*003c*/ 	.word	0x00000090


	//   ....[1]....
        /*0040*/ 	.word	0x000003a0


	//   ....[2]....
        /*0044*/ 	.word	0x000004e0


	//----- nvinfo : EIATTR_CRS_STACK_SIZE
	.align		4
.L_146:
        /*0048*/ 	.byte	0x04, 0x1e
        /*004a*/ 	.short	(.L_148 - .L_147)
.L_147:
        /*004c*/ 	.word	0x00000000


	//----- nvinfo : EIATTR_CBANK_PARAM_SIZE
	.align		4
.L_148:
        /*0050*/ 	.byte	0x03, 0x19
        /*0052*/ 	.short	0x000c


	//----- nvinfo : EIATTR_PARAM_CBANK
	.align		4
        /*0054*/ 	.byte	0x04, 0x0a
        /*0056*/ 	.short	(.L_150 - .L_149)
	.align		4
.L_149:
        /*0058*/ 	.word	index@(.nv.constant0._Z14clear_data_gpuP8vector3dIfEi)
        /*005c*/ 	.short	0x0380
        /*005e*/ 	.short	0x000c


	//----- nvinfo : EIATTR_SW_WAR
	.align		4
.L_150:
        /*0060*/ 	.byte	0x04, 0x36
        /*0062*/ 	.short	(.L_152 - .L_151)
.L_151:
        /*0064*/ 	.word	0x00000008
.L_152:


//--------------------- .nv.callgraph             --------------------------
	.section	.nv.callgraph,"",@"SHT_CUDA_CALLGRAPH"
	.align	4
	.sectionentsize	8
	.align		4
        /*0000*/ 	.word	0x00000000
	.align		4
        /*0004*/ 	.word	0xffffffff
	.align		4
        /*0008*/ 	.word	0x00000000
	.align		4
        /*000c*/ 	.word	0xfffffffe
	.align		4
        /*0010*/ 	.word	0x00000000
	.align		4
        /*0014*/ 	.word	0xfffffffd
	.align		4
        /*0018*/ 	.word	0x00000000
	.align		4
        /*001c*/ 	.word	0xfffffffc


//--------------------- .nv.constant4             --------------------------
	.section	.nv.constant4,"a",@progbits
	.align	8
	.align		8
.nv.constant4:
        /*0000*/ 	.dword	__cudart_i2opi_d


//--------------------- .text._Z8ssaa_gpuPK6uchar4PS_iii --------------------------
	.section	.text._Z8ssaa_gpuPK6uchar4PS_iii,"ax",@progbits
	.align	128
        .global         _Z8ssaa_gpuPK6uchar4PS_iii
        .type           _Z8ssaa_gpuPK6uchar4PS_iii,@function
        .size           _Z8ssaa_gpuPK6uchar4PS_iii,(.L_x_252 - _Z8ssaa_gpuPK6uchar4PS_iii)
        .other          _Z8ssaa_gpuPK6uchar4PS_iii,@"STO_CUDA_ENTRY STV_DEFAULT"
_Z8ssaa_gpuPK6uchar4PS_iii:
.text._Z8ssaa_gpuPK6uchar4PS_iii:
[----:B------:R-:W0:Y:S01]  /*0000*/  LDC R1, c[0x0][0x37c] ;  /* 0x0000df00ff017b82 */ /* 0x000e220000000800 */
[----:B------:R-:W1:Y:S01]  /*0010*/  S2R R3, SR_CTAID.X ;  /* 0x0000000000037919 */ /* 0x000e620000002500 */
[----:B------:R-:W1:Y:S01]  /*0020*/  LDCU UR4, c[0x0][0x360] ;  /* 0x00006c00ff0477ac */ /* 0x000e620008000800 */
[----:B------:R-:W1:Y:S01]  /*0030*/  S2R R0, SR_TID.X ;  /* 0x0000000000007919 */ /* 0x000e620000002100 */
[----:B------:R-:W2:Y:S01]  /*0040*/  LDCU UR10, c[0x0][0x390] ;  /* 0x00007200ff0a77ac */ /* 0x000ea20008000800 */
[----:B------:R-:W3:Y:S01]  /*0050*/  S2R R2, SR_CTAID.Y ;  /* 0x0000000000027919 */ /* 0x000ee20000002600 */
[----:B------:R-:W3:Y:S01]  /*0060*/  LDCU UR5, c[0x0][0x364] ;  /* 0x00006c80ff0577ac */ /* 0x000ee20008000800 */
[----:B------:R-:W3:Y:S01]  /*0070*/  S2R R5, SR_TID.Y ;  /* 0x0000000000057919 */ /* 0x000ee20000002200 */
[----:B------:R-:W4:Y:S01]  /*0080*/  LDCU UR6, c[0x0][0x370] ;  /* 0x00006e00ff0677ac */ /* 0x000f220008000800 */
[----:B------:R-:W5:Y:S01]  /*0090*/  LDCU UR7, c[0x0][0x374] ;  /* 0x00006e80ff0777ac */ /* 0x000f620008000800 */
[----:B-1----:R-:W-:Y:S01]  /*00a0*/  IMAD R3, R3, UR4, R0 ;  /* 0x0000000403037c24 */ /* 0x002fe2000f8e0200 */
[----:B----4-:R-:W-:-:S04]  /*00b0*/  UIMAD UR4, UR4, UR6, URZ ;  /* 0x00000006040472a4 */ /* 0x010fc8000f8e02ff */
[----:B--2---:R-:W-:Y:S01]  /*00c0*/  ISETP.GE.AND P0, PT, R3, UR10, PT ;  /* 0x0000000a03007c0c */ /* 0x004fe2000bf06270 */
[----:B---3--:R-:W-:Y:S01]  /*00d0*/  IMAD R0, R2, UR5, R5 ;  /* 0x0000000502007c24 */ /* 0x008fe2000f8e0205 */
[----:B-----5:R-:W-:-:S11]  /*00e0*/  UIMAD UR5, UR5, UR7, URZ ;  /* 0x00000007050572a4 */ /* 0x020fd6000f8e02ff */
[----:B0-----:R-:W-:Y:S05]  /*00f0*/  @P0 EXIT ;  /* 0x000000000000094d */ /* 0x001fea0003800000 */
[----:B------:R-:W0:Y:S01]  /*0100*/  LDC R2, c[0x0][0x398] ;  /* 0x0000e600ff027b82 */ /* 0x000e220000000800 */
[----:B------:R-:W1:Y:S01]  /*0110*/  LDCU.64 UR8, c[0x0][0x358] ;  /* 0x00006b00ff0877ac */ /* 0x000e620008000a00 */
[C---:B0-----:R-:W-:Y:S01]  /*0120*/  IMAD R14, R2.reuse, R2, RZ ;  /* 0x00000002020e7224 */ /* 0x041fe200078e02ff */
[----:B------:R-:W-:-:S05]  /*0130*/  ISETP.GE.AND P0, PT, R2, 0x1, PT ;  /* 0x000000010200780c */ /* 0x000fca0003f06270 */
[----:B------:R-:W0:Y:S08]  /*0140*/  I2F.F64.U32 R14, R14 ;  /* 0x0000000e000e7312 */ /* 0x000e300000201800 */
[----:B-1----:R-:W-:Y:S05]  /*0150*/  @!P0 BRA `(.L_x_0) ;  /* 0x0000001000fc8947 */ /* 0x002fea0003800000 */
[----:B------:R-:W-:-:S07]  /*0160*/  IMAD R2, R2, UR10, RZ ;  /* 0x0000000a02027c24 */ /* 0x000fce000f8e02ff */
.L_x_16:
[----:B-1----:R-:W1:Y:S01]  /*0170*/  LDCU UR4, c[0x0][0x394] ;  /* 0x00007280ff0477ac */ /* 0x002e620008000800 */
[----:B------:R-:W-:Y:S01]  /*0180*/  BSSY.RECONVERGENT B0, `(.L_x_1) ;  /* 0x0000135000007945 */ /* 0x000fe20003800200 */
[----:B-1----:R-:W-:-:S13]  /*0190*/  ISETP.GE.AND P0, PT, R0, UR4, PT ;  /* 0x0000000400007c0c */ /* 0x002fda000bf06270 */
[----:B------:R-:W-:Y:S05]  /*01a0*/  @P0 BRA `(.L_x_2) ;  /* 0x0000001000c80947 */ /* 0x000fea0003800000 */
[----:B------:R-:W-:-:S07]  /*01b0*/  IMAD.MOV.U32 R4, RZ, RZ, R0 ;  /* 0x000000ffff047224 */ /* 0x000fce00078e0000 */
.L_x_15:
[----:B-1----:R-:W1:Y:S01]  /*01c0*/  LDC R5, c[0x0][0x398] ;  /* 0x0000e600ff057b82 */ /* 0x002e620000000800 */
[----:B------:R-:W2:Y:S01]  /*01d0*/  LDCU UR4, c[0x0][0x398] ;  /* 0x00007300ff0477ac */ /* 0x000ea20008000800 */
[----:B------:R-:W-:-:S06]  /*01e0*/  CS2R R22, SRZ ;  /* 0x0000000000167805 */ /* 0x000fcc000001ff00 */
[----:B------:R-:W3:Y:S01]  /*01f0*/  LDC R13, c[0x0][0x390] ;  /* 0x0000e400ff0d7b82 */ /* 0x000ee20000000800 */
[----:B--2---:R-:W-:-:S04]  /*0200*/  IMAD R6, R4, UR4, RZ ;  /* 0x0000000404067c24 */ /* 0x004fc8000f8e02ff */
[C---:B------:R-:W-:Y:S01]  /*0210*/  VIADD R10, R6.reuse, 0x3 ;  /* 0x00000003060a7836 */ /* 0x040fe20000000000 */
[C---:B------:R-:W-:Y:S01]  /*0220*/  IADD3 R8, PT, PT, R6.reuse, 0x2, RZ ;  /* 0x0000000206087810 */ /* 0x040fe20007ffe0ff */
[----:B-1----:R-:W-:Y:S01]  /*0230*/  VIADD R7, R5, 0xffffffff ;  /* 0xffffffff05077836 */ /* 0x002fe20000000000 */
[C---:B0-----:R-:W-:Y:S01]  /*0240*/  IADD3 R14, PT, PT, R6.reuse, 0x5, RZ ;  /* 0x00000005060e7810 */ /* 0x041fe20007ffe0ff */
[C---:B------:R-:W-:Y:S02]  /*0250*/  VIADD R12, R6.reuse, 0x4 ;  /* 0x00000004060c7836 */ /* 0x040fe40000000000 */
[C---:B------:R-:W-:Y:S01]  /*0260*/  VIADD R16, R6.reuse, 0x6 ;  /* 0x0000000606107836 */ /* 0x040fe20000000000 */
[----:B------:R-:W-:Y:S01]  /*0270*/  ISETP.GE.U32.AND P0, PT, R7, 0x7, PT ;  /* 0x000000070700780c */ /* 0x000fe20003f06070 */
[----:B------:R-:W-:Y:S02]  /*0280*/  VIADD R18, R6, 0x7 ;  /* 0x0000000706127836 */ /* 0x000fe40000000000 */
[----:B---3--:R-:W-:-:S02]  /*0290*/  IMAD R7, R8, R13, R3 ;  /* 0x0000000d08077224 */ /* 0x008fc400078e0203 */
[-CC-:B------:R-:W-:Y:S02]  /*02a0*/  IMAD R8, R10, R13.reuse, R3.reuse ;  /* 0x0000000d0a087224 */ /* 0x180fe400078e0203 */
[-C--:B------:R-:W-:Y:S02]  /*02b0*/  IMAD R9, R12, R13.reuse, R3 ;  /* 0x0000000d0c097224 */ /* 0x080fe400078e0203 */
[-C--:B------:R-:W-:Y:S02]  /*02c0*/  IMAD R26, R6, R13.reuse, R13 ;  /* 0x0000000d061a7224 */ /* 0x080fe400078e020d */
[-CC-:B------:R-:W-:Y:S02]  /*02d0*/  IMAD R10, R14, R13.reuse, R3.reuse ;  /* 0x0000000d0e0a7224 */ /* 0x180fe400078e0203 */
[-CC-:B------:R-:W-:Y:S01]  /*02e0*/  IMAD R11, R16, R13.reuse, R3.reuse ;  /* 0x0000000d100b7224 */ /* 0x180fe200078e0203 */
[----:B------:R-:W-:Y:S01]  /*02f0*/  CS2R R16, SRZ ;  /* 0x0000000000107805 */ /* 0x000fe2000001ff00 */
[----:B------:R-:W-:-:S02]  /*0300*/  IMAD R12, R18, R13, R3 ;  /* 0x0000000d120c7224 */ /* 0x000fc400078e0203 */
[----:B------:R-:W-:Y:S01]  /*0310*/  HFMA2 R13, -RZ, RZ, 0, 0 ;  /* 0x00000000ff0d7431 */ /* 0x000fe200000001ff */
[----:B------:R-:W-:Y:S01]  /*0320*/  CS2R R18, SRZ ;  /* 0x0000000000127805 */ /* 0x000fe2000001ff00 */
[----:B------:R-:W-:-:S07]  /*0330*/  IMAD.IADD R26, R26, 0x1, R3 ;  /* 0x000000011a1a7824 */ /* 0x000fce00078e0203 */
.L_x_8:
[----:B------:R-:W-:Y:S01]  /*0340*/  IMAD.MOV.U32 R27, RZ, RZ, RZ ;  /* 0x000000ffff1b7224 */ /* 0x000fe200078e00ff */
[----:B------:R-:W-:Y:S06]  /*0350*/  @!P0 BRA `(.L_x_3) ;  /* 0x00000004006c8947 */ /* 0x000fec0003800000 */
[----:B------:R-:W0:Y:S01]  /*0360*/  LDCU UR4, c[0x0][0x398] ;  /* 0x00007300ff0477ac */ /* 0x000e220008000800 */
[----:B------:R-:W-:Y:S01]  /*0370*/  LOP3.LUT R24, R5, 0x7ffffff8, RZ, 0xc0, !PT ;  /* 0x7ffffff805187812 */ /* 0x000fe200078ec0ff */
[----:B------:R-:W-:-:S03]  /*0380*/  IMAD R14, R2, R4, R3 ;  /* 0x00000004020e7224 */ /* 0x000fc600078e0203 */
[----:B------:R-:W-:Y:S01]  /*0390*/  IADD3 R24, PT, PT, -R24, RZ, RZ ;  /* 0x000000ff18187210 */ /* 0x000fe20007ffe1ff */
[--C-:B0-----:R-:W-:Y:S02]  /*03a0*/  IMAD R25, R14, UR4, R13.reuse ;  /* 0x000000040e197c24 */ /* 0x101fe4000f8e020d */
[--C-:B------:R-:W-:Y:S02]  /*03b0*/  IMAD R27, R26, UR4, R13.reuse ;  /* 0x000000041a1b7c24 */ /* 0x100fe4000f8e020d */
[--C-:B------:R-:W-:Y:S02]  /*03c0*/  IMAD R29, R7, UR4, R13.reuse ;  /* 0x00000004071d7c24 */ /* 0x100fe4000f8e020d */
[--C-:B------:R-:W-:Y:S02]  /*03d0*/  IMAD R31, R8, UR4, R13.reuse ;  /* 0x00000004081f7c24 */ /* 0x100fe4000f8e020d */
[--C-:B------:R-:W-:Y:S02]  /*03e0*/  IMAD R33, R9, UR4, R13.reuse ;  /* 0x0000000409217c24 */ /* 0x100fe4000f8e020d */
[----:B------:R-:W-:-:S02]  /*03f0*/  IMAD R35, R10, UR4, R13 ;  /* 0x000000040a237c24 */ /* 0x000fc4000f8e020d */
[--C-:B------:R-:W-:Y:S02]  /*0400*/  IMAD R37, R11, UR4, R13.reuse ;  /* 0x000000040b257c24 */ /* 0x100fe4000f8e020d */
[----:B------:R-:W-:-:S07]  /*0410*/  IMAD R28, R12, UR4, R13 ;  /* 0x000000040c1c7c24 */ /* 0x000fce000f8e020d */
.L_x_4:
[----:B------:R-:W0:Y:S02]  /*0420*/  LDC.64 R14, c[0x0][0x380] ;  /* 0x0000e000ff0e7b82 */ /* 0x000e240000000a00 */
[----:B0-----:R-:W-:-:S05]  /*0430*/  IMAD.WIDE R20, R25, 0x4, R14 ;  /* 0x0000000419147825 */ /* 0x001fca00078e020e */
[----:B------:R-:W2:Y:S02]  /*0440*/  LDG.E R30, desc[UR8][R20.64] ;  /* 0x00000008141e7981 */ /* 0x000ea4000c1e1900 */
[----:B--2---:R-:W0:Y:S02]  /*0450*/  I2F.F64.U8 R20, R30 ;  /* 0x0000001e00147312 */ /* 0x004e240000001800 */
[----:B0-----:R-:W-:-:S06]  /*0460*/  DADD R20, R20, R18 ;  /* 0x0000000014147229 */ /* 0x001fcc0000000012 */
[----:B------:R-:W0:Y:S02]  /*0470*/  I2F.F64.U8 R18, R30.B1 ;  /* 0x1000001e00127312 */ /* 0x000e240000001800 */
[----:B0-----:R-:W-:-:S06]  /*0480*/  DADD R16, R18, R16 ;  /* 0x0000000012107229 */ /* 0x001fcc0000000010 */
[----:B------:R-:W0:Y:S02]  /*0490*/  I2F.F64.U8 R18, R30.B2 ;  /* 0x2000001e00127312 */ /* 0x000e240000001800 */
[----:B0-----:R-:W-:Y:S01]  /*04a0*/  DADD R22, R18, R22 ;  /* 0x0000000012167229 */ /* 0x001fe20000000016 */
[----:B------:R-:W-:-:S05]  /*04b0*/  IMAD.WIDE R18, R27, 0x4, R14 ;  /* 0x000000041b127825 */ /* 0x000fca00078e020e */
        /* <DEDUP_REMOVED lines=40> */
[----:B------:R0:W2:Y:S02]  /*0740*/  LDG.E R32, desc[UR8][R20.64] ;  /* 0x0000000814207981 */ /* 0x0000a4000c1e1900 */
[----:B0-----:R-:W-:-:S05]  /*0750*/  IMAD.WIDE R20, R28, 0x4, R14 ;  /* 0x000000041c147825 */ /* 0x001fca00078e020e */
[----:B------:R0:W3:Y:S01]  /*0760*/  LDG.E R30, desc[UR8][R20.64] ;  /* 0x00000008141e7981 */ /* 0x0000e2000c1e1900 */
[----:B------:R-:W-:Y:S01]  /*0770*/  VIADD R24, R24, 0x8 ;  /* 0x0000000818187836 */ /* 0x000fe20000000000 */
[C---:B------:R-:W-:Y:S01]  /*0780*/  LEA R27, R2.reuse, R27, 0x3 ;  /* 0x0000001b021b7211 */ /* 0x040fe200078e18ff */
[C---:B------:R-:W-:Y:S01]  /*0790*/  IMAD R25, R2.reuse, 0x8, R25 ;  /* 0x0000000802197824 */ /* 0x040fe200078e0219 */
[C---:B------:R-:W-:Y:S01]  /*07a0*/  LEA R33, R2.reuse, R33, 0x3 ;  /* 0x0000002102217211 */ /* 0x040fe200078e18ff */
[----:B------:R-:W-:Y:S01]  /*07b0*/  IMAD R29, R2, 0x8, R29 ;  /* 0x00000008021d7824 */ /* 0x000fe200078e021d */
[----:B------:R-:W-:Y:S01]  /*07c0*/  ISETP.NE.AND P1, PT, R24, RZ, PT ;  /* 0x000000ff1800720c */ /* 0x000fe20003f25270 */
[C---:B------:R-:W-:Y:S01]  /*07d0*/  IMAD R31, R2.reuse, 0x8, R31 ;  /* 0x00000008021f7824 */ /* 0x040fe200078e021f */
[C---:B------:R-:W-:Y:S01]  /*07e0*/  LEA R28, R2.reuse, R28, 0x3 ;  /* 0x0000001c021c7211 */ /* 0x040fe200078e18ff */
[C---:B------:R-:W-:Y:S02]  /*07f0*/  IMAD R35, R2.reuse, 0x8, R35 ;  /* 0x0000000802237824 */ /* 0x040fe400078e0223 */
[----:B------:R-:W-:Y:S01]  /*0800*/  IMAD R37, R2, 0x8, R37 ;  /* 0x0000000802257824 */ /* 0x000fe200078e0225 */
[----:B--2---:R-:W1:Y:S08]  /*0810*/  I2F.F64.U8 R14, R32 ;  /* 0x00000020000e7312 */ /* 0x004e700000001800 */
[----:B0-----:R-:W0:Y:S01]  /*0820*/  I2F.F64.U8 R20, R32.B2 ;  /* 0x2000002000147312 */ /* 0x001e220000001800 */
[----:B-1----:R-:W-:-:S07]  /*0830*/  DADD R14, R16, R14 ;  /* 0x00000000100e7229 */ /* 0x002fce000000000e */
[----:B------:R-:W1:Y:S01]  /*0840*/  I2F.F64.U8 R16, R32.B1 ;  /* 0x1000002000107312 */ /* 0x000e620000001800 */
[----:B0-----:R-:W-:-:S07]  /*0850*/  DADD R20, R22, R20 ;  /* 0x0000000016147229 */ /* 0x001fce0000000014 */
[----:B---3--:R-:W0:Y:S01]  /*0860*/  I2F.F64.U8 R22, R30.B1 ;  /* 0x1000001e00167312 */ /* 0x008e220000001800 */
[----:B-1----:R-:W-:-:S07]  /*0870*/  DADD R16, R18, R16 ;  /* 0x0000000012107229 */ /* 0x002fce0000000010 */
[----:B------:R-:W1:Y:S01]  /*0880*/  I2F.F64.U8 R18, R30 ;  /* 0x0000001e00127312 */ /* 0x000e620000001800 */
[----:B0-----:R-:W-:Y:S02]  /*0890*/  DADD R16, R16, R22 ;  /* 0x0000000010107229 */ /* 0x001fe40000000016 */
[----:B-1----:R-:W-:-:S05]  /*08a0*/  DADD R18, R14, R18 ;  /* 0x000000000e127229 */ /* 0x002fca0000000012 */
[----:B------:R-:W0:Y:S02]  /*08b0*/  I2F.F64.U8 R14, R30.B2 ;  /* 0x2000001e000e7312 */ /* 0x000e240000001800 */
[----:B0-----:R-:W-:Y:S01]  /*08c0*/  DADD R22, R20, R14 ;  /* 0x0000000014167229 */ /* 0x001fe2000000000e */
[----:B------:R-:W-:Y:S10]  /*08d0*/  @P1 BRA `(.L_x_4) ;  /* 0xfffffff800d01947 */ /* 0x000ff4000383ffff */
[----:B------:R-:W0:Y:S02]  /*08e0*/  LDCU UR4, c[0x0][0x398] ;  /* 0x00007300ff0477ac */ /* 0x000e240008000800 */
[----:B0-----:R-:W-:-:S06]  /*08f0*/  ULOP3.LUT UR4, UR4, 0x7ffffff8, URZ, 0xc0, !UPT ;  /* 0x7ffffff804047892 */ /* 0x001fcc000f8ec0ff */
[----:B------:R-:W-:-:S07]  /*0900*/  IMAD.U32 R27, RZ, RZ, UR4 ;  /* 0x00000004ff1b7e24 */ /* 0x000fce000f8e00ff */
.L_x_3:
[----:B------:R-:W0:Y:S02]  /*0910*/  LDCU UR4, c[0x0][0x398] ;  /* 0x00007300ff0477ac */ /* 0x000e240008000800 */
[----:B0-----:R-:W-:-:S04]  /*0920*/  ULOP3.LUT UR6, UR4, 0x7, URZ, 0xc0, !UPT ;  /* 0x0000000704067892 */ /* 0x001fc8000f8ec0ff */
[----:B------:R-:W-:-:S09]  /*0930*/  UISETP.NE.AND UP0, UPT, UR6, URZ, UPT ;  /* 0x000000ff0600728c */ /* 0x000fd2000bf05270 */
[----:B------:R-:W-:Y:S05]  /*0940*/  BRA.U !UP0, `(.L_x_5) ;  /* 0x0000000508787547 */ /* 0x000fea000b800000 */
[----:B------:R-:W-:Y:S02]  /*0950*/  ULOP3.LUT UR7, UR4, 0x3, URZ, 0xc0, !UPT ;  /* 0x0000000304077892 */ /* 0x000fe4000f8ec0ff */
[----:B------:R-:W-:Y:S02]  /*0960*/  UIADD3 UR4, UPT, UPT, UR6, -0x1, URZ ;  /* 0xffffffff06047890 */ /* 0x000fe4000fffe0ff */
[----:B------:R-:W-:Y:S02]  /*0970*/  UISETP.NE.AND UP1, UPT, UR7, URZ, UPT ;  /* 0x000000ff0700728c */ /* 0x000fe4000bf25270 */
[----:B------:R-:W-:-:S09]  /*0980*/  UISETP.GE.U32.AND UP0, UPT, UR4, 0x3, UPT ;  /* 0x000000030400788c */ /* 0x000fd2000bf06070 */
[----:B------:R-:W-:Y:S05]  /*0990*/  BRA.U !UP0, `(.L_x_6) ;  /* 0x0000000108b47547 */ /* 0x000fea000b800000 */
[----:B------:R-:W0:Y:S01]  /*09a0*/  LDCU UR4, c[0x0][0x390] ;  /* 0x00007200ff0477ac */ /* 0x000e220008000800 */
[----:B------:R-:W1:Y:S01]  /*09b0*/  LDC.64 R14, c[0x0][0x380] ;  /* 0x0000e000ff0e7b82 */ /* 0x000e620000000a00 */
[----:B------:R-:W-:Y:S01]  /*09c0*/  IMAD.IADD R20, R6, 0x1, R27 ;  /* 0x0000000106147824 */ /* 0x000fe200078e021b */
[----:B------:R-:W2:Y:S03]  /*09d0*/  LDCU UR6, c[0x0][0x398] ;  /* 0x00007300ff0677ac */ /* 0x000ea60008000800 */
[----:B0-----:R-:W-:-:S04]  /*09e0*/  IMAD R24, R20, UR4, R3 ;  /* 0x0000000414187c24 */ /* 0x001fc8000f8e0203 */
[C---:B--2---:R-:W-:Y:S01]  /*09f0*/  IMAD R21, R24.reuse, UR6, R13 ;  /* 0x0000000618157c24 */ /* 0x044fe2000f8e020d */
[----:B------:R-:W-:-:S03]  /*0a00*/  IADD3 R24, PT, PT, R24, UR4, RZ ;  /* 0x0000000418187c10 */ /* 0x000fc6000fffe0ff */
[----:B-1----:R-:W-:-:S06]  /*0a10*/  IMAD.WIDE R20, R21, 0x4, R14 ;  /* 0x0000000415147825 */ /* 0x002fcc00078e020e */
[----:B------:R-:W2:Y:S01]  /*0a20*/  LDG.E R20, desc[UR8][R20.64] ;  /* 0x0000000814147981 */ /* 0x000ea2000c1e1900 */
[C---:B------:R-:W-:Y:S02]  /*0a30*/  IMAD R37, R24.reuse, UR6, R13 ;  /* 0x0000000618257c24 */ /* 0x040fe4000f8e020d */
[----:B------:R-:W-:Y:S02]  /*0a40*/  VIADD R24, R24, UR4 ;  /* 0x0000000418187c36 */ /* 0x000fe40008000000 */
[----:B------:R-:W-:-:S04]  /*0a50*/  IMAD.WIDE R36, R37, 0x4, R14 ;  /* 0x0000000425247825 */ /* 0x000fc800078e020e */
[C---:B------:R-:W-:Y:S02]  /*0a60*/  IMAD R33, R24.reuse, UR6, R13 ;  /* 0x0000000618217c24 */ /* 0x040fe4000f8e020d */
[----:B------:R-:W3:Y:S01]  /*0a70*/  LDG.E R36, desc[UR8][R36.64] ;  /* 0x0000000824247981 */ /* 0x000ee2000c1e1900 */
[----:B------:R-:W-:Y:S02]  /*0a80*/  VIADD R24, R24, UR4 ;  /* 0x0000000418187c36 */ /* 0x000fe40008000000 */
[----:B------:R-:W-:-:S04]  /*0a90*/  IMAD.WIDE R32, R33, 0x4, R14 ;  /* 0x0000000421207825 */ /* 0x000fc800078e020e */
[----:B------:R-:W-:Y:S02]  /*0aa0*/  IMAD R35, R24, UR6, R13 ;  /* 0x0000000618237c24 */ /* 0x000fe4000f8e020d */
[----:B------:R-:W4:Y:S02]  /*0ab0*/  LDG.E R32, desc[UR8][R32.64] ;  /* 0x0000000820207981 */ /* 0x000f24000c1e1900 */
[----:B------:R-:W-:-:S05]  /*0ac0*/  IMAD.WIDE R34, R35, 0x4, R14 ;  /* 0x0000000423227825 */ /* 0x000fca00078e020e */
[----:B------:R0:W5:Y:S01]  /*0ad0*/  LDG.E R33, desc[UR8][R34.64] ;  /* 0x0000000822217981 */ /* 0x000162000c1e1900 */
[----:B------:R-:W-:Y:S01]  /*0ae0*/  IADD3 R27, PT, PT, R27, 0x4, RZ ;  /* 0x000000041b1b7810 */ /* 0x000fe20007ffe0ff */
[----:B--2---:R-:W1:Y:S08]  /*0af0*/  I2F.F64.U8 R30, R20 ;  /* 0x00000014001e7312 */ /* 0x004e700000001800 */
[----:B------:R-:W2:Y:S01]  /*0b00*/  I2F.F64.U8 R28, R20.B1 ;  /* 0x10000014001c7312 */ /* 0x000ea20000001800 */
[----:B-1----:R-:W-:-:S07]  /*0b10*/  DADD R30, R18, R30 ;  /* 0x00000000121e7229 */ /* 0x002fce000000001e */
[----:B------:R-:W1:Y:S01]  /*0b20*/  I2F.F64.U8 R24, R20.B2 ;  /* 0x2000001400187312 */ /* 0x000e620000001800 */
[----:B--2---:R-:W-:-:S07]  /*0b30*/  DADD R28, R16, R28 ;  /* 0x00000000101c7229 */ /* 0x004fce000000001c */
[----:B---3--:R-:W2:Y:S01]  /*0b40*/  I2F.F64.U8 R20, R36 ;  /* 0x0000002400147312 */ /* 0x008ea20000001800 */
[----:B-1----:R-:W-:-:S07]  /*0b50*/  DADD R24, R22, R24 ;  /* 0x0000000016187229 */ /* 0x002fce0000000018 */
[----:B------:R-:W1:Y:S01]  /*0b60*/  I2F.F64.U8 R14, R36.B1 ;  /* 0x10000024000e7312 */ /* 0x000e620000001800 */
[----:B--2---:R-:W-:-:S07]  /*0b70*/  DADD R30, R30, R20 ;  /* 0x000000001e1e7229 */ /* 0x004fce0000000014 */
[----:B------:R-:W2:Y:S01]  /*0b80*/  I2F.F64.U8 R18, R36.B2 ;  /* 0x2000002400127312 */ /* 0x000ea20000001800 */
[----:B-1----:R-:W-:-:S07]  /*0b90*/  DADD R28, R28, R14 ;  /* 0x000000001c1c7229 */ /* 0x002fce000000000e */
[----:B----4-:R-:W1:Y:S01]  /*0ba0*/  I2F.F64.U8 R16, R32 ;  /* 0x0000002000107312 */ /* 0x010e620000001800 */
[----:B--2---:R-:W-:-:S07]  /*0bb0*/  DADD R18, R24, R18 ;  /* 0x0000000018127229 */ /* 0x004fce0000000012 */
[----:B------:R-:W2:Y:S01]  /*0bc0*/  I2F.F64.U8 R22, R32.B1 ;  /* 0x1000002000167312 */ /* 0x000ea20000001800 */
[----:B-1----:R-:W-:-:S07]  /*0bd0*/  DADD R16, R30, R16 ;  /* 0x000000001e107229 */ /* 0x002fce0000000010 */
[----:B0-----:R-:W0:Y:S01]  /*0be0*/  I2F.F64.U8 R34, R32.B2 ;  /* 0x2000002000227312 */ /* 0x001e220000001800 */
[----:B--2---:R-:W-:-:S07]  /*0bf0*/  DADD R22, R28, R22 ;  /* 0x000000001c167229 */ /* 0x004fce0000000016 */
[----:B-----5:R-:W1:Y:S01]  /*0c00*/  I2F.F64.U8 R20, R33 ;  /* 0x0000002100147312 */ /* 0x020e620000001800 */
[----:B0-----:R-:W-:-:S07]  /*0c10*/  DADD R34, R18, R34 ;  /* 0x0000000012227229 */ /* 0x001fce0000000022 */
[----:B------:R-:W0:Y:S01]  /*0c20*/  I2F.F64.U8 R14, R33.B1 ;  /* 0x10000021000e7312 */ /* 0x000e220000001800 */
[----:B-1----:R-:W-:-:S07]  /*0c30*/  DADD R18, R16, R20 ;  /* 0x0000000010127229 */ /* 0x002fce0000000014 */
[----:B------:R-:W1:Y:S01]  /*0c40*/  I2F.F64.U8 R24, R33.B2 ;  /* 0x2000002100187312 */ /* 0x000e620000001800 */
[----:B0-----:R-:W-:Y:S02]  /*0c50*/  DADD R16, R22, R14 ;  /* 0x0000000016107229 */ /* 0x001fe4000000000e */
[----:B-1----:R-:W-:-:S11]  /*0c60*/  DADD R22, R34, R24 ;  /* 0x0000000022167229 */ /* 0x002fd60000000018 */
.L_x_6:
[----:B------:R-:W-:Y:S05]  /*0c70*/  BRA.U !UP1, `(.L_x_5) ;  /* 0x0000000109ac7547 */ /* 0x000fea000b800000 */
[----:B------:R-:W0:Y:S01]  /*0c80*/  LDCU UR10, c[0x0][0x398] ;  /* 0x00007300ff0a77ac */ /* 0x000e220008000800 */
[----:B------:R-:W-:Y:S02]  /*0c90*/  UISETP.NE.AND UP0, UPT, UR7, 0x1, UPT ;  /* 0x000000010700788c */ /* 0x000fe4000bf05270 */
[----:B0-----:R-:W-:-:S07]  /*0ca0*/  ULOP3.LUT UP1, URZ, UR10, 0x1, URZ, 0xc0, !UPT ;  /* 0x000000010aff7892 */ /* 0x001fce000f82c0ff */
[----:B------:R-:W-:Y:S05]  /*0cb0*/  BRA.U !UP0, `(.L_x_7) ;  /* 0x0000000108647547 */ /* 0x000fea000b800000 */
[----:B------:R-:W0:Y:S01]  /*0cc0*/  LDCU UR4, c[0x0][0x390] ;  /* 0x00007200ff0477ac */ /* 0x000e220008000800 */
[----:B------:R-:W1:Y:S01]  /*0cd0*/  LDC.64 R14, c[0x0][0x380] ;  /* 0x0000e000ff0e7b82 */ /* 0x000e620000000a00 */
[----:B------:R-:W-:Y:S01]  /*0ce0*/  IMAD.IADD R20, R6, 0x1, R27 ;  /* 0x0000000106147824 */ /* 0x000fe200078e021b */
[----:B------:R-:W2:Y:S03]  /*0cf0*/  LDCU UR6, c[0x0][0x398] ;  /* 0x00007300ff0677ac */ /* 0x000ea60008000800 */
[----:B0-----:R-:W-:-:S04]  /*0d00*/  IMAD R20, R20, UR4, R3 ;  /* 0x0000000414147c24 */ /* 0x001fc8000f8e0203 */
[C---:B--2---:R-:W-:Y:S02]  /*0d10*/  IMAD R35, R20.reuse, UR6, R13 ;  /* 0x0000000614237c24 */ /* 0x044fe4000f8e020d */
[----:B------:R-:W-:Y:S02]  /*0d20*/  VIADD R20, R20, UR4 ;  /* 0x0000000414147c36 */ /* 0x000fe40008000000 */
[----:B-1----:R-:W-:-:S04]  /*0d30*/  IMAD.WIDE R34, R35, 0x4, R14 ;  /* 0x0000000423227825 */ /* 0x002fc800078e020e */
[----:B------:R-:W-:Y:S02]  /*0d40*/  IMAD R37, R20, UR6, R13 ;  /* 0x0000000614257c24 */ /* 0x000fe4000f8e020d */
[----:B------:R-:W2:Y:S02]  /*0d50*/  LDG.E R34, desc[UR8][R34.64] ;  /* 0x0000000822227981 */ /* 0x000ea4000c1e1900 */
[----:B------:R-:W-:-:S06]  /*0d60*/  IMAD.WIDE R36, R37, 0x4, R14 ;  /* 0x0000000425247825 */ /* 0x000fcc00078e020e */
[----:B------:R-:W3:Y:S01]  /*0d70*/  LDG.E R36, desc[UR8][R36.64] ;  /* 0x0000000824247981 */ /* 0x000ee2000c1e1900 */
[----:B------:R-:W-:Y:S01]  /*0d80*/  IADD3 R27, PT, PT, R27, 0x2, RZ ;  /* 0x000000021b1b7810 */ /* 0x000fe20007ffe0ff */
[----:B--2---:R-:W0:Y:S08]  /*0d90*/  I2F.F64.U8 R32, R34 ;  /* 0x0000002200207312 */ /* 0x004e300000001800 */
[----:B------:R-:W1:Y:S01]  /*0da0*/  I2F.F64.U8 R30, R34.B1 ;  /* 0x10000022001e7312 */ /* 0x000e620000001800 */
[----:B0-----:R-:W-:-:S07]  /*0db0*/  DADD R18, R18, R32 ;  /* 0x0000000012127229 */ /* 0x001fce0000000020 */
[----:B------:R-:W0:Y:S01]  /*0dc0*/  I2F.F64.U8 R28, R34.B2 ;  /* 0x20000022001c7312 */ /* 0x000e220000001800 */
[----:B-1----:R-:W-:-:S07]  /*0dd0*/  DADD R16, R16, R30 ;  /* 0x0000000010107229 */ /* 0x002fce000000001e */
[----:B---3--:R-:W1:Y:S01]  /*0de0*/  I2F.F64.U8 R24, R36 ;  /* 0x0000002400187312 */ /* 0x008e620000001800 */
[----:B0-----:R-:W-:-:S07]  /*0df0*/  DADD R22, R22, R28 ;  /* 0x0000000016167229 */ /* 0x001fce000000001c */
[----:B------:R-:W0:Y:S01]  /*0e00*/  I2F.F64.U8 R20, R36.B1 ;  /* 0x1000002400147312 */ /* 0x000e220000001800 */
[----:B-1----:R-:W-:-:S07]  /*0e10*/  DADD R18, R18, R24 ;  /* 0x0000000012127229 */ /* 0x002fce0000000018 */
[----:B------:R-:W1:Y:S01]  /*0e20*/  I2F.F64.U8 R14, R36.B2 ;  /* 0x20000024000e7312 */ /* 0x000e620000001800 */
[----:B0-----:R-:W-:Y:S02]  /*0e30*/  DADD R16, R16, R20 ;  /* 0x0000000010107229 */ /* 0x001fe40000000014 */
[----:B-1----:R-:W-:-:S11]  /*0e40*/  DADD R22, R22, R14 ;  /* 0x0000000016167229 */ /* 0x002fd6000000000e */
.L_x_7:
[----:B------:R-:W-:Y:S05]  /*0e50*/  BRA.U !UP1, `(.L_x_5) ;  /* 0x0000000109347547 */ /* 0x000fea000b800000 */
[----:B------:R-:W0:Y:S01]  /*0e60*/  LDCU UR4, c[0x0][0x390] ;  /* 0x00007200ff0477ac */ /* 0x000e220008000800 */
[----:B------:R-:W1:Y:S01]  /*0e70*/  LDC.64 R14, c[0x0][0x380] ;  /* 0x0000e000ff0e7b82 */ /* 0x000e620000000a00 */
[----:B------:R-:W-:-:S04]  /*0e80*/  IMAD.IADD R20, R6, 0x1, R27 ;  /* 0x0000000106147824 */ /* 0x000fc800078e021b */
[----:B0-----:R-:W-:-:S04]  /*0e90*/  IMAD R20, R20, UR4, R3 ;  /* 0x0000000414147c24 */ /* 0x001fc8000f8e0203 */
[----:B------:R-:W-:-:S04]  /*0ea0*/  IMAD R29, R20, UR10, R13 ;  /* 0x0000000a141d7c24 */ /* 0x000fc8000f8e020d */
[----:B-1----:R-:W-:-:S06]  /*0eb0*/  IMAD.WIDE R28, R29, 0x4, R14 ;  /* 0x000000041d1c7825 */ /* 0x002fcc00078e020e */
[----:B------:R-:W2:Y:S02]  /*0ec0*/  LDG.E R28, desc[UR8][R28.64] ;  /* 0x000000081c1c7981 */ /* 0x000ea4000c1e1900 */
[----:B--2---:R-:W0:Y:S08]  /*0ed0*/  I2F.F64.U8 R24, R28 ;  /* 0x0000001c00187312 */ /* 0x004e300000001800 */
[----:B------:R-:W1:Y:S01]  /*0ee0*/  I2F.F64.U8 R20, R28.B1 ;  /* 0x1000001c00147312 */ /* 0x000e620000001800 */
[----:B0-----:R-:W-:-:S07]  /*0ef0*/  DADD R18, R18, R24 ;  /* 0x0000000012127229 */ /* 0x001fce0000000018 */
[----:B------:R-:W0:Y:S01]  /*0f00*/  I2F.F64.U8 R14, R28.B2 ;  /* 0x2000001c000e7312 */ /* 0x000e220000001800 */
[----:B-1----:R-:W-:Y:S02]  /*0f10*/  DADD R16, R16, R20 ;  /* 0x0000000010107229 */ /* 0x002fe40000000014 */
[----:B0-----:R-:W-:-:S11]  /*0f20*/  DADD R22, R22, R14 ;  /* 0x0000000016167229 */ /* 0x001fd6000000000e */
.L_x_5:
[----:B------:R-:W0:Y:S01]  /*0f30*/  LDCU UR4, c[0x0][0x398] ;  /* 0x00007300ff0477ac */ /* 0x000e220008000800 */
[----:B------:R-:W-:-:S05]  /*0f40*/  VIADD R13, R13, 0x1 ;  /* 0x000000010d0d7836 */ /* 0x000fca0000000000 */
[----:B0-----:R-:W-:-:S13]  /*0f50*/  ISETP.NE.AND P1, PT, R13, UR4, PT ;  /* 0x000000040d007c0c */ /* 0x001fda000bf25270 */
[----:B------:R-:W-:Y:S05]  /*0f60*/  @P1 BRA `(.L_x_8) ;  /* 0xfffffff000f41947 */ /* 0x000fea000383ffff */
[----:B------:R-:W-:Y:S01]  /*0f70*/  UIMAD UR4, UR4, UR4, URZ ;  /* 0x00000004040472a4 */ /* 0x000fe2000f8e02ff */
[----:B------:R-:W-:Y:S01]  /*0f80*/  MOV R6, 0x1 ;  /* 0x0000000100067802 */ /* 0x000fe20000000f00 */
[----:B------:R-:W-:Y:S01]  /*0f90*/  BSSY.RECONVERGENT B1, `(.L_x_9) ;  /* 0x0000015000017945 */ /* 0x000fe20003800200 */
[----:B------:R-:W-:-:S06]  /*0fa0*/  FSETP.GEU.AND P1, PT, |R19|, 6.5827683646048100446e-37, PT ;  /* 0x036000001300780b */ /* 0x000fcc0003f2e200 */
[----:B------:R-:W0:Y:S08]  /*0fb0*/  I2F.F64.U32 R12, UR4 ;  /* 0x00000004000c7d12 */ /* 0x000e300008201800 */
[----:B0-----:R-:W0:Y:S02]  /*0fc0*/  MUFU.RCP64H R7, R13 ;  /* 0x0000000d00077308 */ /* 0x001e240000001800 */
[----:B0-----:R-:W-:-:S08]  /*0fd0*/  DFMA R8, -R12, R6, 1 ;  /* 0x3ff000000c08742b */ /* 0x001fd00000000106 */
[----:B------:R-:W-:-:S08]  /*0fe0*/  DFMA R8, R8, R8, R8 ;  /* 0x000000080808722b */ /* 0x000fd00000000008 */
[----:B------:R-:W-:-:S08]  /*0ff0*/  DFMA R8, R6, R8, R6 ;  /* 0x000000080608722b */ /* 0x000fd00000000006 */
[----:B------:R-:W-:-:S08]  /*1000*/  DFMA R6, -R12, R8, 1 ;  /* 0x3ff000000c06742b */ /* 0x000fd00000000108 */
[----:B------:R-:W-:-:S08]  /*1010*/  DFMA R6, R8, R6, R8 ;  /* 0x000000060806722b */ /* 0x000fd00000000008 */
[----:B------:R-:W-:-:S08]  /*1020*/  DMUL R8, R18, R6 ;  /* 0x0000000612087228 */ /* 0x000fd00000000000 */
[----:B------:R-:W-:-:S08]  /*1030*/  DFMA R10, -R12, R8, R18 ;  /* 0x000000080c0a722b */ /* 0x000fd00000000112 */
[----:B------:R-:W-:-:S10]  /*1040*/  DFMA R6, R6, R10, R8 ;  /* 0x0000000a0606722b */ /* 0x000fd40000000008 */
[----:B------:R-:W-:-:S05]  /*1050*/  FFMA R5, RZ, R13, R7 ;  /* 0x0000000dff057223 */ /* 0x000fca0000000007 */
[----:B------:R-:W-:-:S13]  /*1060*/  FSETP.GT.AND P0, PT, |R5|, 1.469367938527859385e-39, PT ;  /* 0x001000000500780b */ /* 0x000fda0003f04200 */
[----:B------:R-:W-:Y:S05]  /*1070*/  @P0 BRA P1, `(.L_x_10) ;  /* 0x0000000000180947 */ /* 0x000fea0000800000 */
[----:B------:R-:W-:Y:S01]  /*1080*/  IMAD.MOV.U32 R14, RZ, RZ, R12 ;  /* 0x000000ffff0e7224 */ /* 0x000fe200078e000c */
[----:B------:R-:W-:Y:S01]  /*1090*/  MOV R24, 0x10c0 ;  /* 0x000010c000187802 */ /* 0x000fe20000000f00 */
[----:B------:R-:W-:-:S07]  /*10a0*/  IMAD.MOV.U32 R15, RZ, RZ, R13 ;  /* 0x000000ffff0f7224 */ /* 0x000fce00078e000d */
[----:B------:R-:W-:Y:S05]  /*10b0*/  CALL.REL.NOINC `($__internal_0_$__cuda_sm20_div_rn_f64_full) ;  /* 0x0000000800bc7944 */ /* 0x000fea0003c00000 */
[----:B------:R-:W-:Y:S01]  /*10c0*/  MOV R6, R10 ;  /* 0x0000000a00067202 */ /* 0x000fe20000000f00 */
[----:B------:R-:W-:-:S07]  /*10d0*/  IMAD.MOV.U32 R7, RZ, RZ, R11 ;  /* 0x000000ffff077224 */ /* 0x000fce00078e000b */
.L_x_10:
[----:B------:R-:W-:Y:S05]  /*10e0*/  BSYNC.RECONVERGENT B1 ;  /* 0x0000000000017941 */ /* 0x000fea0003800200 */
.L_x_9:
[----:B------:R-:W0:Y:S01]  /*10f0*/  MUFU.RCP64H R9, R13 ;  /* 0x0000000d00097308 */ /* 0x000e220000001800 */
[----:B------:R-:W-:Y:S01]  /*1100*/  IMAD.MOV.U32 R8, RZ, RZ, 0x1 ;  /* 0x00000001ff087424 */ /* 0x000fe200078e00ff */
[----:B------:R-:W-:Y:S01]  /*1110*/  FSETP.GEU.AND P1, PT, |R17|, 6.5827683646048100446e-37, PT ;  /* 0x036000001100780b */ /* 0x000fe20003f2e200 */
[----:B------:R-:W-:Y:S04]  /*1120*/  BSSY.RECONVERGENT B1, `(.L_x_11) ;  /* 0x0000014000017945 */ /* 0x000fe80003800200 */
        /* <DEDUP_REMOVED lines=11> */
[----:B------:R-:W-:Y:S01]  /*11e0*/  MOV R18, R16 ;  /* 0x0000001000127202 */ /* 0x000fe20000000f00 */
[----:B------:R-:W-:Y:S01]  /*11f0*/  IMAD.MOV.U32 R19, RZ, RZ, R17 ;  /* 0x000000ffff137224 */ /* 0x000fe200078e0011 */
[----:B------:R-:W-:Y:S01]  /*1200*/  MOV R15, R13 ;  /* 0x0000000d000f7202 */ /* 0x000fe20000000f00 */
[----:B------:R-:W-:Y:S01]  /*1210*/  IMAD.MOV.U32 R14, RZ, RZ, R12 ;  /* 0x000000ffff0e7224 */ /* 0x000fe200078e000c */
[----:B------:R-:W-:-:S07]  /*1220*/  MOV R24, 0x1240 ;  /* 0x0000124000187802 */ /* 0x000fce0000000f00 */
[----:B------:R-:W-:Y:S05]  /*1230*/  CALL.REL.NOINC `($__internal_0_$__cuda_sm20_div_rn_f64_full) ;  /* 0x00000008005c7944 */ /* 0x000fea0003c00000 */
[----:B------:R-:W-:Y:S02]  /*1240*/  IMAD.MOV.U32 R8, RZ, RZ, R10 ;  /* 0x000000ffff087224 */ /* 0x000fe400078e000a */
[----:B------:R-:W-:-:S07]  /*1250*/  IMAD.MOV.U32 R9, RZ, RZ, R11 ;  /* 0x000000ffff097224 */ /* 0x000fce00078e000b */
.L_x_12:
[----:B------:R-:W-:Y:S05]  /*1260*/  BSYNC.RECONVERGENT B1 ;  /* 0x0000000000017941 */ /* 0x000fea0003800200 */
.L_x_11:
[----:B------:R-:W0:Y:S01]  /*1270*/  MUFU.RCP64H R11, R13 ;  /* 0x0000000d000b7308 */ /* 0x000e220000001800 */
[----:B------:R-:W-:Y:S01]  /*1280*/  MOV R10, 0x1 ;  /* 0x00000001000a7802 */ /* 0x000fe20000000f00 */
[----:B------:R-:W-:Y:S01]  /*1290*/  BSSY.RECONVERGENT B1, `(.L_x_13) ;  /* 0x0000013000017945 */ /* 0x000fe20003800200 */
[----:B------:R-:W-:-:S04]  /*12a0*/  FSETP.GEU.AND P1, PT, |R23|, 6.5827683646048100446e-37, PT ;  /* 0x036000001700780b */ /* 0x000fc80003f2e200 */
        /* <DEDUP_REMOVED lines=12> */
[----:B------:R-:W-:Y:S01]  /*1370*/  MOV R14, R12 ;  /* 0x0000000c000e7202 */ /* 0x000fe20000000f00 */
[----:B------:R-:W-:Y:S01]  /*1380*/  IMAD.MOV.U32 R19, RZ, RZ, R23 ;  /* 0x000000ffff137224 */ /* 0x000fe200078e0017 */
[----:B------:R-:W-:Y:S01]  /*1390*/  MOV R24, 0x13c0 ;  /* 0x000013c000187802 */ /* 0x000fe20000000f00 */
[----:B------:R-:W-:-:S07]  /*13a0*/  IMAD.MOV.U32 R15, RZ, RZ, R13 ;  /* 0x000000ffff0f7224 */ /* 0x000fce00078e000d */
[----:B------:R-:W-:Y:S05]  /*13b0*/  CALL.REL.NOINC `($__internal_0_$__cuda_sm20_div_rn_f64_full) ;  /* 0x0000000400fc7944 */ /* 0x000fea0003c00000 */
.L_x_14:
[----:B------:R-:W-:Y:S05]  /*13c0*/  BSYNC.RECONVERGENT B1 ;  /* 0x0000000000017941 */ /* 0x000fea0003800200 */
.L_x_13:
[----:B------:R-:W0:Y:S01]  /*13d0*/  LDC.64 R12, c[0x0][0x388] ;  /* 0x0000e200ff0c7b82 */ /* 0x000e220000000a00 */
[----:B------:R-:W1:Y:S01]  /*13e0*/  LDCU.64 UR6, c[0x0][0x390] ;  /* 0x00007200ff0677ac */ /* 0x000e620008000a00 */
[----:B------:R-:W-:Y:S01]  /*13f0*/  F2I.U32.F64.TRUNC R6, R6 ;  /* 0x0000000600067311 */ /* 0x000fe2000030d000 */
[----:B------:R-:W-:Y:S02]  /*1400*/  UMOV UR4, 0x3340 ;  /* 0x0000334000047882 */ /* 0x000fe40000000000 */
[----:B------:R-:W-:-:S05]  /*1410*/  IMAD.U32 R15, RZ, RZ, UR4 ;  /* 0x00000004ff0f7e24 */ /* 0x000fca000f8e00ff */
[----:B------:R-:W2:Y:S08]  /*1420*/  F2I.U32.F64.TRUNC R9, R8 ;  /* 0x0000000800097311 */ /* 0x000eb0000030d000 */
[----:B------:R-:W3:Y:S01]  /*1430*/  F2I.U32.F64.TRUNC R10, R10 ;  /* 0x0000000a000a7311 */ /* 0x000ee2000030d000 */
[C---:B-1----:R-:W-:Y:S01]  /*1440*/  IMAD R5, R4.reuse, UR6, R3 ;  /* 0x0000000604057c24 */ /* 0x042fe2000f8e0203 */
[----:B------:R-:W-:-:S03]  /*1450*/  IADD3 R4, PT, PT, R4, UR5, RZ ;  /* 0x0000000504047c10 */ /* 0x000fc6000fffe0ff */
[----:B0-----:R-:W-:Y:S01]  /*1460*/  IMAD.WIDE R12, R5, 0x4, R12 ;  /* 0x00000004050c7825 */ /* 0x001fe200078e020c */
[----:B--2---:R-:W-:Y:S02]  /*1470*/  PRMT R14, R6, 0x3340, R9 ;  /* 0x00003340060e7816 */ /* 0x004fe40000000009 */
[----:B------:R-:W-:Y:S02]  /*1480*/  ISETP.GE.AND P0, PT, R4, UR7, PT ;  /* 0x0000000704007c0c */ /* 0x000fe4000bf06270 */
[----:B---3--:R-:W-:-:S04]  /*1490*/  PRMT R15, R10, R15, 0xffff ;  /* 0x0000ffff0a0f7416 */ /* 0x008fc8000000000f */
[----:B------:R-:W-:-:S05]  /*14a0*/  PRMT R15, R14, 0x5410, R15 ;  /* 0x000054100e0f7816 */ /* 0x000fca000000000f */
[----:B------:R1:W-:Y:S02]  /*14b0*/  STG.E desc[UR8][R12.64], R15 ;  /* 0x0000000f0c007986 */ /* 0x0003e4000c101908 */
[----:B------:R-:W-:Y:S05]  /*14c0*/  @!P0 BRA `(.L_x_15) ;  /* 0xffffffec003c8947 */ /* 0x000fea000383ffff */
.L_x_2:
[----:B------:R-:W-:Y:S05]  /*14d0*/  BSYNC.RECONVERGENT B0 ;  /* 0x0000000000007941 */ /* 0x000fea0003800200 */
.L_x_1:
[----:B------:R-:W2:Y:S01]  /*14e0*/  LDCU UR4, c[0x0][0x360] ;  /* 0x00006c00ff0477ac */ /* 0x000ea20008000800 */
[----:B------:R-:W2:Y:S01]  /*14f0*/  LDC R4, c[0x0][0x370] ;  /* 0x0000dc00ff047b82 */ /* 0x000ea20000000800 */
[----:B------:R-:W3:Y:S01]  /*1500*/  LDCU UR6, c[0x0][0x390] ;  /* 0x00007200ff0677ac */ /* 0x000ee20008000800 */
[----:B--2---:R-:W-:-:S05]  /*1510*/  IMAD R3, R4, UR4, R3 ;  /* 0x0000000404037c24 */ /* 0x004fca000f8e0203 */
[----:B---3--:R-:W-:-:S13]  /*1520*/  ISETP.GE.AND P0, PT, R3, UR6, PT ;  /* 0x0000000603007c0c */ /* 0x008fda000bf06270 */
[----:B------:R-:W-:Y:S05]  /*1530*/  @!P0 BRA `(.L_x_16) ;  /* 0xffffffec000c8947 */ /* 0x000fea000383ffff */
[----:B------:R-:W-:Y:S05]  /*1540*/  EXIT ;  /* 0x000000000000794d */ /* 0x000fea0003800000 */
.L_x_0:
[----:B------:R-:W1:Y:S01]  /*1550*/  I2F.U32.RP R8, UR5 ;  /* 0x0000000500087d06 */ /* 0x000e620008209000 */
[----:B------:R-:W2:Y:S01]  /*1560*/  LDCU UR6, c[0x0][0x394] ;  /* 0x00007280ff0677ac */ /* 0x000ea20008000800 */
[----:B------:R-:W-:Y:S01]  /*1570*/  IADD3 R4, PT, PT, R0, UR5, RZ ;  /* 0x0000000500047c10 */ /* 0x000fe2000fffe0ff */
[----:B------:R-:W-:Y:S01]  /*1580*/  IMAD R9, RZ, RZ, -UR5 ;  /* 0x80000005ff097e24 */ /* 0x000fe2000f8e02ff */
[----:B------:R-:W-:Y:S02]  /*1590*/  ISETP.NE.U32.AND P2, PT, RZ, UR5, PT ;  /* 0x00000005ff007c0c */ /* 0x000fe4000bf45070 */
[----:B------:R-:W-:Y:S02]  /*15a0*/  CS2R R18, SRZ ;  /* 0x0000000000127805 */ /* 0x000fe4000001ff00 */
[----:B------:R-:W-:Y:S01]  /*15b0*/  MOV R24, 0x1710 ;  /* 0x0000171000187802 */ /* 0x000fe20000000f00 */
[----:B-1----:R-:W1:Y:S01]  /*15c0*/  MUFU.RCP R8, R8 ;  /* 0x0000000800087308 */ /* 0x002e620000001000 */
[----:B--2---:R-:W-:-:S02]  /*15d0*/  ISETP.GE.AND P0, PT, R4, UR6, PT ;  /* 0x0000000604007c0c */ /* 0x004fc4000bf06270 */
[----:B------:R-:W-:Y:S02]  /*15e0*/  VIMNMX R5, PT, PT, R4, UR6, !PT ;  /* 0x0000000604057c48 */ /* 0x000fe4000ffe0100 */
[----:B------:R-:W-:-:S04]  /*15f0*/  SEL R2, RZ, 0x1, P0 ;  /* 0x00000001ff027807 */ /* 0x000fc80000000000 */
[----:B------:R-:W-:Y:S01]  /*1600*/  IADD3 R5, PT, PT, R5, -R4, -R2 ;  /* 0x8000000405057210 */ /* 0x000fe20007ffe802 */
[----:B-1----:R-:W-:-:S04]  /*1610*/  VIADD R6, R8, 0xffffffe ;  /* 0x0ffffffe08067836 */ /* 0x002fc80000000000 */
[----:B------:R1:W2:Y:S02]  /*1620*/  F2I.FTZ.U32.TRUNC.NTZ R7, R6 ;  /* 0x0000000600077305 */ /* 0x0002a4000021f000 */
[----:B-1----:R-:W-:Y:S02]  /*1630*/  IMAD.MOV.U32 R6, RZ, RZ, RZ ;  /* 0x000000ffff067224 */ /* 0x002fe400078e00ff */
[----:B--2---:R-:W-:-:S04]  /*1640*/  IMAD R9, R9, R7, RZ ;  /* 0x0000000709097224 */ /* 0x004fc800078e02ff */
[----:B------:R-:W-:-:S06]  /*1650*/  IMAD.HI.U32 R8, R7, R9, R6 ;  /* 0x0000000907087227 */ /* 0x000fcc00078e0006 */
[----:B------:R-:W-:-:S05]  /*1660*/  IMAD.HI.U32 R7, R8, R5, RZ ;  /* 0x0000000508077227 */ /* 0x000fca00078e00ff */
[----:B------:R-:W-:-:S05]  /*1670*/  IADD3 R6, PT, PT, -R7, RZ, RZ ;  /* 0x000000ff07067210 */ /* 0x000fca0007ffe1ff */
[----:B------:R-:W-:-:S05]  /*1680*/  IMAD R5, R6, UR5, R5 ;  /* 0x0000000506057c24 */ /* 0x000fca000f8e0205 */
[----:B------:R-:W-:-:S13]  /*1690*/  ISETP.GE.U32.AND P0, PT, R5, UR5, PT ;  /* 0x0000000505007c0c */ /* 0x000fda000bf06070 */
[----:B------:R-:W-:Y:S01]  /*16a0*/  @P0 VIADD R5, R5, -UR5 ;  /* 0x8000000505050c36 */ /* 0x000fe20008000000 */
[----:B------:R-:W-:-:S04]  /*16b0*/  @P0 IADD3 R7, PT, PT, R7, 0x1, RZ ;  /* 0x0000000107070810 */ /* 0x000fc80007ffe0ff */
[----:B------:R-:W-:-:S13]  /*16c0*/  ISETP.GE.U32.AND P1, PT, R5, UR5, PT ;  /* 0x0000000505007c0c */ /* 0x000fda000bf26070 */
[----:B------:R-:W-:Y:S01]  /*16d0*/  @P1 VIADD R7, R7, 0x1 ;  /* 0x0000000107071836 */ /* 0x000fe20000000000 */
[----:B------:R-:W-:-:S04]  /*16e0*/  @!P2 LOP3.LUT R7, RZ, UR5, RZ, 0x33, !PT ;  /* 0x00000005ff07ac12 */ /* 0x000fc8000f8e33ff */
[----:B------:R-:W-:-:S07]  /*16f0*/  IADD3 R2, PT, PT, R2, R7, RZ ;  /* 0x0000000702027210 */ /* 0x000fce0007ffe0ff */
[----:B0-----:R-:W-:Y:S05]  /*1700*/  CALL.REL.NOINC `($__internal_0_$__cuda_sm20_div_rn_f64_full) ;  /* 0x0000000400287944 */ /* 0x001fea0003c00000 */
[----:B------:R-:W-:Y:S01]  /*1710*/  IMAD.MOV.U32 R6, RZ, RZ, R10 ;  /* 0x000000ffff067224 */ /* 0x000fe200078e000a */
[----:B------:R-:W-:Y:S01]  /*1720*/  MOV R7, R11 ;  /* 0x0000000b00077202 */ /* 0x000fe20000000f00 */
[----:B------:R-:W-:Y:S01]  /*1730*/  UMOV UR6, 0x3340 ;  /* 0x0000334000067882 */ /* 0x000fe20000000000 */
[----:B------:R-:W-:Y:S01]  /*1740*/  IADD3 R8, PT, PT, R4, UR5, RZ ;  /* 0x0000000504087c10 */ /* 0x000fe2000fffe0ff */
[----:B------:R-:W-:Y:S01]  /*1750*/  IMAD.U32 R10, RZ, RZ, UR6 ;  /* 0x00000006ff0a7e24 */ /* 0x000fe2000f8e00ff */
[----:B------:R0:W1:Y:S01]  /*1760*/  F2I.U32.F64.TRUNC R5, R6 ;  /* 0x0000000600057311 */ /* 0x000062000030d000 */
[----:B------:R-:W2:Y:S02]  /*1770*/  LDCU UR7, c[0x0][0x390] ;  /* 0x00007200ff0777ac */ /* 0x000ea40008000800 */
[----:B------:R-:W-:Y:S01]  /*1780*/  VIADD R11, R8, UR5 ;  /* 0x00000005080b7c36 */ /* 0x000fe20008000000 */
[----:B------:R-:W-:Y:S02]  /*1790*/  PRMT R9, R9, R10, 0xffff ;  /* 0x0000ffff09097416 */ /* 0x000fe4000000000a */
[----:B------:R-:W-:-:S07]  /*17a0*/  LOP3.LUT R10, R2, 0x3, RZ, 0xc0, !PT ;  /* 0x00000003020a7812 */ /* 0x000fce00078ec0ff */
.L_x_22:
[----:B---3--:R-:W3:Y:S01]  /*17b0*/  LDC R13, c[0x0][0x394] ;  /* 0x0000e500ff0d7b82 */ /* 0x008ee20000000800 */
[----:B------:R-:W-:Y:S01]  /*17c0*/  BSSY.RECONVERGENT B0, `(.L_x_17) ;  /* 0x0000039000007945 */ /* 0x000fe20003800200 */
[----:B---3--:R-:W-:-:S13]  /*17d0*/  ISETP.GE.AND P0, PT, R0, R13, PT ;  /* 0x0000000d0000720c */ /* 0x008fda0003f06270 */
[----:B0---4-:R-:W-:Y:S05]  /*17e0*/  @P0 BRA `(.L_x_18) ;  /* 0x0000000000d80947 */ /* 0x011fea0003800000 */
[----:B------:R-:W-:Y:S01]  /*17f0*/  ISETP.NE.AND P0, PT, R10, 0x3, PT ;  /* 0x000000030a00780c */ /* 0x000fe20003f05270 */
[----:B------:R-:W-:Y:S01]  /*1800*/  BSSY.RECONVERGENT B1, `(.L_x_19) ;  /* 0x000001a000017945 */ /* 0x000fe20003800200 */
[----:B------:R-:W-:Y:S02]  /*1810*/  ISETP.GE.U32.AND P1, PT, R2, 0x3, PT ;  /* 0x000000030200780c */ /* 0x000fe40003f26070 */
[----:B------:R-:W-:-:S09]  /*1820*/  MOV R12, R0 ;  /* 0x00000000000c7202 */ /* 0x000fd20000000f00 */
[----:B------:R-:W-:Y:S05]  /*1830*/  @!P0 BRA `(.L_x_20) ;  /* 0x0000000000588947 */ /* 0x000fea0003800000 */
[----:B------:R-:W3:Y:S01]  /*1840*/  LDC R16, c[0x0][0x390] ;  /* 0x0000e400ff107b82 */ /* 0x000ee20000000800 */
[----:B-1----:R-:W-:Y:S02]  /*1850*/  LOP3.LUT R12, R5, 0xffff, RZ, 0xc0, !PT ;  /* 0x0000ffff050c7812 */ /* 0x002fe400078ec0ff */
[----:B------:R-:W-:Y:S02]  /*1860*/  ISETP.NE.AND P0, PT, R10, RZ, PT ;  /* 0x000000ff0a00720c */ /* 0x000fe40003f05270 */
[----:B------:R-:W-:-:S03]  /*1870*/  PRMT R14, R12, 0x3340, R1 ;  /* 0x000033400c0e7816 */ /* 0x000fc60000000001 */
[----:B0-----:R-:W0:Y:S01]  /*1880*/  LDC.64 R6, c[0x0][0x388] ;  /* 0x0000e200ff067b82 */ /* 0x001e220000000a00 */
[----:B------:R-:W-:-:S04]  /*1890*/  PRMT R17, R14, 0x5410, R9 ;  /* 0x000054100e117816 */ /* 0x000fc80000000009 */
[----:B------:R-:W-:-:S04]  /*18a0*/  PRMT R17, R12, 0x7604, R17 ;  /* 0x000076040c117816 */ /* 0x000fc80000000011 */
[----:B------:R-:W-:Y:S01]  /*18b0*/  PRMT R19, R12, 0x7054, R17 ;  /* 0x000070540c137816 */ /* 0x000fe20000000011 */
[----:B------:R-:W-:Y:S02]  /*18c0*/  IMAD.MOV.U32 R12, RZ, RZ, R4 ;  /* 0x000000ffff0c7224 */ /* 0x000fe400078e0004 */
[----:B---3--:R-:W-:-:S04]  /*18d0*/  IMAD R15, R0, R16, R3 ;  /* 0x00000010000f7224 */ /* 0x008fc800078e0203 */
[----:B0-----:R-:W-:-:S05]  /*18e0*/  IMAD.WIDE R14, R15, 0x4, R6 ;  /* 0x000000040f0e7825 */ /* 0x001fca00078e0206 */
[----:B------:R3:W-:Y:S01]  /*18f0*/  STG.E desc[UR8][R14.64], R19 ;  /* 0x000000130e007986 */ /* 0x0007e2000c101908 */
[----:B------:R-:W-:Y:S05]  /*1900*/  @!P0 BRA `(.L_x_20) ;  /* 0x0000000000248947 */ /* 0x000fea0003800000 */
[----:B------:R-:W-:Y:S01]  /*1910*/  ISETP.NE.AND P0, PT, R10, 0x1, PT ;  /* 0x000000010a00780c */ /* 0x000fe20003f05270 */
[----:B---3--:R-:W-:Y:S01]  /*1920*/  IMAD R15, R4, R16, R3 ;  /* 0x00000010040f7224 */ /* 0x008fe200078e0203 */
[----:B------:R-:W-:-:S03]  /*1930*/  MOV R12, R8 ;  /* 0x00000008000c7202 */ /* 0x000fc60000000f00 */
[----:B------:R-:W-:-:S05]  /*1940*/  IMAD.WIDE R14, R15, 0x4, R6 ;  /* 0x000000040f0e7825 */ /* 0x000fca00078e0206 */
[----:B------:R4:W-:Y:S03]  /*1950*/  STG.E desc[UR8][R14.64], R19 ;  /* 0x000000130e007986 */ /* 0x0009e6000c101908 */
[----:B------:R-:W-:Y:S02]  /*1960*/  @P0 IMAD R17, R8, R16, R3 ;  /* 0x0000001008110224 */ /* 0x000fe400078e0203 */
[----:B------:R-:W-:Y:S02]  /*1970*/  @P0 IMAD.MOV.U32 R12, RZ, RZ, R11 ;  /* 0x000000ffff0c0224 */ /* 0x000fe400078e000b */
[----:B------:R-:W-:-:S05]  /*1980*/  @P0 IMAD.WIDE R6, R17, 0x4, R6 ;  /* 0x0000000411060825 */ /* 0x000fca00078e0206 */
[----:B------:R4:W-:Y:S02]  /*1990*/  @P0 STG.E desc[UR8][R6.64], R19 ;  /* 0x0000001306000986 */ /* 0x0009e4000c101908 */
.L_x_20:
[----:B--2---:R-:W-:Y:S05]  /*19a0*/  BSYNC.RECONVERGENT B1 ;  /* 0x0000000000017941 */ /* 0x004fea0003800200 */
.L_x_19:
[----:B------:R-:W-:Y:S05]  /*19b0*/  @!P1 BRA `(.L_x_18) ;  /* 0x0000000000649947 */ /* 0x000fea0003800000 */
[----:B0---4-:R-:W0:Y:S01]  /*19c0*/  LDC.64 R6, c[0x0][0x388] ;  /* 0x0000e200ff067b82 */ /* 0x011e220000000a00 */
[----:B------:R-:W-:Y:S01]  /*19d0*/  UMOV UR6, 0x3340 ;  /* 0x0000334000067882 */ /* 0x000fe20000000000 */
[----:B-1-3--:R-:W-:Y:S02]  /*19e0*/  LOP3.LUT R14, R5, 0xffff, RZ, 0xc0, !PT ;  /* 0x0000ffff050e7812 */ /* 0x00afe400078ec0ff */
[----:B------:R-:W-:Y:S02]  /*19f0*/  MOV R17, UR6 ;  /* 0x0000000600117c02 */ /* 0x000fe40008000f00 */
[C---:B------:R-:W-:Y:S02]  /*1a00*/  PRMT R15, R14.reuse, 0x3340, R14 ;  /* 0x000033400e0f7816 */ /* 0x040fe4000000000e */
[----:B------:R-:W-:-:S04]  /*1a10*/  PRMT R14, R14, R17, 0xffff ;  /* 0x0000ffff0e0e7416 */ /* 0x000fc80000000011 */
[----:B------:R-:W-:-:S07]  /*1a20*/  PRMT R23, R15, 0x5410, R14 ;  /* 0x000054100f177816 */ /* 0x000fce000000000e */
.L_x_21:
[C---:B0-----:R-:W-:Y:S02]  /*1a30*/  VIADD R14, R12.reuse, UR5 ;  /* 0x000000050c0e7c36 */ /* 0x041fe40008000000 */
[--C-:B------:R-:W-:Y:S02]  /*1a40*/  IMAD R15, R12, UR7, R3.reuse ;  /* 0x000000070c0f7c24 */ /* 0x100fe4000f8e0203 */
[C---:B------:R-:W-:Y:S01]  /*1a50*/  IMAD R17, R14.reuse, UR7, R3 ;  /* 0x000000070e117c24 */ /* 0x040fe2000f8e0203 */
[----:B------:R-:W-:Y:S01]  /*1a60*/  IADD3 R16, PT, PT, R14, UR5, RZ ;  /* 0x000000050e107c10 */ /* 0x000fe2000fffe0ff */
[----:B0-----:R-:W-:-:S04]  /*1a70*/  IMAD.WIDE R14, R15, 0x4, R6 ;  /* 0x000000040f0e7825 */ /* 0x001fc800078e0206 */
[C---:B------:R-:W-:Y:S01]  /*1a80*/  VIADD R22, R16.reuse, UR5 ;  /* 0x0000000510167c36 */ /* 0x040fe20008000000 */
[----:B------:R0:W-:Y:S01]  /*1a90*/  STG.E desc[UR8][R14.64], R23 ;  /* 0x000000170e007986 */ /* 0x0001e2000c101908 */
[--C-:B------:R-:W-:Y:S02]  /*1aa0*/  IMAD R19, R16, UR7, R3.reuse ;  /* 0x0000000710137c24 */ /* 0x100fe4000f8e0203 */
[C---:B------:R-:W-:Y:S01]  /*1ab0*/  IMAD R21, R22.reuse, UR7, R3 ;  /* 0x0000000716157c24 */ /* 0x040fe2000f8e0203 */
[----:B------:R-:W-:Y:S01]  /*1ac0*/  IADD3 R12, PT, PT, R22, UR5, RZ ;  /* 0x00000005160c7c10 */ /* 0x000fe2000fffe0ff */
[----:B------:R-:W-:-:S03]  /*1ad0*/  IMAD.WIDE R16, R17, 0x4, R6 ;  /* 0x0000000411107825 */ /* 0x000fc600078e0206 */
[----:B------:R-:W-:Y:S01]  /*1ae0*/  ISETP.GE.AND P0, PT, R12, R13, PT ;  /* 0x0000000d0c00720c */ /* 0x000fe20003f06270 */
[--C-:B------:R-:W-:Y:S01]  /*1af0*/  IMAD.WIDE R18, R19, 0x4, R6.reuse ;  /* 0x0000000413127825 */ /* 0x100fe200078e0206 */
[----:B------:R0:W-:Y:S03]  /*1b00*/  STG.E desc[UR8][R16.64], R23 ;  /* 0x0000001710007986 */ /* 0x0001e6000c101908 */
[----:B------:R-:W-:Y:S01]  /*1b10*/  IMAD.WIDE R20, R21, 0x4, R6 ;  /* 0x0000000415147825 */ /* 0x000fe200078e0206 */
[----:B------:R0:W-:Y:S04]  /*1b20*/  STG.E desc[UR8][R18.64], R23 ;  /* 0x0000001712007986 */ /* 0x0001e8000c101908 */
[----:B------:R0:W-:Y:S03]  /*1b30*/  STG.E desc[UR8][R20.64], R23 ;  /* 0x0000001714007986 */ /* 0x0001e6000c101908 */
[----:B------:R-:W-:Y:S05]  /*1b40*/  @!P0 BRA `(.L_x_21) ;  /* 0xfffffffc00b88947 */ /* 0x000fea000383ffff */
.L_x_18:
[----:B--2---:R-:W-:Y:S05]  /*1b50*/  BSYNC.RECONVERGENT B0 ;  /* 0x0000000000007941 */ /* 0x004fea0003800200 */
.L_x_17:
[----:B------:R-:W2:Y:S01]  /*1b60*/  LDCU UR6, c[0x0][0x390] ;  /* 0x00007200ff0677ac */ /* 0x000ea20008000800 */
[----:B------:R-:W-:-:S05]  /*1b70*/  VIADD R3, R3, UR4 ;  /* 0x0000000403037c36 */ /* 0x000fca0008000000 */
[----:B--2---:R-:W-:-:S13]  /*1b80*/  ISETP.GE.AND P0, PT, R3, UR6, PT ;  /* 0x0000000603007c0c */ /* 0x004fda000bf06270 */
[----:B------:R-:W-:Y:S05]  /*1b90*/  @!P0 BRA `(.L_x_22) ;  /* 0xfffffffc00048947 */ /* 0x000fea000383ffff */
[----:B------:R-:W-:Y:S05]  /*1ba0*/  EXIT ;  /* 0x000000000000794d */ /* 0x000fea0003800000 */
        .weak           $__internal_0_$__cuda_sm20_div_rn_f64_full
        .type           $__internal_0_$__cuda_sm20_div_rn_f64_full,@function
        .size           $__internal_0_$__cuda_sm20_div_rn_f64_full,(.L_x_252 - $__internal_0_$__cuda_sm20_div_rn_f64_full)
$__internal_0_$__cuda_sm20_div_rn_f64_full:
[C---:B------:R-:W-:Y:S01]  /*1bb0*/  FSETP.GEU.AND P0, PT, |R15|.reuse, 1.469367938527859385e-39, PT ;  /* 0x001000000f00780b */ /* 0x040fe20003f0e200 */
[----:B------:R-:W-:Y:S01]  /*1bc0*/  IMAD.MOV.U32 R26, RZ, RZ, 0x1 ;  /* 0x00000001ff1a7424 */ /* 0x000fe200078e00ff */
[----:B------:R-:W-:Y:S01]  /*1bd0*/  LOP3.LUT R10, R15, 0x800fffff, RZ, 0xc0, !PT ;  /* 0x800fffff0f0a7812 */ /* 0x000fe200078ec0ff */
[----:B------:R-:W-:Y:S01]  /*1be0*/  BSSY.RECONVERGENT B2, `(.L_x_23) ;  /* 0x0000055000027945 */ /* 0x000fe20003800200 */
[C---:B------:R-:W-:Y:S02]  /*1bf0*/  FSETP.GEU.AND P2, PT, |R19|.reuse, 1.469367938527859385e-39, PT ;  /* 0x001000001300780b */ /* 0x040fe40003f4e200 */
[----:B------:R-:W-:Y:S02]  /*1c00*/  LOP3.LUT R11, R10, 0x3ff00000, RZ, 0xfc, !PT ;  /* 0x3ff000000a0b7812 */ /* 0x000fe400078efcff */
[----:B------:R-:W-:Y:S02]  /*1c10*/  MOV R10, R14 ;  /* 0x0000000e000a7202 */ /* 0x000fe40000000f00 */
[----:B------:R-:W-:-:S02]  /*1c20*/  LOP3.LUT R5, R19, 0x7ff00000, RZ, 0xc0, !PT ;  /* 0x7ff0000013057812 */ /* 0x000fc400078ec0ff */
[----:B------:R-:W-:Y:S01]  /*1c30*/  LOP3.LUT R32, R15, 0x7ff00000, RZ, 0xc0, !PT ;  /* 0x7ff000000f207812 */ /* 0x000fe200078ec0ff */
[----:B------:R-:W-:-:S03]  /*1c40*/  @!P0 DMUL R10, R14, 8.98846567431157953865e+307 ;  /* 0x7fe000000e0a8828 */ /* 0x000fc60000000000 */
[----:B------:R-:W-:Y:S02]  /*1c50*/  ISETP.GE.U32.AND P1, PT, R5, R32, PT ;  /* 0x000000200500720c */ /* 0x000fe40003f26070 */
[----:B------:R-:W-:Y:S01]  /*1c60*/  @!P2 LOP3.LUT R28, R15, 0x7ff00000, RZ, 0xc0, !PT ;  /* 0x7ff000000f1ca812 */ /* 0x000fe200078ec0ff */
[----:B------:R-:W0:Y:S01]  /*1c70*/  MUFU.RCP64H R27, R11 ;  /* 0x0000000b001b7308 */ /* 0x000e220000001800 */
[----:B------:R-:W-:Y:S02]  /*1c80*/  @!P2 MOV R30, RZ ;  /* 0x000000ff001ea202 */ /* 0x000fe40000000f00 */
[----:B------:R-:W-:Y:S02]  /*1c90*/  @!P2 ISETP.GE.U32.AND P3, PT, R5, R28, PT ;  /* 0x0000001c0500a20c */ /* 0x000fe40003f66070 */
[----:B------:R-:W-:Y:S02]  /*1ca0*/  MOV R28, 0x1ca00000 ;  /* 0x1ca00000001c7802 */ /* 0x000fe40000000f00 */
[----:B------:R-:W-:-:S02]  /*1cb0*/  @!P0 LOP3.LUT R32, R11, 0x7ff00000, RZ, 0xc0, !PT ;  /* 0x7ff000000b208812 */ /* 0x000fc400078ec0ff */
[----:B------:R-:W-:-:S03]  /*1cc0*/  @!P2 SEL R25, R28, 0x63400000, !P3 ;  /* 0x634000001c19a807 */ /* 0x000fc60005800000 */
[----:B------:R-:W-:Y:S01]  /*1cd0*/  VIADD R34, R32, 0xffffffff ;  /* 0xffffffff20227836 */ /* 0x000fe20000000000 */
[----:B------:R-:W-:Y:S01]  /*1ce0*/  @!P2 LOP3.LUT R25, R25, 0x80000000, R19, 0xf8, !PT ;  /* 0x800000001919a812 */ /* 0x000fe200078ef813 */
[----:B0-----:R-:W-:-:S03]  /*1cf0*/  DFMA R20, R26, -R10, 1 ;  /* 0x3ff000001a14742b */ /* 0x001fc6000000080a */
[----:B------:R-:W-:Y:S01]  /*1d00*/  @!P2 LOP3.LUT R31, R25, 0x100000, RZ, 0xfc, !PT ;  /* 0x00100000191fa812 */ /* 0x000fe200078efcff */
[----:B------:R-:W-:-:S04]  /*1d10*/  IMAD.MOV.U32 R25, RZ, RZ, R5 ;  /* 0x000000ffff197224 */ /* 0x000fc800078e0005 */
[----:B------:R-:W-:-:S08]  /*1d20*/  DFMA R20, R20, R20, R20 ;  /* 0x000000141414722b */ /* 0x000fd00000000014 */
[----:B------:R-:W-:Y:S01]  /*1d30*/  DFMA R26, R26, R20, R26 ;  /* 0x000000141a1a722b */ /* 0x000fe2000000001a */
[----:B------:R-:W-:Y:S01]  /*1d40*/  SEL R21, R28, 0x63400000, !P1 ;  /* 0x634000001c157807 */ /* 0x000fe20004800000 */
[----:B------:R-:W-:-:S03]  /*1d50*/  IMAD.MOV.U32 R20, RZ, RZ, R18 ;  /* 0x000000ffff147224 */ /* 0x000fc600078e0012 */
[----:B------:R-:W-:-:S03]  /*1d60*/  LOP3.LUT R21, R21, 0x800fffff, R19, 0xf8, !PT ;  /* 0x800fffff15157812 */ /* 0x000fc600078ef813 */
[----:B------:R-:W-:-:S03]  /*1d70*/  DFMA R28, R26, -R10, 1 ;  /* 0x3ff000001a1c742b */ /* 0x000fc6000000080a */
[----:B------:R-:W-:-:S05]  /*1d80*/  @!P2 DFMA R20, R20, 2, -R30 ;  /* 0x400000001414a82b */ /* 0x000fca000000081e */
[----:B------:R-:W-:-:S05]  /*1d90*/  DFMA R28, R26, R28, R26 ;  /* 0x0000001c1a1c722b */ /* 0x000fca000000001a */
[----:B------:R-:W-:-:S03]  /*1da0*/  @!P2 LOP3.LUT R25, R21, 0x7ff00000, RZ, 0xc0, !PT ;  /* 0x7ff000001519a812 */ /* 0x000fc600078ec0ff */
[----:B------:R-:W-:Y:S01]  /*1db0*/  DMUL R26, R28, R20 ;  /* 0x000000141c1a7228 */ /* 0x000fe20000000000 */
[----:B------:R-:W-:-:S04]  /*1dc0*/  IADD3 R33, PT, PT, R25, -0x1, RZ ;  /* 0xffffffff19217810 */ /* 0x000fc80007ffe0ff */
[----:B------:R-:W-:-:S03]  /*1dd0*/  ISETP.GT.U32.AND P0, PT, R33, 0x7feffffe, PT ;  /* 0x7feffffe2100780c */ /* 0x000fc60003f04070 */
[----:B------:R-:W-:Y:S01]  /*1de0*/  DFMA R30, R26, -R10, R20 ;  /* 0x8000000a1a1e722b */ /* 0x000fe20000000014 */
[----:B------:R-:W-:-:S07]  /*1df0*/  ISETP.GT.U32.OR P0, PT, R34, 0x7feffffe, P0 ;  /* 0x7feffffe2200780c */ /* 0x000fce0000704470 */
[----:B------:R-:W-:-:S06]  /*1e00*/  DFMA R30, R28, R30, R26 ;  /* 0x0000001e1c1e722b */ /* 0x000fcc000000001a */
[----:B------:R-:W-:Y:S05]  /*1e10*/  @P0 BRA `(.L_x_24) ;  /* 0x0000000000700947 */ /* 0x000fea0003800000 */
[----:B------:R-:W-:Y:S02]  /*1e20*/  LOP3.LUT R26, R15, 0x7ff00000, RZ, 0xc0, !PT ;  /* 0x7ff000000f1a7812 */ /* 0x000fe400078ec0ff */
[----:B------:R-:W-:Y:S02]  /*1e30*/  MOV R19, 0x1ca00000 ;  /* 0x1ca0000000137802 */ /* 0x000fe40000000f00 */
[CC--:B------:R-:W-:Y:S02]  /*1e40*/  VIADDMNMX R18, R5.reuse, -R26.reuse, 0xb9600000, !PT ;  /* 0xb960000005127446 */ /* 0x0c0fe4000780091a */
[----:B------:R-:W-:Y:S02]  /*1e50*/  ISETP.GE.U32.AND P0, PT, R5, R26, PT ;  /* 0x0000001a0500720c */ /* 0x000fe40003f06070 */
[----:B------:R-:W-:Y:S02]  /*1e60*/  VIMNMX R5, PT, PT, R18, 0x46a00000, PT ;  /* 0x46a0000012057848 */ /* 0x000fe40003fe0100 */
[----:B------:R-:W-:-:S05]  /*1e70*/  SEL R18, R19, 0x63400000, !P0 ;  /* 0x6340000013127807 */ /* 0x000fca0004000000 */
[----:B------:R-:W-:Y:S02]  /*1e80*/  IMAD.IADD R5, R5, 0x1, -R18 ;  /* 0x0000000105057824 */ /* 0x000fe400078e0a12 */
[----:B------:R-:W-:-:S03]  /*1e90*/  IMAD.MOV.U32 R18, RZ, RZ, RZ ;  /* 0x000000ffff127224 */ /* 0x000fc600078e00ff */
[----:B------:R-:W-:-:S06]  /*1ea0*/  IADD3 R19, PT, PT, R5, 0x7fe00000, RZ ;  /* 0x7fe0000005137810 */ /* 0x000fcc0007ffe0ff */
[----:B------:R-:W-:-:S10]  /*1eb0*/  DMUL R26, R30, R18 ;  /* 0x000000121e1a7228 */ /* 0x000fd40000000000 */
[----:B------:R-:W-:-:S13]  /*1ec0*/  FSETP.GTU.AND P0, PT, |R27|, 1.469367938527859385e-39, PT ;  /* 0x001000001b00780b */ /* 0x000fda0003f0c200 */
[----:B------:R-:W-:Y:S05]  /*1ed0*/  @P0 BRA `(.L_x_25) ;  /* 0x0000000000940947 */ /* 0x000fea0003800000 */
[----:B------:R-:W-:Y:S01]  /*1ee0*/  DFMA R10, R30, -R10, R20 ;  /* 0x8000000a1e0a722b */ /* 0x000fe20000000014 */
[----:B------:R-:W-:-:S09]  /*1ef0*/  MOV R18, RZ ;  /* 0x000000ff00127202 */ /* 0x000fd20000000f00 */
[C---:B------:R-:W-:Y:S02]  /*1f00*/  FSETP.NEU.AND P0, PT, R11.reuse, RZ, PT ;  /* 0x000000ff0b00720b */ /* 0x040fe40003f0d000 */
[----:B------:R-:W-:-:S04]  /*1f10*/  LOP3.LUT R15, R11, 0x80000000, R15, 0x48, !PT ;  /* 0x800000000b0f7812 */ /* 0x000fc800078e480f */
[----:B------:R-:W-:-:S07]  /*1f20*/  LOP3.LUT R19, R15, R19, RZ, 0xfc, !PT ;  /* 0x000000130f137212 */ /* 0x000fce00078efcff */
[----:B------:R-:W-:Y:S05]  /*1f30*/  @!P0 BRA `(.L_x_25) ;  /* 0x00000000007c8947 */ /* 0x000fea0003800000 */
[----:B------:R-:W-:Y:S01]  /*1f40*/  IMAD.MOV R11, RZ, RZ, -R5 ;  /* 0x000000ffff0b7224 */ /* 0x000fe200078e0a05 */
[----:B------:R-:W-:Y:S01]  /*1f50*/  MOV R10, RZ ;  /* 0x000000ff000a7202 */ /* 0x000fe20000000f00 */
[----:B------:R-:W-:Y:S01]  /*1f60*/  DMUL.RP R18, R30, R18 ;  /* 0x000000121e127228 */ /* 0x000fe20000008000 */
[----:B------:R-:W-:-:S04]  /*1f70*/  IADD3 R5, PT, PT, -R5, -0x43300000, RZ ;  /* 0xbcd0000005057810 */ /* 0x000fc80007ffe1ff */
[----:B------:R-:W-:-:S05]  /*1f80*/  DFMA R10, R26, -R10, R30 ;  /* 0x8000000a1a0a722b */ /* 0x000fca000000001e */
[----:B------:R-:W-:-:S05]  /*1f90*/  LOP3.LUT R15, R19, R15, RZ, 0x3c, !PT ;  /* 0x0000000f130f7212 */ /* 0x000fca00078e3cff */
[----:B------:R-:W-:-:S04]  /*1fa0*/  FSETP.NEU.AND P0, PT, |R11|, R5, PT ;  /* 0x000000050b00720b */ /* 0x000fc80003f0d200 */
[----:B------:R-:W-:Y:S02]  /*1fb0*/  FSEL R26, R18, R26, !P0 ;  /* 0x0000001a121a7208 */ /* 0x000fe40004000000 */
[----:B------:R-:W-:Y:S01]  /*1fc0*/  FSEL R27, R15, R27, !P0 ;  /* 0x0000001b0f1b7208 */ /* 0x000fe20004000000 */
[----:B------:R-:W-:Y:S06]  /*1fd0*/  BRA `(.L_x_25) ;  /* 0x0000000000547947 */ /* 0x000fec0003800000 */
.L_x_24:
[----:B------:R-:W-:-:S14]  /*1fe0*/  DSETP.NAN.AND P0, PT, R18, R18, PT ;  /* 0x000000121200722a */ /* 0x000fdc0003f08000 */
[----:B------:R-:W-:Y:S05]  /*1ff0*/  @P0 BRA `(.L_x_26) ;  /* 0x0000000000440947 */ /* 0x000fea0003800000 */
[----:B------:R-:W-:-:S14]  /*2000*/  DSETP.NAN.AND P0, PT, R14, R14, PT ;  /* 0x0000000e0e00722a */ /* 0x000fdc0003f08000 */
[----:B------:R-:W-:Y:S05]  /*2010*/  @P0 BRA `(.L_x_27) ;  /* 0x0000000000300947 */ /* 0x000fea0003800000 */
[----:B------:R-:W-:Y:S01]  /*2020*/  ISETP.NE.AND P0, PT, R25, R32, PT ;  /* 0x000000201900720c */ /* 0x000fe20003f05270 */
[----:B------:R-:W-:Y:S01]  /*2030*/  IMAD.MOV.U32 R26, RZ, RZ, 0x0 ;  /* 0x00000000ff1a7424 */ /* 0x000fe200078e00ff */
[----:B------:R-:W-:-:S11]  /*2040*/  MOV R27, 0xfff80000 ;  /* 0xfff80000001b7802 */ /* 0x000fd60000000f00 */
[----:B------:R-:W-:Y:S05]  /*2050*/  @!P0 BRA `(.L_x_25) ;  /* 0x0000000000348947 */ /* 0x000fea0003800000 */
[----:B------:R-:W-:Y:S02]  /*2060*/  ISETP.NE.AND P0, PT, R25, 0x7ff00000, PT ;  /* 0x7ff000001900780c */ /* 0x000fe40003f05270 */
[----:B------:R-:W-:Y:S02]  /*2070*/  LOP3.LUT R27, R19, 0x80000000, R15, 0x48, !PT ;  /* 0x80000000131b7812 */ /* 0x000fe400078e480f */
[----:B------:R-:W-:-:S13]  /*2080*/  ISETP.EQ.OR P0, PT, R32, RZ, !P0 ;  /* 0x000000ff2000720c */ /* 0x000fda0004702670 */
[----:B------:R-:W-:Y:S01]  /*2090*/  @P0 LOP3.LUT R5, R27, 0x7ff00000, RZ, 0xfc, !PT ;  /* 0x7ff000001b050812 */ /* 0x000fe200078efcff */
[----:B------:R-:W-:Y:S01]  /*20a0*/  @!P0 IMAD.MOV.U32 R26, RZ, RZ, RZ ;  /* 0x000000ffff1a8224 */ /* 0x000fe200078e00ff */
[----:B------:R-:W-:-:S03]  /*20b0*/  @P0 MOV R26, RZ ;  /* 0x000000ff001a0202 */ /* 0x000fc60000000f00 */
[----:B------:R-:W-:Y:S01]  /*20c0*/  @P0 IMAD.MOV.U32 R27, RZ, RZ, R5 ;  /* 0x000000ffff1b0224 */ /* 0x000fe200078e0005 */
[----:B------:R-:W-:Y:S06]  /*20d0*/  BRA `(.L_x_25) ;  /* 0x0000000000147947 */ /* 0x000fec0003800000 */
.L_x_27:
[----:B------:R-:W-:Y:S02]  /*20e0*/  LOP3.LUT R27, R15, 0x80000, RZ, 0xfc, !PT ;  /* 0x000800000f1b7812 */ /* 0x000fe400078efcff */
[----:B------:R-:W-:Y:S01]  /*20f0*/  MOV R26, R14 ;  /* 0x0000000e001a7202 */ /* 0x000fe20000000f00 */
[----:B------:R-:W-:Y:S06]  /*2100*/  BRA `(.L_x_25) ;  /* 0x0000000000087947 */ /* 0x000fec0003800000 */
.L_x_26:
[----:B------:R-:W-:Y:S01]  /*2110*/  LOP3.LUT R27, R19, 0x80000, RZ, 0xfc, !PT ;  /* 0x00080000131b7812 */ /* 0x000fe200078efcff */
[----:B------:R-:W-:-:S07]  /*2120*/  IMAD.MOV.U32 R26, RZ, RZ, R18 ;  /* 0x000000ffff1a7224 */ /* 0x000fce00078e0012 */
.L_x_25:
[----:B------:R-:W-:Y:S05]  /*2130*/  BSYNC.RECONVERGENT B2 ;  /* 0x0000000000027941 */ /* 0x000fea0003800200 */
.L_x_23:
[----:B------:R-:W-:Y:S01]  /*2140*/  HFMA2 R25, -RZ, RZ, 0, 0 ;  /* 0x00000000ff197431 */ /* 0x000fe200000001ff */
[----:B------:R-:W-:Y:S01]  /*2150*/  MOV R10, R26 ;  /* 0x0000001a000a7202 */ /* 0x000fe20000000f00 */
[----:B------:R-:W-:Y:S02]  /*2160*/  IMAD.MOV.U32 R11, RZ, RZ, R27 ;  /* 0x000000ffff0b7224 */ /* 0x000fe400078e001b */
[----:B------:R-:W-:Y:S05]  /*2170*/  RET.REL.NODEC R24 `(_Z8ssaa_gpuPK6uchar4PS_iii) ;  /* 0xffffffdc18a07950 */ /* 0x000fea0003c3ffff */
.L_x_28:
[----:B------:R-:W-:-:S00]  /*2180*/  BRA `(.L_x_28) ;  /* 0xfffffffc00fc7947 */ /* 0x000fc0000383ffff */
[----:B------:R-:W-:-:S00]  /*2190*/  NOP ;  /* 0x0000000000007918 */ /* 0x000fc00000000000 */
        /* <DEDUP_REMOVED lines=14> */
.L_x_252:


//--------------------- .text._Z14write_data_gpuP6uchar4P8vector3dIfEi --------------------------
	.section	.text._Z14write_data_gpuP6uchar4P8vector3dIfEi,"ax",@progbits
	.align	128
        .global         _Z14write_data_gpuP6uchar4P8vector3dIfEi
        .type           _Z14write_data_gpuP6uchar4P8vector3dIfEi,@function
        .size           _Z14write_data_gpuP6uchar4P8vector3dIfEi,(.L_x_261 - _Z14write_data_gpuP6uchar4P8vector3dIfEi)
        .other          _Z14write_data_gpuP6uchar4P8vector3dIfEi,@"STO_CUDA_ENTRY STV_DEFAULT"
_Z14write_data_gpuP6uchar4P8vector3dIfEi:
.text._Z14write_data_gpuP6uchar4P8vector3dIfEi:
[----:B------:R-:W-:Y:S01]  /*0000*/  LDC R1, c[0x0][0x37c] ;  /* 0x0000df00ff017b82 */ /* 0x000fe20000000800 */
[----:B------:R-:W0:Y:S07]  /*0010*/  S2R R0, SR_TID.X ;  /* 0x0000000000007919 */ /* 0x000e2e0000002100 */
[----:B------:R-:W0:Y:S01]  /*0020*/  S2UR UR4, SR_CTAID.X ;  /* 0x00000000000479c3 */ /* 0x000e220000002500 */
[----:B------:R-:W1:Y:S07]  /*0030*/  LDCU UR5, c[0x0][0x390] ;  /* 0x00007200ff0577ac */ /* 0x000e6e0008000800 */
[----:B------:R-:W0:Y:S02]  /*0040*/  LDC R11, c[0x0][0x360] ;  /* 0x0000d800ff0b7b82 */ /* 0x000e240000000800 */
[----:B0-----:R-:W-:-:S05]  /*0050*/  IMAD R0, R11, UR4, R0 ;  /* 0x000000040b007c24 */ /* 0x001fca000f8e0200 */
[----:B-1----:R-:W-:-:S13]  /*0060*/  ISETP.GE.AND P0, PT, R0, UR5, PT ;  /* 0x0000000500007c0c */ /* 0x002fda000bf06270 */
[----:B------:R-:W-:Y:S05]  /*0070*/  @P0 EXIT ;  /* 0x000000000000094d */ /* 0x000fea0003800000 */
[----:B------:R-:W0:Y:S01]  /*0080*/  LDC.64 R2, c[0x0][0x388] ;  /* 0x0000e200ff027b82 */ /* 0x000e220000000a00 */
[----:B------:R-:W1:Y:S01]  /*0090*/  LDCU UR4, c[0x0][0x370] ;  /* 0x00006e00ff0477ac */ /* 0x000e620008000800 */
[----:B------:R-:W2:Y:S06]  /*00a0*/  LDCU.64 UR6, c[0x0][0x358] ;  /* 0x00006b00ff0677ac */ /* 0x000eac0008000a00 */
[----:B------:R-:W3:Y:S01]  /*00b0*/  LDC.64 R4, c[0x0][0x380] ;  /* 0x0000e000ff047b82 */ /* 0x000ee20000000a00 */
[----:B------:R-:W4:Y:S01]  /*00c0*/  LDCU UR5, c[0x0][0x390] ;  /* 0x00007200ff0577ac */ /* 0x000f220008000800 */
[----:B-1----:R-:W-:-:S07]  /*00d0*/  IMAD R11, R11, UR4, RZ ;  /* 0x000000040b0b7c24 */ /* 0x002fce000f8e02ff */
.L_x_35:
[----:B01----:R-:W-:-:S05]  /*00e0*/  IMAD.WIDE R6, R0, 0xc, R2 ;  /* 0x0000000c00067825 */ /* 0x003fca00078e0202 */
[----:B--2---:R-:W2:Y:S04]  /*00f0*/  LDG.E R9, desc[UR6][R6.64] ;  /* 0x0000000606097981 */ /* 0x004ea8000c1e1900 */
[----:B------:R-:W5:Y:S04]  /*0100*/  LDG.E R10, desc[UR6][R6.64+0x4] ;  /* 0x00000406060a7981 */ /* 0x000f68000c1e1900 */
[----:B------:R-:W4:Y:S01]  /*0110*/  LDG.E R12, desc[UR6][R6.64+0x8] ;  /* 0x00000806060c7981 */ /* 0x000f22000c1e1900 */
[----:B------:R-:W-:Y:S01]  /*0120*/  BSSY.RECONVERGENT B0, `(.L_x_29) ;  /* 0x0000009000007945 */ /* 0x000fe20003800200 */
[----:B------:R-:W-:Y:S01]  /*0130*/  IMAD.MOV.U32 R8, RZ, RZ, 0x3f800000 ;  /* 0x3f800000ff087424 */ /* 0x000fe200078e00ff */
[----:B--2---:R-:W-:-:S02]  /*0140*/  FSETP.GT.AND P2, PT, R9, 1, PT ;  /* 0x3f8000000900780b */ /* 0x004fc40003f44000 */
[----:B-----5:R-:W-:Y:S02]  /*0150*/  FSETP.GT.AND P0, PT, R10, 1, PT ;  /* 0x3f8000000a00780b */ /* 0x020fe40003f04000 */
[----:B----4-:R-:W-:-:S09]  /*0160*/  FSETP.GT.AND P1, PT, R12, 1, PT ;  /* 0x3f8000000c00780b */ /* 0x010fd20003f24000 */
[----:B------:R-:W-:Y:S05]  /*0170*/  @P2 BRA `(.L_x_30) ;  /* 0x00000000000c2947 */ /* 0x000fea0003800000 */
[----:B------:R-:W-:Y:S01]  /*0180*/  FSETP.GEU.AND P2, PT, R9, RZ, PT ;  /* 0x000000ff0900720b */ /* 0x000fe20003f4e000 */
[----:B------:R-:W-:-:S12]  /*0190*/  IMAD.MOV.U32 R8, RZ, RZ, R9 ;  /* 0x000000ffff087224 */ /* 0x000fd800078e0009 */
[----:B------:R-:W-:-:S07]  /*01a0*/  @!P2 MOV R8, RZ ;  /* 0x000000ff0008a202 */ /* 0x000fce0000000f00 */
.L_x_30:
[----:B------:R-:W-:Y:S05]  /*01b0*/  BSYNC.RECONVERGENT B0 ;  /* 0x0000000000007941 */ /* 0x000fea0003800200 */
.L_x_29:
[----:B------:R-:W-:Y:S01]  /*01c0*/  BSSY.RECONVERGENT B0, `(.L_x_31) ;  /* 0x0000006000007945 */ /* 0x000fe20003800200 */
[----:B------:R-:W-:-:S03]  /*01d0*/  IMAD.MOV.U32 R9, RZ, RZ, 0x3f800000 ;  /* 0x3f800000ff097424 */ /* 0x000fc600078e00ff */
[----:B------:R-:W-:Y:S05]  /*01e0*/  @P0 BRA `(.L_x_32) ;  /* 0x00000000000c0947 */ /* 0x000fea0003800000 */
[----:B------:R-:W-:Y:S02]  /*01f0*/  FSETP.GEU.AND P0, PT, R10, RZ, PT ;  /* 0x000000ff0a00720b */ /* 0x000fe40003f0e000 */
[----:B------:R-:W-:-:S11]  /*0200*/  MOV R9, R10 ;  /* 0x0000000a00097202 */ /* 0x000fd60000000f00 */
[----:B------:R-:W-:-:S07]  /*0210*/  @!P0 IMAD.MOV.U32 R9, RZ, RZ, RZ ;  /* 0x000000ffff098224 */ /* 0x000fce00078e00ff */
.L_x_32:
[----:B------:R-:W-:Y:S05]  /*0220*/  BSYNC.RECONVERGENT B0 ;  /* 0x0000000000007941 */ /* 0x000fea0003800200 */
.L_x_31:
[----:B------:R-:W-:Y:S01]  /*0230*/  BSSY.RECONVERGENT B0, `(.L_x_33) ;  /* 0x0000006000007945 */ /* 0x000fe20003800200 */
[----:B------:R-:W-:-:S03]  /*0240*/  HFMA2 R10, -RZ, RZ, 1.875, 0 ;  /* 0x3f800000ff0a7431 */ /* 0x000fc600000001ff */
[----:B------:R-:W-:Y:S05]  /*0250*/  @P1 BRA `(.L_x_34) ;  /* 0x00000000000c1947 */ /* 0x000fea0003800000 */
[----:B------:R-:W-:Y:S01]  /*0260*/  FSETP.GEU.AND P0, PT, R12, RZ, PT ;  /* 0x000000ff0c00720b */ /* 0x000fe20003f0e000 */
[----:B------:R-:W-:-:S12]  /*0270*/  IMAD.MOV.U32 R10, RZ, RZ, R12 ;  /* 0x000000ffff0a7224 */ /* 0x000fd800078e000c */
[----:B------:R-:W-:-:S07]  /*0280*/  @!P0 MOV R10, RZ ;  /* 0x000000ff000a8202 */ /* 0x000fce0000000f00 */
.L_x_34:
[----:B------:R-:W-:Y:S05]  /*0290*/  BSYNC.RECONVERGENT B0 ;  /* 0x0000000000007941 */ /* 0x000fea0003800200 */
.L_x_33:
[----:B------:R-:W-:Y:S01]  /*02a0*/  FMUL R13, R8, 255 ;  /* 0x437f0000080d7820 */ /* 0x000fe20000400000 */
[----:B------:R-:W-:Y:S01]  /*02b0*/  FMUL R15, R9, 255 ;  /* 0x437f0000090f7820 */ /* 0x000fe20000400000 */
[----:B------:R-:W-:Y:S01]  /*02c0*/  FMUL R17, R10, 255 ;  /* 0x437f00000a117820 */ /* 0x000fe20000400000 */
[----:B------:R-:W-:Y:S01]  /*02d0*/  UMOV UR4, 0x3340 ;  /* 0x0000334000047882 */ /* 0x000fe20000000000 */
[----:B------:R-:W-:Y:S01]  /*02e0*/  F2I.U32.TRUNC.NTZ R8, R13 ;  /* 0x0000000d00087305 */ /* 0x000fe2000020f000 */
[----:B------:R-:W-:Y:S01]  /*02f0*/  IMAD.U32 R19, RZ, RZ, UR4 ;  /* 0x00000004ff137e24 */ /* 0x000fe2000f8e00ff */
[----:B------:R1:W-:Y:S04]  /*0300*/  STG.E desc[UR6][R6.64], R13 ;  /* 0x0000000d06007986 */ /* 0x0003e8000c101906 */
[----:B------:R1:W-:Y:S02]  /*0310*/  STG.E desc[UR6][R6.64+0x4], R15 ;  /* 0x0000040f06007986 */ /* 0x0003e4000c101906 */
[----:B------:R-:W0:Y:S02]  /*0320*/  F2I.U32.TRUNC.NTZ R9, R15 ;  /* 0x0000000f00097305 */ /* 0x000e24000020f000 */
[----:B------:R1:W-:Y:S06]  /*0330*/  STG.E desc[UR6][R6.64+0x8], R17 ;  /* 0x0000081106007986 */ /* 0x0003ec000c101906 */
[----:B------:R-:W2:Y:S01]  /*0340*/  F2I.U32.TRUNC.NTZ R10, R17 ;  /* 0x00000011000a7305 */ /* 0x000ea2000020f000 */
[----:B0-----:R-:W-:Y:S01]  /*0350*/  PRMT R12, R8, 0x3340, R9 ;  /* 0x00003340080c7816 */ /* 0x001fe20000000009 */
[----:B---3--:R-:W-:Y:S01]  /*0360*/  IMAD.WIDE R8, R0, 0x4, R4 ;  /* 0x0000000400087825 */ /* 0x008fe200078e0204 */
[----:B------:R-:W-:-:S04]  /*0370*/  IADD3 R0, PT, PT, R11, R0, RZ ;  /* 0x000000000b007210 */ /* 0x000fc80007ffe0ff */
[----:B------:R-:W-:Y:S02]  /*0380*/  ISETP.GE.AND P0, PT, R0, UR5, PT ;  /* 0x0000000500007c0c */ /* 0x000fe4000bf06270 */
[----:B--2---:R-:W-:-:S04]  /*0390*/  PRMT R19, R10, R19, 0xffff ;  /* 0x0000ffff0a137416 */ /* 0x004fc80000000013 */
[----:B------:R-:W-:-:S05]  /*03a0*/  PRMT R19, R12, 0x5410, R19 ;  /* 0x000054100c137816 */ /* 0x000fca0000000013 */
[----:B------:R1:W-:Y:S02]  /*03b0*/  STG.E desc[UR6][R8.64], R19 ;  /* 0x0000001308007986 */ /* 0x0003e4000c101906 */
[----:B------:R-:W-:Y:S05]  /*03c0*/  @!P0 BRA `(.L_x_35) ;  /* 0xfffffffc00448947 */ /* 0x000fea000383ffff */
[----:B------:R-:W-:Y:S05]  /*03d0*/  EXIT ;  /* 0x000000000000794d */ /* 0x000fea0003800000 */
.L_x_36:
        /* <DEDUP_REMOVED lines=10> */
.L_x_261:


//--------------------- .text._Z13init_rays_gpu8vector3dIdES0_iidP3ray --------------------------
	.section	.text._Z13init_rays_gpu8vector3dIdES0_iidP3ray,"ax",@progbits
	.align	128
        .global         _Z13init_rays_gpu8vector3dIdES0_iidP3ray
        .type           _Z13init_rays_gpu8vector3dIdES0_iidP3ray,@function
        .size           _Z13init_rays_gpu8vector3dIdES0_iidP3ray,(.L_x_256 - _Z13init_rays_gpu8vector3dIdES0_iidP3ray)
        .other          _Z13init_rays_gpu8vector3dIdES0_iidP3ray,@"STO_CUDA_ENTRY STV_DEFAULT"
_Z13init_rays_gpu8vector3dIdES0_iidP3ray:
.text._Z13init_rays_gpu8vector3dIdES0_iidP3ray:
[----:B------:R-:W0:Y:S08]  /*0000*/  LDC R1, c[0x0][0x37c] ;  /* 0x0000df00ff017b82 */ /* 0x000e300000000800 */
[----:B------:R-:W1:Y:S01]  /*0010*/  LDC.64 R6, c[0x0][0x380] ;  /* 0x0000e000ff067b82 */ /* 0x000e620000000a00 */
[----:B------:R-:W1:Y:S01]  /*0020*/  LDCU.128 UR4, c[0x0][0x390] ;  /* 0x00007200ff0477ac */ /* 0x000e620008000c00 */
[----:B------:R-:W-:Y:S01]  /*0030*/  IMAD.MOV.U32 R10, RZ, RZ, 0x0 ;  /* 0x00000000ff0a7424 */ /* 0x000fe200078e00ff */
[----:B------:R-:W2:Y:S01]  /*0040*/  S2R R0, SR_CTAID.X ;  /* 0x0000000000007919 */ /* 0x000ea20000002500 */
[----:B------:R-:W-:-:S02]  /*0050*/  IMAD.MOV.U32 R11, RZ, RZ, 0x3fd80000 ;  /* 0x3fd80000ff0b7424 */ /* 0x000fc400078e00ff */
[----:B0-----:R-:W-:Y:S01]  /*0060*/  VIADD R1, R1, 0xffffffd8 ;  /* 0xffffffd801017836 */ /* 0x001fe20000000000 */
[----:B------:R-:W2:Y:S01]  /*0070*/  S2R R27, SR_TID.X ;  /* 0x00000000001b7919 */ /* 0x000ea20000002100 */
[----:B------:R-:W0:Y:S01]  /*0080*/  LDC.64 R2, c[0x0][0x3a8] ;  /* 0x0000ea00ff027b82 */ /* 0x000e220000000a00 */
[----:B------:R-:W3:Y:S01]  /*0090*/  S2R R30, SR_CTAID.Y ;  /* 0x00000000001e7919 */ /* 0x000ee20000002600 */
[----:B------:R-:W3:Y:S06]  /*00a0*/  S2R R29, SR_TID.Y ;  /* 0x00000000001d7919 */ /* 0x000eec0000002200 */
[----:B------:R-:W4:Y:S08]  /*00b0*/  LDC.64 R8, c[0x0][0x388] ;  /* 0x0000e200ff087b82 */ /* 0x000f300000000a00 */
[----:B------:R-:W4:Y:S01]  /*00c0*/  LDC.64 R4, c[0x0][0x3a0] ;  /* 0x0000e800ff047b82 */ /* 0x000f220000000a00 */
[----:B-1----:R-:W-:-:S02]  /*00d0*/  DADD R6, -R6, UR6 ;  /* 0x0000000606067e29 */ /* 0x002fc40008000100 */
[----:B0-----:R-:W-:Y:S01]  /*00e0*/  DADD R2, R2, -UR4 ;  /* 0x8000000402027e29 */ /* 0x001fe20008000000 */
[----:B------:R-:W2:Y:S01]  /*00f0*/  LDCU UR5, c[0x0][0x360] ;  /* 0x00006c00ff0577ac */ /* 0x000ea20008000800 */
[----:B------:R-:W3:Y:S06]  /*0100*/  LDCU UR6, c[0x0][0x364] ;  /* 0x00006c80ff0677ac */ /* 0x000eec0008000800 */
[----:B------:R-:W-:Y:S01]  /*0110*/  DFMA R16, RZ, R2, -R6 ;  /* 0x00000002ff10722b */ /* 0x000fe20000000806 */
[----:B------:R-:W0:Y:S01]  /*0120*/  LDCU UR4, c[0x0][0x374] ;  /* 0x00006e80ff0477ac */ /* 0x000e220008000800 */
[----:B----4-:R-:W-:-:S06]  /*0130*/  DADD R4, R4, -R8 ;  /* 0x0000000004047229 */ /* 0x010fcc0000000808 */
[----:B------:R-:W-:Y:S01]  /*0140*/  DMUL R8, R16, R16 ;  /* 0x0000001010087228 */ /* 0x000fe20000000000 */
[----:B--2---:R-:W-:Y:S02]  /*0150*/  IMAD R0, R0, UR5, R27 ;  /* 0x0000000500007c24 */ /* 0x004fe4000f8e021b */
[----:B---3--:R-:W-:Y:S01]  /*0160*/  IMAD R30, R30, UR6, R29 ;  /* 0x000000061e1e7c24 */ /* 0x008fe2000f8e021d */
[----:B------:R-:W-:Y:S02]  /*0170*/  DMUL R14, RZ, R4 ;  /* 0x00000004ff0e7228 */ /* 0x000fe40000000000 */
[----:B------:R-:W-:Y:S01]  /*0180*/  DFMA R20, -RZ, R2, R4 ;  /* 0x00000002ff14722b */ /* 0x000fe20000000104 */
[----:B0-----:R-:W-:-:S05]  /*0190*/  UIMAD UR4, UR6, UR4, URZ ;  /* 0x00000004060472a4 */ /* 0x001fca000f8e02ff */
[----:B------:R-:W-:Y:S02]  /*01a0*/  DFMA R14, RZ, R6, -R14 ;  /* 0x00000006ff0e722b */ /* 0x000fe4000000080e */
[----:B------:R-:W-:-:S06]  /*01b0*/  DFMA R8, R20, R20, R8 ;  /* 0x000000141408722b */ /* 0x000fcc0000000008 */
[-C--:B------:R-:W-:Y:S02]  /*01c0*/  DMUL R12, R4, R14.reuse ;  /* 0x0000000e040c7228 */ /* 0x080fe40000000000 */
[----:B------:R-:W-:-:S06]  /*01d0*/  DFMA R36, R14, R14, R8 ;  /* 0x0000000e0e24722b */ /* 0x000fcc0000000008 */
[----:B------:R-:W0:Y:S01]  /*01e0*/  MUFU.RSQ64H R23, R37 ;  /* 0x0000002500177308 */ /* 0x000e220000001c00 */
[----:B------:R-:W-:-:S03]  /*01f0*/  DFMA R12, R2, R16, -R12 ;  /* 0x00000010020c722b */ /* 0x000fc6000000080c */
[----:B------:R-:W-:-:S05]  /*0200*/  VIADD R22, R37, 0xfcb00000 ;  /* 0xfcb0000025167836 */ /* 0x000fca0000000000 */
[----:B------:R-:W-:Y:S01]  /*0210*/  ISETP.GE.U32.AND P0, PT, R22, 0x7ca00000, PT ;  /* 0x7ca000001600780c */ /* 0x000fe20003f06070 */
[----:B0-----:R-:W-:-:S08]  /*0220*/  DMUL R8, R22, R22 ;  /* 0x0000001616087228 */ /* 0x001fd00000000000 */
[----:B------:R-:W-:-:S08]  /*0230*/  DFMA R8, R36, -R8, 1 ;  /* 0x3ff000002408742b */ /* 0x000fd00000000808 */
[----:B------:R-:W-:Y:S02]  /*0240*/  DFMA R10, R8, R10, 0.5 ;  /* 0x3fe00000080a742b */ /* 0x000fe4000000000a */
[----:B------:R-:W-:-:S08]  /*0250*/  DMUL R8, R22, R8 ;  /* 0x0000000816087228 */ /* 0x000fd00000000000 */
[----:B------:R-:W-:Y:S02]  /*0260*/  DFMA R24, R10, R8, R22 ;  /* 0x000000080a18722b */ /* 0x000fe40000000016 */
[----:B------:R-:W-:Y:S02]  /*0270*/  DMUL R10, R2, R20 ;  /* 0x00000014020a7228 */ /* 0x000fe40000000000 */
[----:B------:R-:W-:-:S04]  /*0280*/  DMUL R8, R6, R16 ;  /* 0x0000001006087228 */ /* 0x000fc80000000000 */
[----:B------:R-:W-:Y:S02]  /*0290*/  DMUL R40, R36, R24 ;  /* 0x0000001824287228 */ /* 0x000fe40000000000 */
[----:B------:R-:W-:Y:S01]  /*02a0*/  VIADD R63, R25, 0xfff00000 ;  /* 0xfff00000193f7836 */ /* 0x000fe20000000000 */
[----:B------:R-:W-:Y:S01]  /*02b0*/  DFMA R10, R6, R14, -R10 ;  /* 0x0000000e060a722b */ /* 0x000fe2000000080a */
[----:B------:R-:W-:Y:S01]  /*02c0*/  IMAD.MOV.U32 R62, RZ, RZ, R24 ;  /* 0x000000ffff3e7224 */ /* 0x000fe200078e0018 */
[----:B------:R-:W-:-:S03]  /*02d0*/  DFMA R8, R4, R20, -R8 ;  /* 0x000000140408722b */ /* 0x000fc60000000808 */
[----:B------:R-:W-:-:S08]  /*02e0*/  DFMA R38, R40, -R40, R36 ;  /* 0x800000282826722b */ /* 0x000fd00000000024 */
[----:B------:R-:W-:Y:S01]  /*02f0*/  DFMA R18, R38, R62, R40 ;  /* 0x0000003e2612722b */ /* 0x000fe20000000028 */
[----:B------:R-:W-:Y:S10]  /*0300*/  @!P0 BRA `(.L_x_37) ;  /* 0x00000000001c8947 */ /* 0x000ff40003800000 */
[----:B------:R-:W-:Y:S01]  /*0310*/  MOV R35, R24 ;  /* 0x0000001800237202 */ /* 0x000fe20000000f00 */
[----:B------:R-:W-:Y:S01]  /*0320*/  IMAD.MOV.U32 R49, RZ, RZ, R22 ;  /* 0x000000ffff317224 */ /* 0x000fe200078e0016 */
[----:B------:R-:W-:Y:S01]  /*0330*/  MOV R34, 0x360 ;  /* 0x0000036000227802 */ /* 0x000fe20000000f00 */
[----:B------:R-:W-:-:S07]  /*0340*/  IMAD.MOV.U32 R62, RZ, RZ, R63 ;  /* 0x000000ffff3e7224 */ /* 0x000fce00078e003f */
[----:B------:R-:W-:Y:S05]  /*0350*/  CALL.REL.NOINC `($__internal_3_$__cuda_sm20_dsqrt_rn_f64_mediumpath_v1) ;  /* 0x0000003000047944 */ /* 0x000fea0003c00000 */
[----:B------:R-:W-:Y:S02]  /*0360*/  IMAD.MOV.U32 R18, RZ, RZ, R40 ;  /* 0x000000ffff127224 */ /* 0x000fe400078e0028 */
[----:B------:R-:W-:-:S07]  /*0370*/  IMAD.MOV.U32 R19, RZ, RZ, R41 ;  /* 0x000000ffff137224 */ /* 0x000fce00078e0029 */
.L_x_37:
[----:B------:R-:W0:Y:S01]  /*0380*/  MUFU.RCP64H R23, R19 ;  /* 0x0000001300177308 */ /* 0x000e220000001800 */
[----:B------:R-:W-:Y:S01]  /*0390*/  IMAD.MOV.U32 R22, RZ, RZ, 0x1 ;  /* 0x00000001ff167424 */ /* 0x000fe200078e00ff */
[----:B------:R-:W-:Y:S01]  /*03a0*/  FSETP.GEU.AND P1, PT, |R21|, 6.5827683646048100446e-37, PT ;  /* 0x036000001500780b */ /* 0x000fe20003f2e200 */
[----:B------:R-:W-:Y:S04]  /*03b0*/  BSSY.RECONVERGENT B1, `(.L_x_38) ;  /* 0x0000014000017945 */ /* 0x000fe80003800200 */
[----:B0-----:R-:W-:-:S08]  /*03c0*/  DFMA R24, R22, -R18, 1 ;  /* 0x3ff000001618742b */ /* 0x001fd00000000812 */
[----:B------:R-:W-:-:S08]  /*03d0*/  DFMA R24, R24, R24, R24 ;  /* 0x000000181818722b */ /* 0x000fd00000000018 */
[----:B------:R-:W-:-:S08]  /*03e0*/  DFMA R24, R22, R24, R22 ;  /* 0x000000181618722b */ /* 0x000fd00000000016 */
[----:B------:R-:W-:-:S08]  /*03f0*/  DFMA R22, R24, -R18, 1 ;  /* 0x3ff000001816742b */ /* 0x000fd00000000812 */
[----:B------:R-:W-:-:S08]  /*0400*/  DFMA R22, R24, R22, R24 ;  /* 0x000000161816722b */ /* 0x000fd00000000018 */
[----:B------:R-:W-:-:S08]  /*0410*/  DMUL R28, R20, R22 ;  /* 0x00000016141c7228 */ /* 0x000fd00000000000 */
[----:B------:R-:W-:-:S08]  /*0420*/  DFMA R24, R28, -R18, R20 ;  /* 0x800000121c18722b */ /* 0x000fd00000000014 */
[----:B------:R-:W-:-:S10]  /*0430*/  DFMA R28, R22, R24, R28 ;  /* 0x00000018161c722b */ /* 0x000fd4000000001c */
[----:B------:R-:W-:-:S05]  /*0440*/  FFMA R22, RZ, R19, R29 ;  /* 0x00000013ff167223 */ /* 0x000fca000000001d */
[----:B------:R-:W-:-:S13]  /*0450*/  FSETP.GT.AND P0, PT, |R22|, 1.469367938527859385e-39, PT ;  /* 0x001000001600780b */ /* 0x000fda0003f04200 */
[----:B------:R-:W-:Y:S05]  /*0460*/  @P0 BRA P1, `(.L_x_39) ;  /* 0x0000000000200947 */ /* 0x000fea0000800000 */
[----:B------:R-:W-:Y:S01]  /*0470*/  MOV R35, R20 ;  /* 0x0000001400237202 */ /* 0x000fe20000000f00 */
[----:B------:R-:W-:Y:S01]  /*0480*/  IMAD.MOV.U32 R37, RZ, RZ, R21 ;  /* 0x000000ffff257224 */ /* 0x000fe200078e0015 */
[----:B------:R-:W-:Y:S01]  /*0490*/  MOV R34, 0x4d0 ;  /* 0x000004d000227802 */ /* 0x000fe20000000f00 */
[----:B------:R-:W-:Y:S02]  /*04a0*/  IMAD.MOV.U32 R36, RZ, RZ, R18 ;  /* 0x000000ffff247224 */ /* 0x000fe400078e0012 */
[----:B------:R-:W-:-:S07]  /*04b0*/  IMAD.MOV.U32 R39, RZ, RZ, R19 ;  /* 0x000000ffff277224 */ /* 0x000fce00078e0013 */
[----:B------:R-:W-:Y:S05]  /*04c0*/  CALL.REL.NOINC `($__internal_2_$__cuda_sm20_div_rn_f64_full) ;  /* 0x00000028001c7944 */ /* 0x000fea0003c00000 */
[----:B------:R-:W-:Y:S02]  /*04d0*/  IMAD.MOV.U32 R28, RZ, RZ, R36 ;  /* 0x000000ffff1c7224 */ /* 0x000fe400078e0024 */
[----:B------:R-:W-:-:S07]  /*04e0*/  IMAD.MOV.U32 R29, RZ, RZ, R37 ;  /* 0x000000ffff1d7224 */ /* 0x000fce00078e0025 */
.L_x_39:
[----:B------:R-:W-:Y:S05]  /*04f0*/  BSYNC.RECONVERGENT B1 ;  /* 0x0000000000017941 */ /* 0x000fea0003800200 */
.L_x_38:
[----:B------:R-:W0:Y:S01]  /*0500*/  MUFU.RCP64H R21, R19 ;  /* 0x0000001300157308 */ /* 0x000e220000001800 */
[----:B------:R-:W-:Y:S01]  /*0510*/  MOV R20, 0x1 ;  /* 0x0000000100147802 */ /* 0x000fe20000000f00 */
[----:B------:R-:W-:Y:S01]  /*0520*/  BSSY.RECONVERGENT B1, `(.L_x_40) ;  /* 0x0000015000017945 */ /* 0x000fe20003800200 */
[----:B------:R-:W-:-:S04]  /*0530*/  FSETP.GEU.AND P1, PT, |R17|, 6.5827683646048100446e-37, PT ;  /* 0x036000001100780b */ /* 0x000fc80003f2e200 */
        /* <DEDUP_REMOVED lines=11> */
[----:B------:R-:W-:Y:S01]  /*05f0*/  IMAD.MOV.U32 R35, RZ, RZ, R16 ;  /* 0x000000ffff237224 */ /* 0x000fe200078e0010 */
[----:B------:R-:W-:Y:S01]  /*0600*/  MOV R34, 0x650 ;  /* 0x0000065000227802 */ /* 0x000fe20000000f00 */
[----:B------:R-:W-:Y:S02]  /*0610*/  IMAD.MOV.U32 R37, RZ, RZ, R17 ;  /* 0x000000ffff257224 */ /* 0x000fe400078e0011 */
[----:B------:R-:W-:Y:S02]  /*0620*/  IMAD.MOV.U32 R36, RZ, RZ, R18 ;  /* 0x000000ffff247224 */ /* 0x000fe400078e0012 */
[----:B------:R-:W-:-:S07]  /*0630*/  IMAD.MOV.U32 R39, RZ, RZ, R19 ;  /* 0x000000ffff277224 */ /* 0x000fce00078e0013 */
[----:B------:R-:W-:Y:S05]  /*0640*/  CALL.REL.NOINC `($__internal_2_$__cuda_sm20_div_rn_f64_full) ;  /* 0x0000002400bc7944 */ /* 0x000fea0003c00000 */
[----:B------:R-:W-:Y:S01]  /*0650*/  IMAD.MOV.U32 R26, RZ, RZ, R36 ;  /* 0x000000ffff1a7224 */ /* 0x000fe200078e0024 */
[----:B------:R-:W-:-:S07]  /*0660*/  MOV R27, R37 ;  /* 0x00000025001b7202 */ /* 0x000fce0000000f00 */
.L_x_41:
[----:B------:R-:W-:Y:S05]  /*0670*/  BSYNC.RECONVERGENT B1 ;  /* 0x0000000000017941 */ /* 0x000fea0003800200 */
.L_x_40:
        /* <DEDUP_REMOVED lines=21> */
[----:B------:R-:W-:Y:S01]  /*07d0*/  MOV R24, R36 ;  /* 0x0000002400187202 */ /* 0x000fe20000000f00 */
[----:B------:R-:W-:-:S07]  /*07e0*/  IMAD.MOV.U32 R25, RZ, RZ, R37 ;  /* 0x000000ffff197224 */ /* 0x000fce00078e0025 */
.L_x_43:
[----:B------:R-:W-:Y:S05]  /*07f0*/  BSYNC.RECONVERGENT B1 ;  /* 0x0000000000017941 */ /* 0x000fea0003800200 */
.L_x_42:
[----:B------:R-:W-:Y:S01]  /*0800*/  DMUL R14, R10, R10 ;  /* 0x0000000a0a0e7228 */ /* 0x000fe20000000000 */
[----:B------:R-:W-:Y:S02]  /*0810*/  IMAD.MOV.U32 R18, RZ, RZ, 0x0 ;  /* 0x00000000ff127424 */ /* 0x000fe400078e00ff */
[----:B------:R-:W-:-:S05]  /*0820*/  IMAD.MOV.U32 R19, RZ, RZ, 0x3fd80000 ;  /* 0x3fd80000ff137424 */ /* 0x000fca00078e00ff */
[----:B------:R-:W-:-:S08]  /*0830*/  DFMA R14, R12, R12, R14 ;  /* 0x0000000c0c0e722b */ /* 0x000fd0000000000e */
[----:B------:R-:W-:-:S06]  /*0840*/  DFMA R36, R8, R8, R14 ;  /* 0x000000080824722b */ /* 0x000fcc000000000e */
[----:B------:R-:W0:Y:S04]  /*0850*/  MUFU.RSQ64H R17, R37 ;  /* 0x0000002500117308 */ /* 0x000e280000001c00 */
[----:B------:R-:W-:-:S05]  /*0860*/  VIADD R16, R37, 0xfcb00000 ;  /* 0xfcb0000025107836 */ /* 0x000fca0000000000 */
[----:B------:R-:W-:Y:S01]  /*0870*/  ISETP.GE.U32.AND P0, PT, R16, 0x7ca00000, PT ;  /* 0x7ca000001000780c */ /* 0x000fe20003f06070 */
[----:B0-----:R-:W-:-:S08]  /*0880*/  DMUL R14, R16, R16 ;  /* 0x00000010100e7228 */ /* 0x001fd00000000000 */
[----:B------:R-:W-:-:S08]  /*0890*/  DFMA R14, R36, -R14, 1 ;  /* 0x3ff00000240e742b */ /* 0x000fd0000000080e */
[----:B------:R-:W-:Y:S02]  /*08a0*/  DFMA R18, R14, R18, 0.5 ;  /* 0x3fe000000e12742b */ /* 0x000fe40000000012 */
[----:B------:R-:W-:-:S08]  /*08b0*/  DMUL R14, R16, R14 ;  /* 0x0000000e100e7228 */ /* 0x000fd00000000000 */
[----:B------:R-:W-:-:S08]  /*08c0*/  DFMA R18, R18, R14, R16 ;  /* 0x0000000e1212722b */ /* 0x000fd00000000010 */
[----:B------:R-:W-:Y:S02]  /*08d0*/  DMUL R40, R36, R18 ;  /* 0x0000001224287228 */ /* 0x000fe40000000000 */
[----:B------:R-:W-:Y:S01]  /*08e0*/  VIADD R63, R19, 0xfff00000 ;  /* 0xfff00000133f7836 */ /* 0x000fe20000000000 */
[----:B------:R-:W-:-:S05]  /*08f0*/  MOV R62, R18 ;  /* 0x00000012003e7202 */ /* 0x000fca0000000f00 */
[----:B------:R-:W-:-:S08]  /*0900*/  DFMA R38, R40, -R40, R36 ;  /* 0x800000282826722b */ /* 0x000fd00000000024 */
[----:B------:R-:W-:Y:S01]  /*0910*/  DFMA R14, R38, R62, R40 ;  /* 0x0000003e260e722b */ /* 0x000fe20000000028 */
[----:B------:R-:W-:Y:S10]  /*0920*/  @!P0 BRA `(.L_x_44) ;  /* 0x00000000001c8947 */ /* 0x000ff40003800000 */
[----:B------:R-:W-:Y:S01]  /*0930*/  IMAD.MOV.U32 R35, RZ, RZ, R18 ;  /* 0x000000ffff237224 */ /* 0x000fe200078e0012 */
[----:B------:R-:W-:Y:S01]  /*0940*/  MOV R34, 0x980 ;  /* 0x0000098000227802 */ /* 0x000fe20000000f00 */
[----:B------:R-:W-:Y:S02]  /*0950*/  IMAD.MOV.U32 R49, RZ, RZ, R16 ;  /* 0x000000ffff317224 */ /* 0x000fe400078e0010 */
[----:B------:R-:W-:-:S07]  /*0960*/  IMAD.MOV.U32 R62, RZ, RZ, R63 ;  /* 0x000000ffff3e7224 */ /* 0x000fce00078e003f */
[----:B------:R-:W-:Y:S05]  /*0970*/  CALL.REL.NOINC `($__internal_3_$__cuda_sm20_dsqrt_rn_f64_mediumpath_v1) ;  /* 0x00000028007c7944 */ /* 0x000fea0003c00000 */
[----:B------:R-:W-:Y:S02]  /*0980*/  IMAD.MOV.U32 R14, RZ, RZ, R40 ;  /* 0x000000ffff0e7224 */ /* 0x000fe400078e0028 */
[----:B------:R-:W-:-:S07]  /*0990*/  IMAD.MOV.U32 R15, RZ, RZ, R41 ;  /* 0x000000ffff0f7224 */ /* 0x000fce00078e0029 */
.L_x_44:
        /* <DEDUP_REMOVED lines=23> */
.L_x_46:
[----:B------:R-:W-:Y:S05]  /*0b10*/  BSYNC.RECONVERGENT B1 ;  /* 0x0000000000017941 */ /* 0x000fea0003800200 */
.L_x_45:
        /* <DEDUP_REMOVED lines=23> */
.L_x_48:
[----:B------:R-:W-:Y:S05]  /*0c90*/  BSYNC.RECONVERGENT B1 ;  /* 0x0000000000017941 */ /* 0x000fea0003800200 */
.L_x_47:
        /* <DEDUP_REMOVED lines=20> */
[----:B------:R-:W-:Y:S05]  /*0de0*/  CALL.REL.NOINC `($__internal_2_$__cuda_sm20_div_rn_f64_full) ;  /* 0x0000001c00d47944 */ /* 0x000fea0003c00000 */
[----:B------:R-:W-:Y:S02]  /*0df0*/  IMAD.MOV.U32 R18, RZ, RZ, R36 ;  /* 0x000000ffff127224 */ /* 0x000fe400078e0024 */
[----:B------:R-:W-:-:S07]  /*0e00*/  IMAD.MOV.U32 R19, RZ, RZ, R37 ;  /* 0x000000ffff137224 */ /* 0x000fce00078e0025 */
.L_x_50:
[----:B------:R-:W-:Y:S05]  /*0e10*/  BSYNC.RECONVERGENT B1 ;  /* 0x0000000000017941 */ /* 0x000fea0003800200 */
.L_x_49:
        /* <DEDUP_REMOVED lines=14> */
[----:B------:R-:W-:Y:S01]  /*0f00*/  IADD3 R63, PT, PT, R13, -0x100000, RZ ;  /* 0xfff000000d3f7810 */ /* 0x000fe20007ffe0ff */
[----:B------:R-:W-:-:S05]  /*0f10*/  IMAD.MOV.U32 R62, RZ, RZ, R12 ;  /* 0x000000ffff3e7224 */ /* 0x000fca00078e000c */
        /* <DEDUP_REMOVED lines=8> */
[----:B------:R-:W-:Y:S01]  /*0fa0*/  IMAD.MOV.U32 R8, RZ, RZ, R40 ;  /* 0x000000ffff087224 */ /* 0x000fe200078e0028 */
[----:B------:R-:W-:-:S07]  /*0fb0*/  MOV R9, R41 ;  /* 0x0000002900097202 */ /* 0x000fce0000000f00 */
.L_x_51:
        /* <DEDUP_REMOVED lines=23> */
.L_x_53:
[----:B------:R-:W-:Y:S05]  /*1130*/  BSYNC.RECONVERGENT B1 ;  /* 0x0000000000017941 */ /* 0x000fea0003800200 */
.L_x_52:
        /* <DEDUP_REMOVED lines=23> */
.L_x_55:
[----:B------:R-:W-:Y:S05]  /*12b0*/  BSYNC.RECONVERGENT B1 ;  /* 0x0000000000017941 */ /* 0x000fea0003800200 */
.L_x_54:
        /* <DEDUP_REMOVED lines=23> */
.L_x_57:
[----:B------:R-:W-:Y:S05]  /*1430*/  BSYNC.RECONVERGENT B1 ;  /* 0x0000000000017941 */ /* 0x000fea0003800200 */
.L_x_56:
[----:B------:R-:W0:Y:S02]  /*1440*/  LDCU UR5, c[0x0][0x3b0] ;  /* 0x00007600ff0577ac */ /* 0x000e240008000800 */
[----:B0-----:R-:W-:-:S13]  /*1450*/  ISETP.GE.AND P0, PT, R0, UR5, PT ;  /* 0x0000000500007c0c */ /* 0x001fda000bf06270 */
[----:B------:R-:W-:Y:S05]  /*1460*/  @P0 EXIT ;  /* 0x000000000000094d */ /* 0x000fea0003800000 */
[----:B------:R-:W0:Y:S01]  /*1470*/  I2F.F64 R60, UR5 ;  /* 0x00000005003c7d12 */ /* 0x000e220008201c00 */
[----:B------:R-:W-:Y:S01]  /*1480*/  IMAD.MOV.U32 R2, RZ, RZ, 0x1 ;  /* 0x00000001ff027424 */ /* 0x000fe200078e00ff */
[----:B0-----:R-:W-:-:S06]  /*1490*/  DADD R36, R60, -1 ;  /* 0xbff000003c247429 */ /* 0x001fcc0000000000 */
[----:B------:R-:W0:Y:S02]  /*14a0*/  MUFU.RCP64H R3, R37 ;  /* 0x0000002500037308 */ /* 0x000e240000001800 */
[----:B0-----:R-:W-:-:S08]  /*14b0*/  DFMA R4, -R36, R2, 1 ;  /* 0x3ff000002404742b */ /* 0x001fd00000000102 */
[----:B------:R-:W-:-:S08]  /*14c0*/  DFMA R4, R4, R4, R4 ;  /* 0x000000040404722b */ /* 0x000fd00000000004 */
[----:B------:R-:W-:-:S08]  /*14d0*/  DFMA R4, R2, R4, R2 ;  /* 0x000000040204722b */ /* 0x000fd00000000002 */
[----:B------:R-:W-:-:S08]  /*14e0*/  DFMA R2, -R36, R4, 1 ;  /* 0x3ff000002402742b */ /* 0x000fd00000000104 */
[----:B------:R-:W-:-:S08]  /*14f0*/  DFMA R2, R4, R2, R4 ;  /* 0x000000020402722b */ /* 0x000fd00000000004 */
[----:B------:R-:W-:-:S08]  /*1500*/  DMUL R10, R2, 2 ;  /* 0x40000000020a7828 */ /* 0x000fd00000000000 */
[----:B------:R-:W-:-:S08]  /*1510*/  DFMA R4, -R36, R10, 2 ;  /* 0x400000002404742b */ /* 0x000fd0000000010a */
[----:B------:R-:W-:-:S10]  /*1520*/  DFMA R10, R2, R4, R10 ;  /* 0x00000004020a722b */ /* 0x000fd4000000000a */
[----:B------:R-:W-:-:S05]  /*1530*/  FFMA R2, RZ, R37, R11 ;  /* 0x00000025ff027223 */ /* 0x000fca000000000b */
[----:B------:R-:W-:-:S13]  /*1540*/  FSETP.GT.AND P0, PT, |R2|, 1.469367938527859385e-39, PT ;  /* 0x001000000200780b */ /* 0x000fda0003f04200 */
[----:B------:R-:W-:Y:S05]  /*1550*/  @P0 BRA `(.L_x_58) ;  /* 0x00000000001c0947 */ /* 0x000fea0003800000 */
[----:B------:R-:W-:Y:S01]  /*1560*/  IMAD.MOV.U32 R39, RZ, RZ, R37 ;  /* 0x000000ffff277224 */ /* 0x000fe200078e0025 */
[----:B------:R-:W-:Y:S01]  /*1570*/  MOV R35, RZ ;  /* 0x000000ff00237202 */ /* 0x000fe20000000f00 */
[----:B------:R-:W-:Y:S01]  /*1580*/  IMAD.MOV.U32 R37, RZ, RZ, 0x40000000 ;  /* 0x40000000ff257424 */ /* 0x000fe200078e00ff */
[----:B------:R-:W-:-:S07]  /*1590*/  MOV R34, 0x15b0 ;  /* 0x000015b000227802 */ /* 0x000fce0000000f00 */
[----:B------:R-:W-:Y:S05]  /*15a0*/  CALL.REL.NOINC `($__internal_2_$__cuda_sm20_div_rn_f64_full) ;  /* 0x0000001400e47944 */ /* 0x000fea0003c00000 */
[----:B------:R-:W-:Y:S02]  /*15b0*/  IMAD.MOV.U32 R10, RZ, RZ, R36 ;  /* 0x000000ffff0a7224 */ /* 0x000fe400078e0024 */
[----:B------:R-:W-:-:S07]  /*15c0*/  IMAD.MOV.U32 R11, RZ, RZ, R37 ;  /* 0x000000ffff0b7224 */ /* 0x000fce00078e0025 */
.L_x_58:
[----:B------:R-:W0:Y:S01]  /*15d0*/  LDCU UR5, c[0x0][0x3b4] ;  /* 0x00007680ff0577ac */ /* 0x000e220008000800 */
[----:B------:R-:W-:Y:S01]  /*15e0*/  IMAD.MOV.U32 R2, RZ, RZ, 0x1 ;  /* 0x00000001ff027424 */ /* 0x000fe200078e00ff */
[----:B0-----:R-:W0:Y:S02]  /*15f0*/  I2F.F64 R58, UR5 ;  /* 0x00000005003a7d12 */ /* 0x001e240008201c00 */
        /* <DEDUP_REMOVED lines=20> */
.L_x_59:
[----:B------:R-:W0:Y:S01]  /*1740*/  MUFU.RCP64H R3, 360 ;  /* 0x4076800000037908 */ /* 0x000e220000001800 */
[----:B------:R-:W-:Y:S01]  /*1750*/  IMAD.MOV.U32 R6, RZ, RZ, 0x0 ;  /* 0x00000000ff067424 */ /* 0x000fe200078e00ff */
[----:B------:R-:W-:Y:S01]  /*1760*/  MOV R2, 0x1 ;  /* 0x0000000100027802 */ /* 0x000fe20000000f00 */
[----:B------:R-:W-:Y:S01]  /*1770*/  IMAD.MOV.U32 R7, RZ, RZ, 0x40768000 ;  /* 0x40768000ff077424 */ /* 0x000fe200078e00ff */
[----:B------:R-:W1:Y:S01]  /*1780*/  LDCU.64 UR6, c[0x0][0x3b8] ;  /* 0x00007700ff0677ac */ /* 0x000e620008000a00 */
[----:B------:R-:W-:Y:S02]  /*1790*/  IMAD.MOV.U32 R36, RZ, RZ, 0x54442d18 ;  /* 0x54442d18ff247424 */ /* 0x000fe400078e00ff */
[----:B------:R-:W-:Y:S02]  /*17a0*/  IMAD.MOV.U32 R37, RZ, RZ, 0x400921fb ;  /* 0x400921fbff257424 */ /* 0x000fe400078e00ff */
[----:B0-----:R-:W-:-:S04]  /*17b0*/  DFMA R4, R2, -R6, 1 ;  /* 0x3ff000000204742b */ /* 0x001fc80000000806 */
[----:B-1----:R-:W-:-:S04]  /*17c0*/  DMUL R36, R36, UR6 ;  /* 0x0000000624247c28 */ /* 0x002fc80008000000 */
[----:B------:R-:W-:-:S06]  /*17d0*/  DFMA R4, R4, R4, R4 ;  /* 0x000000040404722b */ /* 0x000fcc0000000004 */
[----:B------:R-:W-:Y:S02]  /*17e0*/  FSETP.GEU.AND P1, PT, |R37|, 6.5827683646048100446e-37, PT ;  /* 0x036000002500780b */ /* 0x000fe40003f2e200 */
[----:B------:R-:W-:-:S08]  /*17f0*/  DFMA R4, R2, R4, R2 ;  /* 0x000000040204722b */ /* 0x000fd00000000002 */
[----:B------:R-:W-:-:S08]  /*1800*/  DFMA R2, R4, -R6, 1 ;  /* 0x3ff000000402742b */ /* 0x000fd00000000806 */
[----:B------:R-:W-:-:S08]  /*1810*/  DFMA R2, R4, R2, R4 ;  /* 0x000000020402722b */ /* 0x000fd00000000004 */
[----:B------:R-:W-:-:S08]  /*1820*/  DMUL R6, R36, R2 ;  /* 0x0000000224067228 */ /* 0x000fd00000000000 */
[----:B------:R-:W-:-:S08]  /*1830*/  DFMA R4, R6, -360, R36 ;  /* 0xc07680000604782b */ /* 0x000fd00000000024 */
[----:B------:R-:W-:-:S10]  /*1840*/  DFMA R6, R2, R4, R6 ;  /* 0x000000040206722b */ /* 0x000fd40000000006 */
[----:B------:R-:W-:-:S05]  /*1850*/  FFMA R2, RZ, 3.8515625, R7 ;  /* 0x40768000ff027823 */ /* 0x000fca0000000007 */
[----:B------:R-:W-:-:S13]  /*1860*/  FSETP.GT.AND P0, PT, |R2|, 1.469367938527859385e-39, PT ;  /* 0x001000000200780b */ /* 0x000fda0003f04200 */
[----:B------:R-:W-:Y:S05]  /*1870*/  @P0 BRA P1, `(.L_x_60) ;  /* 0x00000000001c0947 */ /* 0x000fea0000800000 */
[----:B------:R-:W-:Y:S01]  /*1880*/  IMAD.MOV.U32 R35, RZ, RZ, R36 ;  /* 0x000000ffff237224 */ /* 0x000fe200078e0024 */
[----:B------:R-:W-:Y:S01]  /*1890*/  MOV R34, 0x18d0 ;  /* 0x000018d000227802 */ /* 0x000fe20000000f00 */
[----:B------:R-:W-:Y:S02]  /*18a0*/  IMAD.MOV.U32 R36, RZ, RZ, RZ ;  /* 0x000000ffff247224 */ /* 0x000fe400078e00ff */
[----:B------:R-:W-:-:S07]  /*18b0*/  IMAD.MOV.U32 R39, RZ, RZ, 0x40768000 ;  /* 0x40768000ff277424 */ /* 0x000fce00078e00ff */
[----:B------:R-:W-:Y:S05]  /*18c0*/  CALL.REL.NOINC `($__internal_2_$__cuda_sm20_div_rn_f64_full) ;  /* 0x00000014001c7944 */ /* 0x000fea0003c00000 */
[----:B------:R-:W-:Y:S01]  /*18d0*/  MOV R6, R36 ;  /* 0x0000002400067202 */ /* 0x000fe20000000f00 */
[----:B------:R-:W-:-:S07]  /*18e0*/  IMAD.MOV.U32 R7, RZ, RZ, R37 ;  /* 0x000000ffff077224 */ /* 0x000fce00078e0025 */
.L_x_60:
[----:B------:R-:W-:Y:S01]  /*18f0*/  UMOV UR6, 0x6dc9c883 ;  /* 0x6dc9c88300067882 */ /* 0x000fe20000000000 */
[----:B------:R-:W-:Y:S01]  /*1900*/  UMOV UR7, 0x3fe45f30 ;  /* 0x3fe45f3000077882 */ /* 0x000fe20000000000 */
[----:B------:R-:W-:Y:S01]  /*1910*/  UMOV UR8, 0x252049c0 ;  /* 0x252049c000087882 */ /* 0x000fe20000000000 */
[----:B------:R-:W-:Y:S01]  /*1920*/  DMUL R2, R6, UR6 ;  /* 0x0000000606027c28 */ /* 0x000fe20008000000 */
[----:B------:R-:W-:Y:S01]  /*1930*/  UMOV UR6, 0x54442d18 ;  /* 0x54442d1800067882 */ /* 0x000fe20000000000 */
[----:B------:R-:W-:Y:S01]  /*1940*/  UMOV UR7, 0x3ff921fb ;  /* 0x3ff921fb00077882 */ /* 0x000fe20000000000 */
[----:B------:R-:W-:-:S03]  /*1950*/  UMOV UR9, 0x397b839a ;  /* 0x397b839a00097882 */ /* 0x000fc60000000000 */
[----:B------:R-:W0:Y:S08]  /*1960*/  F2I.F64 R31, R2 ;  /* 0x00000002001f7311 */ /* 0x000e300000301100 */
[----:B0-----:R-:W0:Y:S02]  /*1970*/  I2F.F64 R56, R31 ;  /* 0x0000001f00387312 */ /* 0x001e240000201c00 */
[----:B0-----:R-:W-:Y:S01]  /*1980*/  DFMA R4, R56, -UR6, R6 ;  /* 0x8000000638047c2b */ /* 0x001fe20008000006 */
[----:B------:R-:W-:Y:S01]  /*1990*/  UMOV UR6, 0x33145c00 ;  /* 0x33145c0000067882 */ /* 0x000fe20000000000 */
[----:B------:R-:W-:-:S06]  /*19a0*/  UMOV UR7, 0x3c91a626 ;  /* 0x3c91a62600077882 */ /* 0x000fcc0000000000 */
[C---:B------:R-:W-:Y:S01]  /*19b0*/  DFMA R4, R56.reuse, -UR6, R4 ;  /* 0x8000000638047c2b */ /* 0x040fe20008000004 */
[----:B------:R-:W0:Y:S07]  /*19c0*/  LDCU.64 UR6, c[0x0][0x358] ;  /* 0x00006b00ff0677ac */ /* 0x000e2e0008000a00 */
[----:B------:R-:W-:-:S11]  /*19d0*/  DFMA R56, R56, -UR8, R4 ;  /* 0x8000000838387c2b */ /* 0x000fd60008000004 */
.L_x_82:
[----:B------:R-:W1:Y:S01]  /*19e0*/  LDC R33, c[0x0][0x3b4] ;  /* 0x0000ed00ff217b82 */ /* 0x000e620000000800 */
[----:B------:R-:W-:Y:S01]  /*19f0*/  BSSY.RECONVERGENT B1, `(.L_x_61) ;  /* 0x0000106000017945 */ /* 0x000fe20003800200 */
[----:B-1----:R-:W-:-:S13]  /*1a00*/  ISETP.GE.AND P0, PT, R30, R33, PT ;  /* 0x000000211e00720c */ /* 0x002fda0003f06270 */
[----:B------:R-:W-:Y:S05]  /*1a10*/  @P0 BRA `(.L_x_62) ;  /* 0x00000010000c0947 */ /* 0x000fea0003800000 */
[----:B------:R-:W1:Y:S01]  /*1a20*/  I2F.F64 R2, R0 ;  /* 0x0000000000027312 */ /* 0x000e620000201c00 */
[----:B------:R-:W2:Y:S01]  /*1a30*/  LDCU UR5, c[0x0][0x3b0] ;  /* 0x00007600ff0577ac */ /* 0x000ea20008000800 */
[----:B------:R-:W-:Y:S01]  /*1a40*/  LOP3.LUT R4, RZ, R30, RZ, 0x33, !PT ;  /* 0x0000001eff047212 */ /* 0x000fe200078e33ff */
[----:B------:R-:W-:-:S04]  /*1a50*/  IMAD R32, R0, R33, R30 ;  /* 0x0000002100207224 */ /* 0x000fc800078e021e */
[----:B------:R-:W-:Y:S02]  /*1a60*/  IMAD.IADD R5, R4, 0x1, R33 ;  /* 0x0000000104057824 */ /* 0x000fe400078e0221 */
[----:B------:R-:W-:Y:S01]  /*1a70*/  IMAD.MOV.U32 R33, RZ, RZ, R30 ;  /* 0x000000ffff217224 */ /* 0x000fe200078e001e */
[----:B-1----:R-:W-:Y:S01]  /*1a80*/  DFMA R2, R2, R10, -1 ;  /* 0xbff000000202742b */ /* 0x002fe2000000000a */
[----:B--2---:R-:W-:-:S07]  /*1a90*/  IMAD R48, R5, UR5, R0 ;  /* 0x0000000505307c24 */ /* 0x004fce000f8e0200 */
[C---:B------:R-:W-:Y:S02]  /*1aa0*/  DMUL R54, R2.reuse, R28 ;  /* 0x0000001c02367228 */ /* 0x040fe40000000000 */
[C---:B------:R-:W-:Y:S02]  /*1ab0*/  DMUL R52, R2.reuse, R26 ;  /* 0x0000001a02347228 */ /* 0x040fe40000000000 */
[----:B------:R-:W-:-:S11]  /*1ac0*/  DMUL R50, R2, R24 ;  /* 0x0000001802327228 */ /* 0x000fd60000000000 */
.L_x_81:
[----:B------:R-:W1:Y:S01]  /*1ad0*/  I2F.F64.U32 R2, R33 ;  /* 0x0000002100027312 */ /* 0x000e620000201800 */
[----:B------:R-:W-:Y:S01]  /*1ae0*/  DSETP.NEU.AND P1, PT, |R6|, +INF , PT ;  /* 0x7ff000000600742a */ /* 0x000fe20003f2d200 */
[----:B------:R-:W-:Y:S01]  /*1af0*/  BSSY.RECONVERGENT B0, `(.L_x_63) ;  /* 0x0000014000007945 */ /* 0x000fe20003800200 */
[----:B------:R-:W-:Y:S01]  /*1b00*/  DMUL R34, RZ, R6 ;  /* 0x00000006ff227228 */ /* 0x000fe20000000000 */
[----:B------:R-:W-:Y:S01]  /*1b10*/  PLOP3.LUT P0, PT, PT, PT, PT, 0x80, 0x8 ;  /* 0x000000000008781c */ /* 0x000fe20003f0f070 */
[----:B-1----:R-:W-:-:S08]  /*1b20*/  DFMA R2, R2, R8, -1 ;  /* 0xbff000000202742b */ /* 0x002fd00000000008 */
[----:B------:R-:W-:Y:S02]  /*1b30*/  DMUL R36, R58, R2 ;  /* 0x000000023a247228 */ /* 0x000fe40000000000 */
[----:B------:R-:W-:Y:S09]  /*1b40*/  @!P1 BRA `(.L_x_64) ;  /* 0x0000000000389947 */ /* 0x000ff20003800000 */
[----:B------:R-:W-:Y:S01]  /*1b50*/  DSETP.GE.AND P0, PT, |R6|, 2.14748364800000000000e+09, PT ;  /* 0x41e000000600742a */ /* 0x000fe20003f06200 */
[----:B------:R-:W-:Y:S01]  /*1b60*/  BSSY.RECONVERGENT B2, `(.L_x_65) ;  /* 0x000000a000027945 */ /* 0x000fe20003800200 */
[----:B------:R-:W-:Y:S01]  /*1b70*/  IMAD.MOV.U32 R2, RZ, RZ, R31 ;  /* 0x000000ffff027224 */ /* 0x000fe200078e001f */
[----:B------:R-:W-:Y:S01]  /*1b80*/  MOV R35, R57 ;  /* 0x0000003900237202 */ /* 0x000fe20000000f00 */
[----:B------:R-:W-:-:S10]  /*1b90*/  IMAD.MOV.U32 R34, RZ, RZ, R56 ;  /* 0x000000ffff227224 */ /* 0x000fd400078e0038 */
[----:B------:R-:W-:Y:S05]  /*1ba0*/  @!P0 BRA `(.L_x_66) ;  /* 0x0000000000148947 */ /* 0x000fea0003800000 */
[----:B------:R-:W-:Y:S01]  /*1bb0*/  IMAD.MOV.U32 R5, RZ, RZ, R6 ;  /* 0x000000ffff057224 */ /* 0x000fe200078e0006 */
[----:B------:R-:W-:Y:S01]  /*1bc0*/  MOV R2, 0x1bf0 ;  /* 0x00001bf000027802 */ /* 0x000fe20000000f00 */
[----:B------:R-:W-:-:S07]  /*1bd0*/  IMAD.MOV.U32 R3, RZ, RZ, R7 ;  /* 0x000000ffff037224 */ /* 0x000fce00078e0007 */
[----:B0-----:R-:W-:Y:S05]  /*1be0*/  CALL.REL.NOINC `($_Z13init_rays_gpu8vector3dIdES0_iidP3ray$__internal_trig_reduction_slowpathd) ;  /* 0x00000018008c7944 */ /* 0x001fea0003c00000 */
[----:B------:R-:W-:-:S07]  /*1bf0*/  IMAD.MOV.U32 R2, RZ, RZ, R5 ;  /* 0x000000ffff027224 */ /* 0x000fce00078e0005 */
.L_x_66:
[----:B0-----:R-:W-:Y:S05]  /*1c00*/  BSYNC.RECONVERGENT B2 ;  /* 0x0000000000027941 */ /* 0x001fea0003800200 */
.L_x_65:
[----:B------:R-:W-:-:S04]  /*1c10*/  LOP3.LUT R2, R2, 0x1, RZ, 0xc0, !PT ;  /* 0x0000000102027812 */ /* 0x000fc800078ec0ff */
[----:B------:R-:W-:-:S13]  /*1c20*/  ISETP.NE.U32.AND P0, PT, R2, 0x1, PT ;  /* 0x000000010200780c */ /* 0x000fda0003f05070 */
.L_x_64:
[----:B0-----:R-:W-:Y:S05]  /*1c30*/  BSYNC.RECONVERGENT B0 ;  /* 0x0000000000007941 */ /* 0x001fea0003800200 */
.L_x_63:
[----:B------:R-:W-:Y:S01]  /*1c40*/  DMUL R2, R34, R34 ;  /* 0x0000002222027228 */ /* 0x000fe20000000000 */
[----:B------:R-:W-:Y:S01]  /*1c50*/  IMAD.MOV.U32 R4, RZ, RZ, 0x5b27ebb1 ;  /* 0x5b27ebb1ff047424 */ /* 0x000fe200078e00ff */
[----:B------:R-:W-:Y:S01]  /*1c60*/  UMOV UR8, 0x2799bcb9 ;  /* 0x2799bcb900087882 */ /* 0x000fe20000000000 */
[----:B------:R-:W-:Y:S01]  /*1c70*/  IMAD.MOV.U32 R5, RZ, RZ, 0x3ef9757c ;  /* 0x3ef9757cff057424 */ /* 0x000fe200078e00ff */
[----:B------:R-:W-:Y:S01]  /*1c80*/  UMOV UR9, 0x3ee48dac ;  /* 0x3ee48dac00097882 */ /* 0x000fe20000000000 */
[----:B------:R-:W0:Y:S01]  /*1c90*/  LDC.64 R46, c[0x0][0x3c0] ;  /* 0x0000f000ff2e7b82 */ /* 0x000e220000000a00 */
[----:B------:R-:W-:Y:S01]  /*1ca0*/  BSSY.RECONVERGENT B0, `(.L_x_67) ;  /* 0x0000043000007945 */ /* 0x000fe20003800200 */
[----:B------:R-:W-:Y:S02]  /*1cb0*/  FSETP.GEU.AND P2, PT, |R37|, 6.5827683646048100446e-37, PT ;  /* 0x036000002500780b */ /* 0x000fe40003f4e200 */
[----:B------:R-:W-:Y:S01]  /*1cc0*/  DFMA R4, R2, UR8, -R4 ;  /* 0x0000000802047c2b */ /* 0x000fe20008000804 */
[----:B------:R-:W-:Y:S01]  /*1cd0*/  UMOV UR8, 0xfd91e04 ;  /* 0x0fd91e0400087882 */ /* 0x000fe20000000000 */
[----:B------:R-:W-:-:S06]  /*1ce0*/  UMOV UR9, 0x3f0980e9 ;  /* 0x3f0980e900097882 */ /* 0x000fcc0000000000 */
[----:B------:R-:W-:Y:S01]  /*1cf0*/  DFMA R4, R2, R4, UR8 ;  /* 0x0000000802047e2b */ /* 0x000fe20008000004 */
[----:B------:R-:W-:Y:S01]  /*1d00*/  UMOV UR8, 0x417d7e1d ;  /* 0x417d7e1d00087882 */ /* 0x000fe20000000000 */
[----:B------:R-:W-:-:S06]  /*1d10*/  UMOV UR9, 0x3efae2b0 ;  /* 0x3efae2b000097882 */ /* 0x000fcc0000000000 */
[----:B------:R-:W-:Y:S01]  /*1d20*/  DFMA R38, R2, R4, -UR8 ;  /* 0x8000000802267e2b */ /* 0x000fe20008000004 */
[----:B------:R-:W-:Y:S01]  /*1d30*/  UMOV UR8, 0x41bfba57 ;  /* 0x41bfba5700087882 */ /* 0x000fe20000000000 */
[----:B------:R-:W-:Y:S01]  /*1d40*/  UMOV UR9, 0x3f119f53 ;  /* 0x3f119f5300097882 */ /* 0x000fe20000000000 */
[----:B------:R-:W1:Y:S01]  /*1d50*/  MUFU.RCP64H R5, R61 ;  /* 0x0000003d00057308 */ /* 0x000e620000001800 */
[----:B------:R-:W-:-:S04]  /*1d60*/  HFMA2 R4, -RZ, RZ, 0, 5.9604644775390625e-08 ;  /* 0x00000001ff047431 */ /* 0x000fc800000001ff */
[----:B------:R-:W-:Y:S01]  /*1d70*/  DFMA R38, R2, R38, UR8 ;  /* 0x0000000802267e2b */ /* 0x000fe20008000026 */
[----:B------:R-:W-:Y:S01]  /*1d80*/  UMOV UR8, 0xa00f6919 ;  /* 0xa00f691900087882 */ /* 0x000fe20000000000 */
[----:B------:R-:W-:-:S06]  /*1d90*/  UMOV UR9, 0x3f15e791 ;  /* 0x3f15e79100097882 */ /* 0x000fcc0000000000 */
[----:B------:R-:W-:Y:S01]  /*1da0*/  DFMA R38, R2, R38, UR8 ;  /* 0x0000000802267e2b */ /* 0x000fe20008000026 */
[----:B------:R-:W-:Y:S01]  /*1db0*/  UMOV UR8, 0xfadec73a ;  /* 0xfadec73a00087882 */ /* 0x000fe20000000000 */
[----:B------:R-:W-:Y:S01]  /*1dc0*/  UMOV UR9, 0x3f2ff2e7 ;  /* 0x3f2ff2e700097882 */ /* 0x000fe20000000000 */
[----:B-1----:R-:W-:-:S05]  /*1dd0*/  DFMA R40, -R60, R4, 1 ;  /* 0x3ff000003c28742b */ /* 0x002fca0000000104 */
[----:B------:R-:W-:Y:S01]  /*1de0*/  DFMA R38, R2, R38, UR8 ;  /* 0x0000000802267e2b */ /* 0x000fe20008000026 */
[----:B------:R-:W-:Y:S01]  /*1df0*/  UMOV UR8, 0xb206da62 ;  /* 0xb206da6200087882 */ /* 0x000fe20000000000 */
[----:B------:R-:W-:Y:S01]  /*1e00*/  UMOV UR9, 0x3f434bc1 ;  /* 0x3f434bc100097882 */ /* 0x000fe20000000000 */
[----:B------:R-:W-:-:S05]  /*1e10*/  DFMA R40, R40, R40, R40 ;  /* 0x000000282828722b */ /* 0x000fca0000000028 */
[----:B------:R-:W-:Y:S01]  /*1e20*/  DFMA R38, R2, R38, UR8 ;  /* 0x0000000802267e2b */ /* 0x000fe20008000026 */
[----:B------:R-:W-:Y:S01]  /*1e30*/  UMOV UR8, 0xef2f83f9 ;  /* 0xef2f83f900087882 */ /* 0x000fe20000000000 */
[----:B------:R-:W-:Y:S01]  /*1e40*/  UMOV UR9, 0x3f57db18 ;  /* 0x3f57db1800097882 */ /* 0x000fe20000000000 */
[----:B------:R-:W-:-:S05]  /*1e50*/  DFMA R40, R4, R40, R4 ;  /* 0x000000280428722b */ /* 0x000fca0000000004 */
[----:B------:R-:W-:Y:S01]  /*1e60*/  DFMA R38, R2, R38, UR8 ;  /* 0x0000000802267e2b */ /* 0x000fe20008000026 */
[----:B------:R-:W-:Y:S01]  /*1e70*/  UMOV UR8, 0x7ae49fbc ;  /* 0x7ae49fbc00087882 */ /* 0x000fe20000000000 */
[----:B------:R-:W-:Y:S01]  /*1e80*/  UMOV UR9, 0x3f6d6d2e ;  /* 0x3f6d6d2e00097882 */ /* 0x000fe20000000000 */
[----:B------:R-:W-:-:S05]  /*1e90*/  DFMA R4, -R60, R40, 1 ;  /* 0x3ff000003c04742b */ /* 0x000fca0000000128 */
[----:B------:R-:W-:Y:S01]  /*1ea0*/  DFMA R38, R2, R38, UR8 ;  /* 0x0000000802267e2b */ /* 0x000fe20008000026 */
[----:B------:R-:W-:Y:S01]  /*1eb0*/  UMOV UR8, 0xa816a776 ;  /* 0xa816a77600087882 */ /* 0x000fe20000000000 */
[----:B------:R-:W-:Y:S01]  /*1ec0*/  UMOV UR9, 0x3f8226e3 ;  /* 0x3f8226e300097882 */ /* 0x000fe20000000000 */
[----:B------:R-:W-:-:S05]  /*1ed0*/  DFMA R4, R40, R4, R40 ;  /* 0x000000042804722b */ /* 0x000fca0000000028 */
[----:B------:R-:W-:Y:S01]  /*1ee0*/  DFMA R38, R2, R38, UR8 ;  /* 0x0000000802267e2b */ /* 0x000fe20008000026 */
[----:B------:R-:W-:Y:S01]  /*1ef0*/  UMOV UR8, 0x85d25660 ;  /* 0x85d2566000087882 */ /* 0x000fe20000000000 */
[----:B------:R-:W-:Y:S01]  /*1f00*/  UMOV UR9, 0x3f9664f4 ;  /* 0x3f9664f400097882 */ /* 0x000fe20000000000 */
[----:B------:R-:W-:-:S05]  /*1f10*/  DMUL R40, R36, R4 ;  /* 0x0000000424287228 */ /* 0x000fca0000000000 */
[----:B------:R-:W-:Y:S01]  /*1f20*/  DFMA R38, R2, R38, UR8 ;  /* 0x0000000802267e2b */ /* 0x000fe20008000026 */
[----:B------:R-:W-:Y:S01]  /*1f30*/  UMOV UR8, 0x1babf31d ;  /* 0x1babf31d00087882 */ /* 0x000fe20000000000 */
[----:B------:R-:W-:Y:S01]  /*1f40*/  UMOV UR9, 0x3faba1ba ;  /* 0x3faba1ba00097882 */ /* 0x000fe20000000000 */
[----:B------:R-:W-:-:S05]  /*1f50*/  DFMA R42, -R60, R40, R36 ;  /* 0x000000283c2a722b */ /* 0x000fca0000000124 */
[----:B------:R-:W-:Y:S01]  /*1f60*/  DFMA R38, R2, R38, UR8 ;  /* 0x0000000802267e2b */ /* 0x000fe20008000026 */
[----:B------:R-:W-:Y:S01]  /*1f70*/  UMOV UR8, 0x111105d2 ;  /* 0x111105d200087882 */ /* 0x000fe20000000000 */
[----:B------:R-:W-:Y:S01]  /*1f80*/  UMOV UR9, 0x3fc11111 ;  /* 0x3fc1111100097882 */ /* 0x000fe20000000000 */
[----:B------:R-:W-:-:S05]  /*1f90*/  DFMA R4, R4, R42, R40 ;  /* 0x0000002a0404722b */ /* 0x000fca0000000028 */
[----:B------:R-:W-:Y:S01]  /*1fa0*/  DFMA R38, R2, R38, UR8 ;  /* 0x0000000802267e2b */ /* 0x000fe20008000026 */
[----:B------:R-:W-:Y:S01]  /*1fb0*/  UMOV UR8, 0x5555555e ;  /* 0x5555555e00087882 */ /* 0x000fe20000000000 */
[----:B------:R-:W-:-:S03]  /*1fc0*/  UMOV UR9, 0x3fd55555 ;  /* 0x3fd5555500097882 */ /* 0x000fc60000000000 */
[----:B------:R-:W-:-:S03]  /*1fd0*/  FFMA R40, RZ, R61, R5 ;  /* 0x0000003dff287223 */ /* 0x000fc60000000005 */
[----:B------:R-:W-:Y:S02]  /*1fe0*/  DFMA R38, R2, R38, UR8 ;  /* 0x0000000802267e2b */ /* 0x000fe40008000026 */
[----:B------:R-:W-:-:S06]  /*1ff0*/  FSETP.GT.AND P1, PT, |R40|, 1.469367938527859385e-39, PT ;  /* 0x001000002800780b */ /* 0x000fcc0003f24200 */
[----:B------:R-:W-:-:S08]  /*2000*/  DMUL R38, R2, R38 ;  /* 0x0000002602267228 */ /* 0x000fd00000000000 */
[----:B------:R-:W-:Y:S01]  /*2010*/  DFMA R2, R38, R34, R34 ;  /* 0x000000222602722b */ /* 0x000fe20000000022 */
[----:B0-----:R-:W-:Y:S10]  /*2020*/  @P0 BRA `(.L_x_68) ;  /* 0x0000000000280947 */ /* 0x001ff40003800000 */
[----:B------:R-:W0:Y:S01]  /*2030*/  MUFU.RCP64H R41, R3 ;  /* 0x0000000300297308 */ /* 0x000e220000001800 */
[----:B------:R-:W-:-:S06]  /*2040*/  IMAD.MOV.U32 R40, RZ, RZ, RZ ;  /* 0x000000ffff287224 */ /* 0x000fcc00078e00ff */
[----:B0-----:R-:W-:-:S08]  /*2050*/  DFMA R42, -R2, R40, 1 ;  /* 0x3ff00000022a742b */ /* 0x001fd00000000128 */
[----:B------:R-:W-:Y:S02]  /*2060*/  DFMA R44, R42, R42, R42 ;  /* 0x0000002a2a2c722b */ /* 0x000fe4000000002a */
[----:B------:R-:W-:-:S06]  /*2070*/  DADD R42, R2, -R34 ;  /* 0x00000000022a7229 */ /* 0x000fcc0000000822 */
[----:B------:R-:W-:Y:S02]  /*2080*/  DFMA R40, R40, R44, R40 ;  /* 0x0000002c2828722b */ /* 0x000fe40000000028 */
[----:B------:R-:W-:-:S06]  /*2090*/  DFMA R42, R38, R34, -R42 ;  /* 0x00000022262a722b */ /* 0x000fcc000000082a */
[----:B------:R-:W-:-:S08]  /*20a0*/  DFMA R34, R2, -R40, 1 ;  /* 0x3ff000000222742b */ /* 0x000fd00000000828 */
[----:B------:R-:W-:-:S08]  /*20b0*/  DFMA R34, R42, -R40, R34 ;  /* 0x800000282a22722b */ /* 0x000fd00000000022 */
[----:B------:R-:W-:-:S11]  /*20c0*/  DFMA R2, -R40, R34, -R40 ;  /* 0x000000222802722b */ /* 0x000fd60000000928 */
.L_x_68:
[----:B------:R-:W-:Y:S05]  /*20d0*/  BSYNC.RECONVERGENT B0 ;  /* 0x0000000000007941 */ /* 0x000fea0003800200 */
.L_x_67:
[----:B------:R-:W-:Y:S01]  /*20e0*/  BSSY.RECONVERGENT B2, `(.L_x_69) ;  /* 0x000000a000027945 */ /* 0x000fe20003800200 */
[----:B------:R-:W-:-:S03]  /*20f0*/  IMAD.WIDE R46, R32, 0x40, R46 ;  /* 0x00000040202e7825 */ /* 0x000fc600078e022e */
[----:B------:R-:W-:Y:S05]  /*2100*/  @P1 BRA P2, `(.L_x_70) ;  /* 0x00000000001c1947 */ /* 0x000fea0001000000 */
[----:B------:R-:W-:Y:S01]  /*2110*/  IMAD.MOV.U32 R35, RZ, RZ, R36 ;  /* 0x000000ffff237224 */ /* 0x000fe200078e0024 */
[----:B------:R-:W-:Y:S01]  /*2120*/  MOV R34, 0x2160 ;  /* 0x0000216000227802 */ /* 0x000fe20000000f00 */
[----:B------:R-:W-:Y:S02]  /*2130*/  IMAD.MOV.U32 R36, RZ, RZ, R60 ;  /* 0x000000ffff247224 */ /* 0x000fe400078e003c */
[----:B------:R-:W-:-:S07]  /*2140*/  IMAD.MOV.U32 R39, RZ, RZ, R61 ;  /* 0x000000ffff277224 */ /* 0x000fce00078e003d */
[----:B------:R-:W-:Y:S05]  /*2150*/  CALL.REL.NOINC `($__internal_2_$__cuda_sm20_div_rn_f64_full) ;  /* 0x0000000800f87944 */ /* 0x000fea0003c00000 */
[----:B------:R-:W-:Y:S01]  /*2160*/  IMAD.MOV.U32 R4, RZ, RZ, R36 ;  /* 0x000000ffff047224 */ /* 0x000fe200078e0024 */
[----:B------:R-:W-:-:S07]  /*2170*/  MOV R5, R37 ;  /* 0x0000002500057202 */ /* 0x000fce0000000f00 */
.L_x_70:
[----:B------:R-:W-:Y:S05]  /*2180*/  BSYNC.RECONVERGENT B2 ;  /* 0x0000000000027941 */ /* 0x000fea0003800200 */
.L_x_69:
[----:B------:R-:W0:Y:S01]  /*2190*/  MUFU.RCP64H R35, R3 ;  /* 0x0000000300237308 */ /* 0x000e220000001800 */
[----:B------:R-:W-:Y:S01]  /*21a0*/  VIADD R34, R3, 0x300402 ;  /* 0x0030040203227836 */ /* 0x000fe20000000000 */
[----:B------:R-:W-:Y:S04]  /*21b0*/  BSSY.RECONVERGENT B0, `(.L_x_71) ;  /* 0x000000c000007945 */ /* 0x000fe80003800200 */
[----:B------:R-:W-:Y:S01]  /*21c0*/  FSETP.GEU.AND P0, PT, |R34|, 5.8789094863358348022e-39, PT ;  /* 0x004004022200780b */ /* 0x000fe20003f0e200 */
[----:B0-----:R-:W-:-:S08]  /*21d0*/  DFMA R36, R34, -R2, 1 ;  /* 0x3ff000002224742b */ /* 0x001fd00000000802 */
[----:B------:R-:W-:-:S08]  /*21e0*/  DFMA R36, R36, R36, R36 ;  /* 0x000000242424722b */ /* 0x000fd00000000024 */
[----:B------:R-:W-:-:S08]  /*21f0*/  DFMA R36, R34, R36, R34 ;  /* 0x000000242224722b */ /* 0x000fd00000000022 */
[----:B------:R-:W-:-:S08]  /*2200*/  DFMA R38, R36, -R2, 1 ;  /* 0x3ff000002426742b */ /* 0x000fd00000000802 */
[----:B------:R-:W-:Y:S01]  /*2210*/  DFMA R36, R36, R38, R36 ;  /* 0x000000262424722b */ /* 0x000fe20000000024 */
[----:B------:R-:W-:Y:S10]  /*2220*/  @P0 BRA `(.L_x_72) ;  /* 0x0000000000100947 */ /* 0x000ff40003800000 */
[----:B------:R-:W-:-:S05]  /*2230*/  LOP3.LUT R34, R3, 0x7fffffff, RZ, 0xc0, !PT ;  /* 0x7fffffff03227812 */ /* 0x000fca00078ec0ff */
[----:B------:R-:W-:Y:S01]  /*2240*/  VIADD R38, R34, 0xfff00000 ;  /* 0xfff0000022267836 */ /* 0x000fe20000000000 */
[----:B------:R-:W-:-:S07]  /*2250*/  MOV R34, 0x2270 ;  /* 0x0000227000227802 */ /* 0x000fce0000000f00 */
[----:B------:R-:W-:Y:S05]  /*2260*/  CALL.REL.NOINC `($__internal_1_$__cuda_sm20_dblrcp_rn_slowpath_v3) ;  /* 0x0000000800187944 */ /* 0x000fea0003c00000 */
.L_x_72:
[----:B------:R-:W-:Y:S05]  /*2270*/  BSYNC.RECONVERGENT B0 ;  /* 0x0000000000007941 */ /* 0x000fea0003800200 */
.L_x_71:
[C---:B------:R-:W-:Y:S01]  /*2280*/  DFMA R44, R4.reuse, R20, R52 ;  /* 0x00000014042c722b */ /* 0x040fe20000000034 */
[----:B------:R-:W-:Y:S01]  /*2290*/  IMAD.MOV.U32 R38, RZ, RZ, 0x0 ;  /* 0x00000000ff267424 */ /* 0x000fe200078e00ff */
[C---:B------:R-:W-:Y:S01]  /*22a0*/  DFMA R2, R4.reuse, R22, R54 ;  /* 0x000000160402722b */ /* 0x040fe20000000036 */
[----:B------:R-:W-:Y:S01]  /*22b0*/  IMAD.MOV.U32 R39, RZ, RZ, 0x3fd80000 ;  /* 0x3fd80000ff277424 */ /* 0x000fe200078e00ff */
[----:B------:R-:W-:Y:S01]  /*22c0*/  DFMA R42, R4, R18, R50 ;  /* 0x00000012042a722b */ /* 0x000fe20000000032 */
[----:B------:R-:W-:Y:S03]  /*22d0*/  BSSY.RECONVERGENT B0, `(.L_x_73) ;  /* 0x000001c000007945 */ /* 0x000fe60003800200 */
[C---:B------:R-:W-:Y:S02]  /*22e0*/  DFMA R44, R36.reuse, R14, R44 ;  /* 0x0000000e242c722b */ /* 0x040fe4000000002c */
[----:B------:R-:W-:-:S02]  /*22f0*/  DFMA R2, R36, R16, R2 ;  /* 0x000000102402722b */ /* 0x000fc40000000002 */
[----:B------:R-:W-:-:S04]  /*2300*/  DFMA R42, R36, R12, R42 ;  /* 0x0000000c242a722b */ /* 0x000fc8000000002a */
[----:B------:R-:W-:-:S08]  /*2310*/  DMUL R4, R44, R44 ;  /* 0x0000002c2c047228 */ /* 0x000fd00000000000 */
        /* <DEDUP_REMOVED lines=17> */
[----:B------:R-:W-:Y:S01]  /*2430*/  MOV R62, R63 ;  /* 0x0000003f003e7202 */ /* 0x000fe20000000f00 */
[----:B------:R-:W-:Y:S01]  /*2440*/  IMAD.MOV.U32 R40, RZ, RZ, R64 ;  /* 0x000000ffff287224 */ /* 0x000fe200078e0040 */
[----:B------:R-:W-:Y:S01]  /*2450*/  MOV R34, 0x2490 ;  /* 0x0000249000227802 */ /* 0x000fe20000000f00 */
[----:B------:R-:W-:Y:S02]  /*2460*/  IMAD.MOV.U32 R41, RZ, RZ, R65 ;  /* 0x000000ffff297224 */ /* 0x000fe400078e0041 */
[----:B------:R-:W-:-:S07]  /*2470*/  IMAD.MOV.U32 R49, RZ, RZ, R4 ;  /* 0x000000ffff317224 */ /* 0x000fce00078e0004 */
[----:B------:R-:W-:Y:S05]  /*2480*/  CALL.REL.NOINC `($__internal_3_$__cuda_sm20_dsqrt_rn_f64_mediumpath_v1) ;  /* 0x0000000c00b87944 */ /* 0x000fea0003c00000 */
.L_x_74:
[----:B------:R-:W-:Y:S05]  /*2490*/  BSYNC.RECONVERGENT B0 ;  /* 0x0000000000007941 */ /* 0x000fea0003800200 */
.L_x_73:
        /* <DEDUP_REMOVED lines=23> */
.L_x_76:
[----:B------:R-:W-:Y:S05]  /*2610*/  BSYNC.RECONVERGENT B2 ;  /* 0x0000000000027941 */ /* 0x000fea0003800200 */
.L_x_75:
        /* <DEDUP_REMOVED lines=23> */
.L_x_78:
[----:B------:R-:W-:Y:S05]  /*2790*/  BSYNC.RECONVERGENT B2 ;  /* 0x0000000000027941 */ /* 0x000fea0003800200 */
.L_x_77:
        /* <DEDUP_REMOVED lines=21> */
.L_x_80:
[----:B------:R-:W-:Y:S05]  /*28f0*/  BSYNC.RECONVERGENT B2 ;  /* 0x0000000000027941 */ /* 0x000fea0003800200 */
.L_x_79:
[----:B------:R-:W0:Y:S01]  /*2900*/  LDC.64 R34, c[0x0][0x380] ;  /* 0x0000e000ff227b82 */ /* 0x000e220000000a00 */
[----:B------:R-:W-:Y:S01]  /*2910*/  IMAD.MOV.U32 R42, RZ, RZ, 0x3f800000 ;  /* 0x3f800000ff2a7424 */ /* 0x000fe200078e00ff */
[----:B------:R-:W-:Y:S01]  /*2920*/  STG.E.64 desc[UR6][R46.64+0x18], R4 ;  /* 0x000018042e007986 */ /* 0x000fe2000c101b06 */
[----:B------:R-:W-:Y:S01]  /*2930*/  IMAD.MOV.U32 R43, RZ, RZ, 0x3f800000 ;  /* 0x3f800000ff2b7424 */ /* 0x000fe200078e00ff */
[----:B------:R-:W-:Y:S02]  /*2940*/  UIADD3 UR5, UPT, UPT, -UR4, URZ, URZ ;  /* 0x000000ff04057290 */ /* 0x000fe4000fffe1ff */
[----:B------:R-:W-:Y:S01]  /*2950*/  VIADD R33, R33, UR4 ;  /* 0x0000000421217c36 */ /* 0x000fe20008000000 */
[----:B------:R-:W-:Y:S01]  /*2960*/  STG.E.64 desc[UR6][R46.64+0x20], R2 ;  /* 0x000020022e007986 */ /* 0x000fe2000c101b06 */
[----:B------:R-:W-:Y:S01]  /*2970*/  IMAD.MOV.U32 R49, RZ, RZ, 0x3f800000 ;  /* 0x3f800000ff317424 */ /* 0x000fe200078e00ff */
[----:B------:R-:W1:Y:S01]  /*2980*/  LDC.64 R38, c[0x0][0x388] ;  /* 0x0000e200ff267b82 */ /* 0x000e620000000a00 */
[----:B------:R-:W-:Y:S01]  /*2990*/  IADD3 R32, PT, PT, R32, UR4, RZ ;  /* 0x0000000420207c10 */ /* 0x000fe2000fffe0ff */
[----:B------:R-:W-:Y:S04]  /*29a0*/  STG.E.64 desc[UR6][R46.64+0x28], R36 ;  /* 0x000028242e007986 */ /* 0x000fe8000c101b06 */
[----:B------:R-:W-:Y:S02]  /*29b0*/  STG.E.64 desc[UR6][R46.64+0x38], R42 ;  /* 0x0000382a2e007986 */ /* 0x000fe4000c101b06 */
[----:B------:R-:W2:Y:S02]  /*29c0*/  LDC.64 R40, c[0x0][0x390] ;  /* 0x0000e400ff287b82 */ /* 0x000ea40000000a00 */
[----:B------:R3:W-:Y:S06]  /*29d0*/  STG.E.64 desc[UR6][R46.64+0x30], R48 ;  /* 0x000030302e007986 */ /* 0x0007ec000c101b06 */
[----:B------:R-:W4:Y:S01]  /*29e0*/  LDC.64 R44, c[0x0][0x3b0] ;  /* 0x0000ec00ff2c7b82 */ /* 0x000f220000000a00 */
[----:B0-----:R0:W-:Y:S04]  /*29f0*/  STG.E.64 desc[UR6][R46.64], R34 ;  /* 0x000000222e007986 */ /* 0x0011e8000c101b06 */
[----:B-1----:R0:W-:Y:S04]  /*2a00*/  STG.E.64 desc[UR6][R46.64+0x8], R38 ;  /* 0x000008262e007986 */ /* 0x0021e8000c101b06 */
[----:B--2---:R0:W-:Y:S01]  /*2a10*/  STG.E.64 desc[UR6][R46.64+0x10], R40 ;  /* 0x000010282e007986 */ /* 0x0041e2000c101b06 */
[----:B----4-:R-:W-:Y:S01]  /*2a20*/  ISETP.GE.AND P0, PT, R33, R45, PT ;  /* 0x0000002d2100720c */ /* 0x010fe20003f06270 */
[----:B---3--:R-:W-:-:S12]  /*2a30*/  IMAD R48, R44, UR5, R48 ;  /* 0x000000052c307c24 */ /* 0x008fd8000f8e0230 */
[----:B0-----:R-:W-:Y:S05]  /*2a40*/  @!P0 BRA `(.L_x_81) ;  /* 0xfffffff000208947 */ /* 0x001fea000383ffff */
.L_x_62:
[----:B0-----:R-:W-:Y:S05]  /*2a50*/  BSYNC.RECONVERGENT B1 ;  /* 0x0000000000017941 */ /* 0x001fea0003800200 */
.L_x_61:
[----:B------:R-:W0:Y:S01]  /*2a60*/  LDCU UR5, c[0x0][0x360] ;  /* 0x00006c00ff0577ac */ /* 0x000e220008000800 */
[----:B------:R-:W0:Y:S01]  /*2a70*/  LDC R3, c[0x0][0x370] ;  /* 0x0000dc00ff037b82 */ /* 0x000e220000000800 */
[----:B------:R-:W1:Y:S01]  /*2a80*/  LDCU UR8, c[0x0][0x3b0] ;  /* 0x00007600ff0877ac */ /* 0x000e620008000800 */
[----:B0-----:R-:W-:-:S05]  /*2a90*/  IMAD R0, R3, UR5, R0 ;  /* 0x0000000503007c24 */ /* 0x001fca000f8e0200 */
[----:B-1----:R-:W-:-:S13]  /*2aa0*/  ISETP.GE.AND P0, PT, R0, UR8, PT ;  /* 0x0000000800007c0c */ /* 0x002fda000bf06270 */
[----:B------:R-:W-:Y:S05]  /*2ab0*/  @!P0 BRA `(.L_x_82) ;  /* 0xffffffec00c88947 */ /* 0x000fea000383ffff */
[----:B------:R-:W-:Y:S05]  /*2ac0*/  EXIT ;  /* 0x000000000000794d */ /* 0x000fea0003800000 */
        .weak           $__internal_1_$__cuda_sm20_dblrcp_rn_slowpath_v3
        .type           $__internal_1_$__cuda_sm20_dblrcp_rn_slowpath_v3,@function
        .size           $__internal_1_$__cuda_sm20_dblrcp_rn_slowpath_v3,($__internal_2_$__cuda_sm20_div_rn_f64_full - $__internal_1_$__cuda_sm20_dblrcp_rn_slowpath_v3)
$__internal_1_$__cuda_sm20_dblrcp_rn_slowpath_v3:
[----:B------:R-:W-:Y:S01]  /*2ad0*/  DSETP.GTU.AND P0, PT, |R2|, +INF , PT ;  /* 0x7ff000000200742a */ /* 0x000fe20003f0c200 */
[----:B------:R-:W-:-:S13]  /*2ae0*/  BSSY.RECONVERGENT B2, `(.L_x_83) ;  /* 0x0000023000027945 */ /* 0x000fda0003800200 */
[----:B------:R-:W-:Y:S05]  /*2af0*/  @P0 BRA `(.L_x_84) ;  /* 0x00000000007c0947 */ /* 0x000fea0003800000 */
[----:B------:R-:W-:-:S05]  /*2b00*/  LOP3.LUT R39, R3, 0x7fffffff, RZ, 0xc0, !PT ;  /* 0x7fffffff03277812 */ /* 0x000fca00078ec0ff */
[----:B------:R-:W-:-:S05]  /*2b10*/  VIADD R35, R39, 0xffffffff ;  /* 0xffffffff27237836 */ /* 0x000fca0000000000 */
[----:B------:R-:W-:-:S13]  /*2b20*/  ISETP.GE.U32.AND P0, PT, R35, 0x7fefffff, PT ;  /* 0x7fefffff2300780c */ /* 0x000fda0003f06070 */
[----:B------:R-:W-:Y:S01]  /*2b30*/  @P0 LOP3.LUT R37, R3, 0x7ff00000, RZ, 0x3c, !PT ;  /* 0x7ff0000003250812 */ /* 0x000fe200078e3cff */
[----:B------:R-:W-:Y:S01]  /*2b40*/  @P0 IMAD.MOV.U32 R36, RZ, RZ, RZ ;  /* 0x000000ffff240224 */ /* 0x000fe200078e00ff */
[----:B------:R-:W-:Y:S06]  /*2b50*/  @P0 BRA `(.L_x_85) ;  /* 0x00000000006c0947 */ /* 0x000fec0003800000 */
[----:B------:R-:W-:-:S13]  /*2b60*/  ISETP.GE.U32.AND P0, PT, R39, 0x1000001, PT ;  /* 0x010000012700780c */ /* 0x000fda0003f06070 */
[----:B------:R-:W-:Y:S05]  /*2b70*/  @!P0 BRA `(.L_x_86) ;  /* 0x0000000000348947 */ /* 0x000fea0003800000 */
[----:B------:R-:W-:Y:S02]  /*2b80*/  VIADD R37, R3, 0xc0200000 ;  /* 0xc020000003257836 */ /* 0x000fe40000000000 */
[----:B------:R-:W-:Y:S02]  /*2b90*/  IMAD.MOV.U32 R36, RZ, RZ, R2 ;  /* 0x000000ffff247224 */ /* 0x000fe400078e0002 */
[----:B------:R-:W0:Y:S04]  /*2ba0*/  MUFU.RCP64H R39, R37 ;  /* 0x0000002500277308 */ /* 0x000e280000001800 */
[----:B0-----:R-:W-:-:S08]  /*2bb0*/  DFMA R40, -R36, R38, 1 ;  /* 0x3ff000002428742b */ /* 0x001fd00000000126 */
[----:B------:R-:W-:-:S08]  /*2bc0*/  DFMA R40, R40, R40, R40 ;  /* 0x000000282828722b */ /* 0x000fd00000000028 */
[----:B------:R-:W-:-:S08]  /*2bd0*/  DFMA R40, R38, R40, R38 ;  /* 0x000000282628722b */ /* 0x000fd00000000026 */
[----:B------:R-:W-:-:S08]  /*2be0*/  DFMA R38, -R36, R40, 1 ;  /* 0x3ff000002426742b */ /* 0x000fd00000000128 */
[----:B------:R-:W-:-:S08]  /*2bf0*/  DFMA R38, R40, R38, R40 ;  /* 0x000000262826722b */ /* 0x000fd00000000028 */
[----:B------:R-:W-:-:S08]  /*2c00*/  DMUL R38, R38, 2.2250738585072013831e-308 ;  /* 0x0010000026267828 */ /* 0x000fd00000000000 */
[----:B------:R-:W-:-:S08]  /*2c10*/  DFMA R2, -R2, R38, 1 ;  /* 0x3ff000000202742b */ /* 0x000fd00000000126 */
[----:B------:R-:W-:-:S08]  /*2c20*/  DFMA R2, R2, R2, R2 ;  /* 0x000000020202722b */ /* 0x000fd00000000002 */
[----:B------:R-:W-:Y:S01]  /*2c30*/  DFMA R36, R38, R2, R38 ;  /* 0x000000022624722b */ /* 0x000fe20000000026 */
[----:B------:R-:W-:Y:S10]  /*2c40*/  BRA `(.L_x_85) ;  /* 0x0000000000307947 */ /* 0x000ff40003800000 */
.L_x_86:
[----:B------:R-:W-:Y:S01]  /*2c50*/  DMUL R2, R2, 8.11296384146066816958e+31 ;  /* 0x4690000002027828 */ /* 0x000fe20000000000 */
[----:B------:R-:W-:-:S05]  /*2c60*/  IMAD.MOV.U32 R36, RZ, RZ, R38 ;  /* 0x000000ffff247224 */ /* 0x000fca00078e0026 */
[----:B------:R-:W0:Y:S02]  /*2c70*/  MUFU.RCP64H R37, R3 ;  /* 0x0000000300257308 */ /* 0x000e240000001800 */
[----:B0-----:R-:W-:-:S08]  /*2c80*/  DFMA R38, -R2, R36, 1 ;  /* 0x3ff000000226742b */ /* 0x001fd00000000124 */
[----:B------:R-:W-:-:S08]  /*2c90*/  DFMA R38, R38, R38, R38 ;  /* 0x000000262626722b */ /* 0x000fd00000000026 */
[----:B------:R-:W-:-:S08]  /*2ca0*/  DFMA R38, R36, R38, R36 ;  /* 0x000000262426722b */ /* 0x000fd00000000024 */
[----:B------:R-:W-:-:S08]  /*2cb0*/  DFMA R36, -R2, R38, 1 ;  /* 0x3ff000000224742b */ /* 0x000fd00000000126 */
[----:B------:R-:W-:-:S08]  /*2cc0*/  DFMA R36, R38, R36, R38 ;  /* 0x000000242624722b */ /* 0x000fd00000000026 */
[----:B------:R-:W-:Y:S01]  /*2cd0*/  DMUL R36, R36, 8.11296384146066816958e+31 ;  /* 0x4690000024247828 */ /* 0x000fe20000000000 */
[----:B------:R-:W-:Y:S10]  /*2ce0*/  BRA `(.L_x_85) ;  /* 0x0000000000087947 */ /* 0x000ff40003800000 */
.L_x_84:
[----:B------:R-:W-:Y:S02]  /*2cf0*/  LOP3.LUT R37, R3, 0x80000, RZ, 0xfc, !PT ;  /* 0x0008000003257812 */ /* 0x000fe400078efcff */
[----:B------:R-:W-:-:S07]  /*2d00*/  MOV R36, R2 ;  /* 0x0000000200247202 */ /* 0x000fce0000000f00 */
.L_x_85:
[----:B------:R-:W-:Y:S05]  /*2d10*/  BSYNC.RECONVERGENT B2 ;  /* 0x0000000000027941 */ /* 0x000fea0003800200 */
.L_x_83:
[----:B------:R-:W-:-:S04]  /*2d20*/  IMAD.MOV.U32 R35, RZ, RZ, 0x0 ;  /* 0x00000000ff237424 */ /* 0x000fc800078e00ff */
[----:B------:R-:W-:Y:S05]  /*2d30*/  RET.REL.NODEC R34 `(_Z13init_rays_gpu8vector3dIdES0_iidP3ray) ;  /* 0xffffffd022b07950 */ /* 0x000fea0003c3ffff */
        .weak           $__internal_2_$__cuda_sm20_div_rn_f64_full
        .type           $__internal_2_$__cuda_sm20_div_rn_f64_full,@function
        .size           $__internal_2_$__cuda_sm20_div_rn_f64_full,($__internal_3_$__cuda_sm20_dsqrt_rn_f64_mediumpath_v1 - $__internal_2_$__cuda_sm20_div_rn_f64_full)
$__internal_2_$__cuda_sm20_div_rn_f64_full:
[----:B------:R-:W-:Y:S01]  /*2d40*/  IMAD.MOV.U32 R67, RZ, RZ, R37 ;  /* 0x000000ffff437224 */ /* 0x000fe200078e0025 */
[C---:B------:R-:W-:Y:S01]  /*2d50*/  FSETP.GEU.AND P0, PT, |R39|.reuse, 1.469367938527859385e-39, PT ;  /* 0x001000002700780b */ /* 0x040fe20003f0e200 */
[----:B------:R-:W-:Y:S01]  /*2d60*/  IMAD.MOV.U32 R38, RZ, RZ, R36 ;  /* 0x000000ffff267224 */ /* 0x000fe200078e0024 */
[----:B------:R-:W-:Y:S01]  /*2d70*/  LOP3.LUT R37, R39, 0x800fffff, RZ, 0xc0, !PT ;  /* 0x800fffff27257812 */ /* 0x000fe200078ec0ff */
[----:B------:R-:W-:Y:S01]  /*2d80*/  IMAD.MOV.U32 R66, RZ, RZ, R35 ;  /* 0x000000ffff427224 */ /* 0x000fe200078e0023 */
[C---:B------:R-:W-:Y:S01]  /*2d90*/  FSETP.GEU.AND P2, PT, |R67|.reuse, 1.469367938527859385e-39, PT ;  /* 0x001000004300780b */ /* 0x040fe20003f4e200 */
[----:B------:R-:W-:Y:S01]  /*2da0*/  BSSY.RECONVERGENT B0, `(.L_x_87) ;  /* 0x0000058000007945 */ /* 0x000fe20003800200 */
[----:B------:R-:W-:Y:S02]  /*2db0*/  LOP3.LUT R35, R67, 0x7ff00000, RZ, 0xc0, !PT ;  /* 0x7ff0000043237812 */ /* 0x000fe400078ec0ff */
[----:B------:R-:W-:Y:S02]  /*2dc0*/  LOP3.LUT R37, R37, 0x3ff00000, RZ, 0xfc, !PT ;  /* 0x3ff0000025257812 */ /* 0x000fe400078efcff */
[----:B------:R-:W-:-:S02]  /*2dd0*/  LOP3.LUT R62, R39, 0x7ff00000, RZ, 0xc0, !PT ;  /* 0x7ff00000273e7812 */ /* 0x000fc400078ec0ff */
[----:B------:R-:W-:Y:S01]  /*2de0*/  MOV R70, R66 ;  /* 0x0000004200467202 */ /* 0x000fe20000000f00 */
[----:B------:R-:W-:Y:S01]  /*2df0*/  @!P0 DMUL R36, R38, 8.98846567431157953865e+307 ;  /* 0x7fe0000026248828 */ /* 0x000fe20000000000 */
[----:B------:R-:W-:-:S03]  /*2e00*/  ISETP.GE.U32.AND P1, PT, R35, R62, PT ;  /* 0x0000003e2300720c */ /* 0x000fc60003f26070 */
[----:B------:R-:W-:Y:S01]  /*2e10*/  @!P2 LOP3.LUT R49, R39, 0x7ff00000, RZ, 0xc0, !PT ;  /* 0x7ff000002731a812 */ /* 0x000fe200078ec0ff */
[----:B------:R-:W-:Y:S01]  /*2e20*/  @!P2 IMAD.MOV.U32 R68, RZ, RZ, RZ ;  /* 0x000000ffff44a224 */ /* 0x000fe200078e00ff */
[----:B------:R-:W0:Y:S02]  /*2e30*/  MUFU.RCP64H R65, R37 ;  /* 0x0000002500417308 */ /* 0x000e240000001800 */
[----:B------:R-:W-:Y:S01]  /*2e40*/  @!P2 ISETP.GE.U32.AND P3, PT, R35, R49, PT ;  /* 0x000000312300a20c */ /* 0x000fe20003f66070 */
[----:B------:R-:W-:Y:S01]  /*2e50*/  IMAD.MOV.U32 R49, RZ, RZ, 0x1ca00000 ;  /* 0x1ca00000ff317424 */ /* 0x000fe200078e00ff */
[----:B------:R-:W-:-:S04]  /*2e60*/  @!P0 LOP3.LUT R62, R37, 0x7ff00000, RZ, 0xc0, !PT ;  /* 0x7ff00000253e8812 */ /* 0x000fc800078ec0ff */
[C---:B------:R-:W-:Y:S02]  /*2e70*/  @!P2 SEL R63, R49.reuse, 0x63400000, !P3 ;  /* 0x63400000313fa807 */ /* 0x040fe40005800000 */
[----:B------:R-:W-:Y:S02]  /*2e80*/  SEL R64, R49, 0x63400000, !P1 ;  /* 0x6340000031407807 */ /* 0x000fe40004800000 */
[--C-:B------:R-:W-:Y:S02]  /*2e90*/  @!P2 LOP3.LUT R63, R63, 0x80000000, R67.reuse, 0xf8, !PT ;  /* 0x800000003f3fa812 */ /* 0x100fe400078ef843 */
[----:B------:R-:W-:Y:S01]  /*2ea0*/  LOP3.LUT R71, R64, 0x800fffff, R67, 0xf8, !PT ;  /* 0x800fffff40477812 */ /* 0x000fe200078ef843 */
[----:B------:R-:W-:Y:S01]  /*2eb0*/  IMAD.MOV.U32 R64, RZ, RZ, 0x1 ;  /* 0x00000001ff407424 */ /* 0x000fe200078e00ff */
[----:B------:R-:W-:Y:S01]  /*2ec0*/  @!P2 LOP3.LUT R69, R63, 0x100000, RZ, 0xfc, !PT ;  /* 0x001000003f45a812 */ /* 0x000fe200078efcff */
[----:B------:R-:W-:-:S05]  /*2ed0*/  IMAD.MOV.U32 R63, RZ, RZ, R35 ;  /* 0x000000ffff3f7224 */ /* 0x000fca00078e0023 */
[----:B------:R-:W-:Y:S02]  /*2ee0*/  @!P2 DFMA R70, R70, 2, -R68 ;  /* 0x400000004646a82b */ /* 0x000fe40000000844 */
[----:B0-----:R-:W-:-:S08]  /*2ef0*/  DFMA R68, R64, -R36, 1 ;  /* 0x3ff000004044742b */ /* 0x001fd00000000824 */
[----:B------:R-:W-:Y:S01]  /*2f00*/  DFMA R68, R68, R68, R68 ;  /* 0x000000444444722b */ /* 0x000fe20000000044 */
[----:B------:R-:W-:-:S07]  /*2f10*/  @!P2 LOP3.LUT R63, R71, 0x7ff00000, RZ, 0xc0, !PT ;  /* 0x7ff00000473fa812 */ /* 0x000fce00078ec0ff */
[----:B------:R-:W-:-:S08]  /*2f20*/  DFMA R64, R64, R68, R64 ;  /* 0x000000444040722b */ /* 0x000fd00000000040 */
[----:B------:R-:W-:-:S08]  /*2f30*/  DFMA R72, R64, -R36, 1 ;  /* 0x3ff000004048742b */ /* 0x000fd00000000824 */
[----:B------:R-:W-:-:S08]  /*2f40*/  DFMA R72, R64, R72, R64 ;  /* 0x000000484048722b */ /* 0x000fd00000000040 */
[----:B------:R-:W-:-:S08]  /*2f50*/  DMUL R64, R72, R70 ;  /* 0x0000004648407228 */ /* 0x000fd00000000000 */
[----:B------:R-:W-:-:S08]  /*2f60*/  DFMA R68, R64, -R36, R70 ;  /* 0x800000244044722b */ /* 0x000fd00000000046 */
[----:B------:R-:W-:Y:S01]  /*2f70*/  DFMA R68, R72, R68, R64 ;  /* 0x000000444844722b */ /* 0x000fe20000000040 */
[----:B------:R-:W-:-:S05]  /*2f80*/  VIADD R64, R63, 0xffffffff ;  /* 0xffffffff3f407836 */ /* 0x000fca0000000000 */
[----:B------:R-:W-:Y:S01]  /*2f90*/  ISETP.GT.U32.AND P0, PT, R64, 0x7feffffe, PT ;  /* 0x7feffffe4000780c */ /* 0x000fe20003f04070 */
[----:B------:R-:W-:-:S05]  /*2fa0*/  VIADD R64, R62, 0xffffffff ;  /* 0xffffffff3e407836 */ /* 0x000fca0000000000 */
[----:B------:R-:W-:-:S13]  /*2fb0*/  ISETP.GT.U32.OR P0, PT, R64, 0x7feffffe, P0 ;  /* 0x7feffffe4000780c */ /* 0x000fda0000704470 */
[----:B------:R-:W-:Y:S05]  /*2fc0*/  @P0 BRA `(.L_x_88) ;  /* 0x0000000000740947 */ /* 0x000fea0003800000 */
[----:B------:R-:W-:-:S04]  /*2fd0*/  LOP3.LUT R62, R39, 0x7ff00000, RZ, 0xc0, !PT ;  /* 0x7ff00000273e7812 */ /* 0x000fc800078ec0ff */
[CC--:B------:R-:W-:Y:S02]  /*2fe0*/  ISETP.GE.U32.AND P0, PT, R35.reuse, R62.reuse, PT ;  /* 0x0000003e2300720c */ /* 0x0c0fe40003f06070 */
[----:B------:R-:W-:Y:S01]  /*2ff0*/  VIADDMNMX R35, R35, -R62, 0xb9600000, !PT ;  /* 0xb960000023237446 */ /* 0x000fe2000780093e */
[----:B------:R-:W-:Y:S01]  /*3000*/  IMAD.MOV.U32 R62, RZ, RZ, RZ ;  /* 0x000000ffff3e7224 */ /* 0x000fe200078e00ff */
[----:B------:R-:W-:Y:S02]  /*3010*/  SEL R49, R49, 0x63400000, !P0 ;  /* 0x6340000031317807 */ /* 0x000fe40004000000 */
[----:B------:R-:W-:-:S04]  /*3020*/  VIMNMX R35, PT, PT, R35, 0x46a00000, PT ;  /* 0x46a0000023237848 */ /* 0x000fc80003fe0100 */
[----:B------:R-:W-:-:S05]  /*3030*/  IADD3 R35, PT, PT, -R49, R35, RZ ;  /* 0x0000002331237210 */ /* 0x000fca0007ffe1ff */
[----:B------:R-:W-:-:S06]  /*3040*/  VIADD R63, R35, 0x7fe00000 ;  /* 0x7fe00000233f7836 */ /* 0x000fcc0000000000 */
[----:B------:R-:W-:-:S10]  /*3050*/  DMUL R64, R68, R62 ;  /* 0x0000003e44407228 */ /* 0x000fd40000000000 */
[----:B------:R-:W-:-:S13]  /*3060*/  FSETP.GTU.AND P0, PT, |R65|, 1.469367938527859385e-39, PT ;  /* 0x001000004100780b */ /* 0x000fda0003f0c200 */
[----:B------:R-:W-:Y:S05]  /*3070*/  @P0 BRA `(.L_x_89) ;  /* 0x0000000000a80947 */ /* 0x000fea0003800000 */
[----:B------:R-:W-:Y:S01]  /*3080*/  DFMA R36, R68, -R36, R70 ;  /* 0x800000244424722b */ /* 0x000fe20000000046 */
[----:B------:R-:W-:-:S09]  /*3090*/  IMAD.MOV.U32 R62, RZ, RZ, RZ ;  /* 0x000000ffff3e7224 */ /* 0x000fd200078e00ff */
[C---:B------:R-:W-:Y:S02]  /*30a0*/  FSETP.NEU.AND P0, PT, R37.reuse, RZ, PT ;  /* 0x000000ff2500720b */ /* 0x040fe40003f0d000 */
[----:B------:R-:W-:-:S04]  /*30b0*/  LOP3.LUT R38, R37, 0x80000000, R39, 0x48, !PT ;  /* 0x8000000025267812 */ /* 0x000fc800078e4827 */
[----:B------:R-:W-:-:S07]  /*30c0*/  LOP3.LUT R63, R38, R63, RZ, 0xfc, !PT ;  /* 0x0000003f263f7212 */ /* 0x000fce00078efcff */
[----:B------:R-:W-:Y:S05]  /*30d0*/  @!P0 BRA `(.L_x_89) ;  /* 0x0000000000908947 */ /* 0x000fea0003800000 */
[----:B------:R-:W-:Y:S01]  /*30e0*/  IMAD.MOV R37, RZ, RZ, -R35 ;  /* 0x000000ffff257224 */ /* 0x000fe200078e0a23 */
[----:B------:R-:W-:Y:S01]  /*30f0*/  IADD3 R35, PT, PT, -R35, -0x43300000, RZ ;  /* 0xbcd0000023237810 */ /* 0x000fe20007ffe1ff */
[----:B------:R-:W-:-:S06]  /*3100*/  IMAD.MOV.U32 R36, RZ, RZ, RZ ;  /* 0x000000ffff247224 */ /* 0x000fcc00078e00ff */
[----:B------:R-:W-:Y:S02]  /*3110*/  DFMA R36, R64, -R36, R68 ;  /* 0x800000244024722b */ /* 0x000fe40000000044 */
[----:B------:R-:W-:-:S08]  /*3120*/  DMUL.RP R68, R68, R62 ;  /* 0x0000003e44447228 */ /* 0x000fd00000008000 */
[----:B------:R-:W-:Y:S02]  /*3130*/  FSETP.NEU.AND P0, PT, |R37|, R35, PT ;  /* 0x000000232500720b */ /* 0x000fe40003f0d200 */
[----:B------:R-:W-:Y:S02]  /*3140*/  LOP3.LUT R38, R69, R38, RZ, 0x3c, !PT ;  /* 0x0000002645267212 */ /* 0x000fe400078e3cff */
[----:B------:R-:W-:Y:S02]  /*3150*/  FSEL R35, R68, R64, !P0 ;  /* 0x0000004044237208 */ /* 0x000fe40004000000 */
[----:B------:R-:W-:Y:S02]  /*3160*/  FSEL R38, R38, R65, !P0 ;  /* 0x0000004126267208 */ /* 0x000fe40004000000 */
[----:B------:R-:W-:-:S03]  /*3170*/  MOV R64, R35 ;  /* 0x0000002300407202 */ /* 0x000fc60000000f00 */
[----:B------:R-:W-:Y:S01]  /*3180*/  IMAD.MOV.U32 R65, RZ, RZ, R38 ;  /* 0x000000ffff417224 */ /* 0x000fe200078e0026 */
[----:B------:R-:W-:Y:S06]  /*3190*/  BRA `(.L_x_89) ;  /* 0x0000000000607947 */ /* 0x000fec0003800000 */
.L_x_88:
[----:B------:R-:W-:-:S14]  /*31a0*/  DSETP.NAN.AND P0, PT, R66, R66, PT ;  /* 0x000000424200722a */ /* 0x000fdc0003f08000 */
[----:B------:R-:W-:Y:S05]  /*31b0*/  @P0 BRA `(.L_x_90) ;  /* 0x00000000004c0947 */ /* 0x000fea0003800000 */
[----:B------:R-:W-:-:S14]  /*31c0*/  DSETP.NAN.AND P0, PT, R38, R38, PT ;  /* 0x000000262600722a */ /* 0x000fdc0003f08000 */
[----:B------:R-:W-:Y:S05]  /*31d0*/  @P0 BRA `(.L_x_91) ;  /* 0x0000000000340947 */ /* 0x000fea0003800000 */
[----:B------:R-:W-:Y:S01]  /*31e0*/  ISETP.NE.AND P0, PT, R63, R62, PT ;  /* 0x0000003e3f00720c */ /* 0x000fe20003f05270 */
[----:B------:R-:W-:Y:S02]  /*31f0*/  IMAD.MOV.U32 R64, RZ, RZ, 0x0 ;  /* 0x00000000ff407424 */ /* 0x000fe400078e00ff */
[----:B------:R-:W-:-:S10]  /*3200*/  IMAD.MOV.U32 R65, RZ, RZ, -0x80000 ;  /* 0xfff80000ff417424 */ /* 0x000fd400078e00ff */
[----:B------:R-:W-:Y:S05]  /*3210*/  @!P0 BRA `(.L_x_89) ;  /* 0x0000000000408947 */ /* 0x000fea0003800000 */
[----:B------:R-:W-:Y:S02]  /*3220*/  ISETP.NE.AND P0, PT, R63, 0x7ff00000, PT ;  /* 0x7ff000003f00780c */ /* 0x000fe40003f05270 */
[----:B------:R-:W-:Y:S02]  /*3230*/  LOP3.LUT R38, R67, 0x80000000, R39, 0x48, !PT ;  /* 0x8000000043267812 */ /* 0x000fe400078e4827 */
[----:B------:R-:W-:-:S13]  /*3240*/  ISETP.EQ.OR P0, PT, R62, RZ, !P0 ;  /* 0x000000ff3e00720c */ /* 0x000fda0004702670 */
[----:B------:R-:W-:Y:S01]  /*3250*/  @P0 LOP3.LUT R35, R38, 0x7ff00000, RZ, 0xfc, !PT ;  /* 0x7ff0000026230812 */ /* 0x000fe200078efcff */
[----:B------:R-:W-:Y:S01]  /*3260*/  @!P0 IMAD.MOV.U32 R64, RZ, RZ, RZ ;  /* 0x000000ffff408224 */ /* 0x000fe200078e00ff */
[----:B------:R-:W-:Y:S01]  /*3270*/  @P0 MOV R64, RZ ;  /* 0x000000ff00400202 */ /* 0x000fe20000000f00 */
[----:B------:R-:W-:Y:S02]  /*3280*/  @!P0 IMAD.MOV.U32 R65, RZ, RZ, R38 ;  /* 0x000000ffff418224 */ /* 0x000fe400078e0026 */
[----:B------:R-:W-:Y:S01]  /*3290*/  @P0 IMAD.MOV.U32 R65, RZ, RZ, R35 ;  /* 0x000000ffff410224 */ /* 0x000fe200078e0023 */
[----:B------:R-:W-:Y:S06]  /*32a0*/  BRA `(.L_x_89) ;  /* 0x00000000001c7947 */ /* 0x000fec0003800000 */
.L_x_91:
[----:B------:R-:W-:Y:S01]  /*32b0*/  LOP3.LUT R35, R39, 0x80000, RZ, 0xfc, !PT ;  /* 0x0008000027237812 */ /* 0x000fe200078efcff */
[----:B------:R-:W-:-:S04]  /*32c0*/  IMAD.MOV.U32 R64, RZ, RZ, R38 ;  /* 0x000000ffff407224 */ /* 0x000fc800078e0026 */
[----:B------:R-:W-:Y:S01]  /*32d0*/  IMAD.MOV.U32 R65, RZ, RZ, R35 ;  /* 0x000000ffff417224 */ /* 0x000fe200078e0023 */
[----:B------:R-:W-:Y:S06]  /*32e0*/  BRA `(.L_x_89) ;  /* 0x00000000000c7947 */ /* 0x000fec0003800000 */
.L_x_90:
[----:B------:R-:W-:Y:S01]  /*32f0*/  LOP3.LUT R35, R67, 0x80000, RZ, 0xfc, !PT ;  /* 0x0008000043237812 */ /* 0x000fe200078efcff */
[----:B------:R-:W-:-:S04]  /*3300*/  IMAD.MOV.U32 R64, RZ, RZ, R66 ;  /* 0x000000ffff407224 */ /* 0x000fc800078e0042 */
[----:B------:R-:W-:-:S07]  /*3310*/  IMAD.MOV.U32 R65, RZ, RZ, R35 ;  /* 0x000000ffff417224 */ /* 0x000fce00078e0023 */
.L_x_89:
[----:B------:R-:W-:Y:S05]  /*3320*/  BSYNC.RECONVERGENT B0 ;  /* 0x0000000000007941 */ /* 0x000fea0003800200 */
.L_x_87:
[----:B------:R-:W-:Y:S01]  /*3330*/  IMAD.MOV.U32 R35, RZ, RZ, 0x0 ;  /* 0x00000000ff237424 */ /* 0x000fe200078e00ff */
[----:B------:R-:W-:Y:S01]  /*3340*/  MOV R36, R64 ;  /* 0x0000004000247202 */ /* 0x000fe20000000f00 */
[----:B------:R-:W-:Y:S02]  /*3350*/  IMAD.MOV.U32 R37, RZ, RZ, R65 ;  /* 0x000000ffff257224 */ /* 0x000fe400078e0041 */
[----:B------:R-:W-:Y:S05]  /*3360*/  RET.REL.NODEC R34 `(_Z13init_rays_gpu8vector3dIdES0_iidP3ray) ;  /* 0xffffffcc22247950 */ /* 0x000fea0003c3ffff */
        .weak           $__internal_3_$__cuda_sm20_dsqrt_rn_f64_mediumpath_v1
        .type           $__internal_3_$__cuda_sm20_dsqrt_rn_f64_mediumpath_v1,@function
        .size           $__internal_3_$__cuda_sm20_dsqrt_rn_f64_mediumpath_v1,($_Z13init_rays_gpu8vector3dIdES0_iidP3ray$__internal_trig_reduction_slowpathd - $__internal_3_$__cuda_sm20_dsqrt_rn_f64_mediumpath_v1)
$__internal_3_$__cuda_sm20_dsqrt_rn_f64_mediumpath_v1:
[----:B------:R-:W-:Y:S01]  /*3370*/  ISETP.GE.U32.AND P0, PT, R49, -0x3400000, PT ;  /* 0xfcc000003100780c */ /* 0x000fe20003f06070 */
[----:B------:R-:W-:Y:S01]  /*3380*/  BSSY.RECONVERGENT B2, `(.L_x_92) ;  /* 0x0000025000027945 */ /* 0x000fe20003800200 */
[----:B------:R-:W-:Y:S02]  /*3390*/  IMAD.MOV.U32 R63, RZ, RZ, R62 ;  /* 0x000000ffff3f7224 */ /* 0x000fe400078e003e */
[----:B------:R-:W-:-:S09]  /*33a0*/  IMAD.MOV.U32 R62, RZ, RZ, R35 ;  /* 0x000000ffff3e7224 */ /* 0x000fd200078e0023 */
[----:B------:R-:W-:Y:S05]  /*33b0*/  @!P0 BRA `(.L_x_93) ;  /* 0x0000000000208947 */ /* 0x000fea0003800000 */
[----:B------:R-:W-:-:S10]  /*33c0*/  DFMA.RM R40, R38, R62, R40 ;  /* 0x0000003e2628722b */ /* 0x000fd40000004028 */
[----:B------:R-:W-:-:S05]  /*33d0*/  IADD3 R38, P0, PT, R40, 0x1, RZ ;  /* 0x0000000128267810 */ /* 0x000fca0007f1e0ff */
[----:B------:R-:W-:-:S06]  /*33e0*/  IMAD.X R39, RZ, RZ, R41, P0 ;  /* 0x000000ffff277224 */ /* 0x000fcc00000e0629 */
[----:B------:R-:W-:-:S08]  /*33f0*/  DFMA.RP R36, -R40, R38, R36 ;  /* 0x000000262824722b */ /* 0x000fd00000008124 */
[----:B------:R-:W-:-:S06]  /*3400*/  DSETP.GT.AND P0, PT, R36, RZ, PT ;  /* 0x000000ff2400722a */ /* 0x000fcc0003f04000 */
[----:B------:R-:W-:Y:S02]  /*3410*/  FSEL R38, R38, R40, P0 ;  /* 0x0000002826267208 */ /* 0x000fe40000000000 */
[----:B------:R-:W-:Y:S01]  /*3420*/  FSEL R39, R39, R41, P0 ;  /* 0x0000002927277208 */ /* 0x000fe20000000000 */
[----:B------:R-:W-:Y:S06]  /*3430*/  BRA `(.L_x_94) ;  /* 0x0000000000647947 */ /* 0x000fec0003800000 */
.L_x_93:
[----:B------:R-:W-:-:S14]  /*3440*/  DSETP.NE.AND P0, PT, R36, RZ, PT ;  /* 0x000000ff2400722a */ /* 0x000fdc0003f05000 */
[----:B------:R-:W-:Y:S05]  /*3450*/  @!P0 BRA `(.L_x_95) ;  /* 0x0000000000588947 */ /* 0x000fea0003800000 */
[----:B------:R-:W-:-:S13]  /*3460*/  ISETP.GE.AND P0, PT, R37, RZ, PT ;  /* 0x000000ff2500720c */ /* 0x000fda0003f06270 */
[----:B------:R-:W-:Y:S01]  /*3470*/  @!P0 MOV R38, 0x0 ;  /* 0x0000000000268802 */ /* 0x000fe20000000f00 */
[----:B------:R-:W-:Y:S01]  /*3480*/  @!P0 IMAD.MOV.U32 R39, RZ, RZ, -0x80000 ;  /* 0xfff80000ff278424 */ /* 0x000fe200078e00ff */
[----:B------:R-:W-:Y:S06]  /*3490*/  @!P0 BRA `(.L_x_94) ;  /* 0x00000000004c8947 */ /* 0x000fec0003800000 */
[----:B------:R-:W-:-:S13]  /*34a0*/  ISETP.GT.AND P0, PT, R37, 0x7fefffff, PT ;  /* 0x7fefffff2500780c */ /* 0x000fda0003f04270 */
[----:B------:R-:W-:Y:S05]  /*34b0*/  @P0 BRA `(.L_x_95) ;  /* 0x0000000000400947 */ /* 0x000fea0003800000 */
[----:B------:R-:W-:Y:S01]  /*34c0*/  DMUL R62, R36, 8.11296384146066816958e+31 ;  /* 0x46900000243e7828 */ /* 0x000fe20000000000 */
[----:B------:R-:W-:Y:S02]  /*34d0*/  IMAD.MOV.U32 R40, RZ, RZ, RZ ;  /* 0x000000ffff287224 */ /* 0x000fe400078e00ff */
[----:B------:R-:W-:Y:S02]  /*34e0*/  IMAD.MOV.U32 R36, RZ, RZ, 0x0 ;  /* 0x00000000ff247424 */ /* 0x000fe400078e00ff */
[----:B------:R-:W-:Y:S01]  /*34f0*/  IMAD.MOV.U32 R37, RZ, RZ, 0x3fd80000 ;  /* 0x3fd80000ff257424 */ /* 0x000fe200078e00ff */
[----:B------:R-:W0:Y:S02]  /*3500*/  MUFU.RSQ64H R41, R63 ;  /* 0x0000003f00297308 */ /* 0x000e240000001c00 */
[----:B0-----:R-:W-:-:S08]  /*3510*/  DMUL R38, R40, R40 ;  /* 0x0000002828267228 */ /* 0x001fd00000000000 */
[----:B------:R-:W-:-:S08]  /*3520*/  DFMA R38, R62, -R38, 1 ;  /* 0x3ff000003e26742b */ /* 0x000fd00000000826 */
[----:B------:R-:W-:Y:S02]  /*3530*/  DFMA R36, R38, R36, 0.5 ;  /* 0x3fe000002624742b */ /* 0x000fe40000000024 */
[----:B------:R-:W-:-:S08]  /*3540*/  DMUL R38, R40, R38 ;  /* 0x0000002628267228 */ /* 0x000fd00000000000 */
[----:B------:R-:W-:-:S08]  /*3550*/  DFMA R38, R36, R38, R40 ;  /* 0x000000262426722b */ /* 0x000fd00000000028 */
[----:B------:R-:W-:Y:S02]  /*3560*/  DMUL R36, R62, R38 ;  /* 0x000000263e247228 */ /* 0x000fe40000000000 */
[----:B------:R-:W-:-:S06]  /*3570*/  VIADD R39, R39, 0xfff00000 ;  /* 0xfff0000027277836 */ /* 0x000fcc0000000000 */
[----:B------:R-:W-:-:S08]  /*3580*/  DFMA R62, R36, -R36, R62 ;  /* 0x80000024243e722b */ /* 0x000fd0000000003e */
[----:B------:R-:W-:-:S10]  /*3590*/  DFMA R38, R38, R62, R36 ;  /* 0x0000003e2626722b */ /* 0x000fd40000000024 */
[----:B------:R-:W-:Y:S01]  /*35a0*/  IADD3 R39, PT, PT, R39, -0x3500000, RZ ;  /* 0xfcb0000027277810 */ /* 0x000fe20007ffe0ff */
[----:B------:R-:W-:Y:S06]  /*35b0*/  BRA `(.L_x_94) ;  /* 0x0000000000047947 */ /* 0x000fec0003800000 */
.L_x_95:
[----:B------:R-:W-:-:S11]  /*35c0*/  DADD R38, R36, R36 ;  /* 0x0000000024267229 */ /* 0x000fd60000000024 */
.L_x_94:
[----:B------:R-:W-:Y:S05]  /*35d0*/  BSYNC.RECONVERGENT B2 ;  /* 0x0000000000027941 */ /* 0x000fea0003800200 */
.L_x_92:
[----:B------:R-:W-:Y:S02]  /*35e0*/  IMAD.MOV.U32 R35, RZ, RZ, 0x0 ;  /* 0x00000000ff237424 */ /* 0x000fe400078e00ff */
[----:B------:R-:W-:Y:S02]  /*35f0*/  IMAD.MOV.U32 R40, RZ, RZ, R38 ;  /* 0x000000ffff287224 */ /* 0x000fe400078e0026 */
[----:B------:R-:W-:Y:S01]  /*3600*/  IMAD.MOV.U32 R41, RZ, RZ, R39 ;  /* 0x000000ffff297224 */ /* 0x000fe200078e0027 */
[----:B------:R-:W-:Y:S06]  /*3610*/  RET.REL.NODEC R34 `(_Z13init_rays_gpu8vector3dIdES0_iidP3ray) ;  /* 0xffffffc822787950 */ /* 0x000fec0003c3ffff */
        .type           $_Z13init_rays_gpu8vector3dIdES0_iidP3ray$__internal_trig_reduction_slowpathd,@function
        .size           $_Z13init_rays_gpu8vector3dIdES0_iidP3ray$__internal_trig_reduction_slowpathd,(.L_x_256 - $_Z13init_rays_gpu8vector3dIdES0_iidP3ray$__internal_trig_reduction_slowpathd)
$_Z13init_rays_gpu8vector3dIdES0_iidP3ray$__internal_trig_reduction_slowpathd:
[----:B------:R-:W-:Y:S01]  /*3620*/  SHF.R.U32.HI R4, RZ, 0x14, R3 ;  /* 0x00000014ff047819 */ /* 0x000fe20000011603 */
[----:B------:R-:W-:Y:S02]  /*3630*/  IMAD.MOV.U32 R44, RZ, RZ, R5 ;  /* 0x000000ffff2c7224 */ /* 0x000fe400078e0005 */
[----:B------:R-:W-:Y:S01]  /*3640*/  IMAD.MOV.U32 R5, RZ, RZ, RZ ;  /* 0x000000ffff057224 */ /* 0x000fe200078e00ff */
[----:B------:R-:W-:-:S04]  /*3650*/  LOP3.LUT R34, R4, 0x7ff, RZ, 0xc0, !PT ;  /* 0x000007ff04227812 */ /* 0x000fc800078ec0ff */
[----:B------:R-:W-:-:S13]  /*3660*/  ISETP.NE.AND P0, PT, R34, 0x7ff, PT ;  /* 0x000007ff2200780c */ /* 0x000fda0003f05270 */
[----:B------:R-:W-:Y:S05]  /*3670*/  @!P0 BRA `(.L_x_96) ;  /* 0x0000000800448947 */ /* 0x000fea0003800000 */
[----:B------:R-:W-:Y:S01]  /*3680*/  IADD3 R34, PT, PT, R34, -0x400, RZ ;  /* 0xfffffc0022227810 */ /* 0x000fe20007ffe0ff */
[----:B------:R-:W-:Y:S01]  /*3690*/  BSSY.RECONVERGENT B3, `(.L_x_97) ;  /* 0x000002e000037945 */ /* 0x000fe20003800200 */
[----:B------:R-:W-:Y:S02]  /*36a0*/  CS2R R40, SRZ ;  /* 0x0000000000287805 */ /* 0x000fe4000001ff00 */
[----:B------:R-:W-:Y:S02]  /*36b0*/  SHF.R.U32.HI R5, RZ, 0x6, R34 ;  /* 0x00000006ff057819 */ /* 0x000fe40000011622 */
[----:B------:R-:W-:Y:S02]  /*36c0*/  ISETP.GE.U32.AND P0, PT, R34, 0x80, PT ;  /* 0x000000802200780c */ /* 0x000fe40003f06070 */
[C---:B------:R-:W-:Y:S02]  /*36d0*/  IADD3 R34, PT, PT, -R5.reuse, 0x13, RZ ;  /* 0x0000001305227810 */ /* 0x040fe40007ffe1ff */
[----:B------:R-:W-:-:S02]  /*36e0*/  IADD3 R47, PT, PT, -R5, 0xf, RZ ;  /* 0x0000000f052f7810 */ /* 0x000fc40007ffe1ff */
[----:B------:R-:W-:-:S04]  /*36f0*/  SEL R34, R34, 0x12, P0 ;  /* 0x0000001222227807 */ /* 0x000fc80000000000 */
[----:B------:R-:W-:-:S13]  /*3700*/  ISETP.GE.AND P0, PT, R47, R34, PT ;  /* 0x000000222f00720c */ /* 0x000fda0003f06270 */
[----:B------:R-:W-:Y:S05]  /*3710*/  @P0 BRA `(.L_x_98) ;  /* 0x0000000000940947 */ /* 0x000fea0003800000 */
[----:B------:R-:W0:Y:S01]  /*3720*/  LDC.64 R38, c[0x0][0x358] ;  /* 0x0000d600ff267b82 */ /* 0x000e220000000a00 */
[C---:B------:R-:W-:Y:S01]  /*3730*/  SHF.L.U64.HI R35, R44.reuse, 0xb, R3 ;  /* 0x0000000b2c237819 */ /* 0x040fe20000010203 */
[----:B------:R-:W-:Y:S01]  /*3740*/  BSSY.RECONVERGENT B4, `(.L_x_99) ;  /* 0x0000021000047945 */ /* 0x000fe20003800200 */
[----:B------:R-:W-:Y:S01]  /*3750*/  IMAD.SHL.U32 R44, R44, 0x800, RZ ;  /* 0x000008002c2c7824 */ /* 0x000fe200078e00ff */
[----:B------:R-:W-:Y:S01]  /*3760*/  IADD3 R46, PT, PT, RZ, -R5, -R34 ;  /* 0x80000005ff2e7210 */ /* 0x000fe20007ffe822 */
[----:B------:R-:W-:Y:S01]  /*3770*/  IMAD.MOV.U32 R45, RZ, RZ, RZ ;  /* 0x000000ffff2d7224 */ /* 0x000fe200078e00ff */
[----:B------:R-:W-:Y:S02]  /*3780*/  CS2R R40, SRZ ;  /* 0x0000000000287805 */ /* 0x000fe4000001ff00 */
[----:B------:R-:W-:-:S07]  /*3790*/  LOP3.LUT R35, R35, 0x80000000, RZ, 0xfc, !PT ;  /* 0x8000000023237812 */ /* 0x000fce00078efcff */
.L_x_100:
[----:B------:R-:W1:Y:S01]  /*37a0*/  LDC.64 R42, c[0x4][RZ] ;  /* 0x01000000ff2a7b82 */ /* 0x000e620000000a00 */
[----:B0-----:R-:W-:Y:S02]  /*37b0*/  R2UR UR8, R38 ;  /* 0x00000000260872ca */ /* 0x001fe400000e0000 */
[----:B------:R-:W-:Y:S01]  /*37c0*/  R2UR UR9, R39 ;  /* 0x00000000270972ca */ /* 0x000fe200000e0000 */
[----:B-1----:R-:W-:-:S12]  /*37d0*/  IMAD.WIDE R42, R47, 0x8, R42 ;  /* 0x000000082f2a7825 */ /* 0x002fd800078e022a */
[----:B------:R-:W2:Y:S01]  /*37e0*/  LDG.E.64.CONSTANT R42, desc[UR8][R42.64] ;  /* 0x000000082a2a7981 */ /* 0x000ea2000c1e9b00 */
[----:B------:R-:W-:Y:S02]  /*37f0*/  VIADD R46, R46, 0x1 ;  /* 0x000000012e2e7836 */ /* 0x000fe40000000000 */
[----:B------:R-:W-:Y:S02]  /*3800*/  VIADD R47, R47, 0x1 ;  /* 0x000000012f2f7836 */ /* 0x000fe40000000000 */
[----:B--2---:R-:W-:-:S04]  /*3810*/  IMAD.WIDE.U32 R40, P2, R42, R44, R40 ;  /* 0x0000002c2a287225 */ /* 0x004fc80007840028 */
[----:B------:R-:W-:Y:S02]  /*3820*/  IMAD R49, R42, R35, RZ ;  /* 0x000000232a317224 */ /* 0x000fe400078e02ff */
[CC--:B------:R-:W-:Y:S02]  /*3830*/  IMAD R62, R43.reuse, R44.reuse, RZ ;  /* 0x0000002c2b3e7224 */ /* 0x0c0fe400078e02ff */
[----:B------:R-:W-:Y:S01]  /*3840*/  IMAD.HI.U32 R63, R43, R44, RZ ;  /* 0x0000002c2b3f7227 */ /* 0x000fe200078e00ff */
[----:B------:R-:W-:-:S03]  /*3850*/  IADD3 R41, P0, PT, R49, R41, RZ ;  /* 0x0000002931297210 */ /* 0x000fc60007f1e0ff */
[----:B------:R-:W-:Y:S01]  /*3860*/  IMAD R49, R45, 0x8, R1 ;  /* 0x000000082d317824 */ /* 0x000fe200078e0201 */
[----:B------:R-:W-:Y:S01]  /*3870*/  IADD3 R41, P1, PT, R62, R41, RZ ;  /* 0x000000293e297210 */ /* 0x000fe20007f3e0ff */
[----:B------:R-:W-:-:S04]  /*3880*/  IMAD.HI.U32 R62, R42, R35, RZ ;  /* 0x000000232a3e7227 */ /* 0x000fc800078e00ff */
[----:B------:R-:W-:Y:S01]  /*3890*/  IMAD.X R42, RZ, RZ, R62, P2 ;  /* 0x000000ffff2a7224 */ /* 0x000fe200010e063e */
[----:B------:R0:W-:Y:S01]  /*38a0*/  STL.64 [R49], R40 ;  /* 0x0000002831007387 */ /* 0x0001e20000100a00 */
[----:B------:R-:W-:-:S03]  /*38b0*/  IMAD.HI.U32 R62, R43, R35, RZ ;  /* 0x000000232b3e7227 */ /* 0x000fc600078e00ff */
[----:B------:R-:W-:Y:S01]  /*38c0*/  IADD3.X R42, P0, PT, R63, R42, RZ, P0, !PT ;  /* 0x0000002a3f2a7210 */ /* 0x000fe2000071e4ff */
[----:B------:R-:W-:Y:S02]  /*38d0*/  IMAD R43, R43, R35, RZ ;  /* 0x000000232b2b7224 */ /* 0x000fe400078e02ff */
[----:B------:R-:W-:-:S03]  /*38e0*/  VIADD R45, R45, 0x1 ;  /* 0x000000012d2d7836 */ /* 0x000fc60000000000 */
[----:B------:R-:W-:Y:S02]  /*38f0*/  IADD3.X R43, P1, PT, R43, R42, RZ, P1, !PT ;  /* 0x0000002a2b2b7210 */ /* 0x000fe40000f3e4ff */
[----:B------:R-:W-:Y:S02]  /*3900*/  IADD3.X R42, PT, PT, R62, RZ, RZ, P0, !PT ;  /* 0x000000ff3e2a7210 */ /* 0x000fe400007fe4ff */
[----:B------:R-:W-:Y:S01]  /*3910*/  ISETP.NE.AND P0, PT, R46, -0xf, PT ;  /* 0xfffffff12e00780c */ /* 0x000fe20003f05270 */
[----:B0-----:R-:W-:Y:S02]  /*3920*/  IMAD.MOV.U32 R40, RZ, RZ, R43 ;  /* 0x000000ffff287224 */ /* 0x001fe400078e002b */
[----:B------:R-:W-:-:S10]  /*3930*/  IMAD.X R41, RZ, RZ, R42, P1 ;  /* 0x000000ffff297224 */ /* 0x000fd400008e062a */
[----:B------:R-:W-:Y:S05]  /*3940*/  @P0 BRA `(.L_x_100) ;  /* 0xfffffffc00940947 */ /* 0x000fea000383ffff */
[----:B------:R-:W-:Y:S05]  /*3950*/  BSYNC.RECONVERGENT B4 ;  /* 0x0000000000047941 */ /* 0x000fea0003800200 */
.L_x_99:
[----:B------:R-:W-:-:S07]  /*3960*/  MOV R47, R34 ;  /* 0x00000022002f7202 */ /* 0x000fce0000000f00 */
.L_x_98:
[----:B------:R-:W-:Y:S05]  /*3970*/  BSYNC.RECONVERGENT B3 ;  /* 0x0000000000037941 */ /* 0x000fea0003800200 */
.L_x_97:
[----:B------:R-:W-:Y:S01]  /*3980*/  LOP3.LUT P0, R63, R4, 0x3f, RZ, 0xc0, !PT ;  /* 0x0000003f043f7812 */ /* 0x000fe2000780c0ff */
[----:B------:R-:W-:-:S04]  /*3990*/  IMAD.IADD R4, R5, 0x1, R47 ;  /* 0x0000000105047824 */ /* 0x000fc800078e022f */
[----:B------:R-:W-:-:S05]  /*39a0*/  IMAD.U32 R65, R4, 0x8, R1 ;  /* 0x0000000804417824 */ /* 0x000fca00078e0001 */
[----:B------:R0:W-:Y:S04]  /*39b0*/  STL.64 [R65+-0x78], R40 ;  /* 0xffff882841007387 */ /* 0x0001e80000100a00 */
[----:B------:R-:W2:Y:S04]  /*39c0*/  @P0 LDL.64 R42, [R1+0x8] ;  /* 0x00000800012a0983 */ /* 0x000ea80000100a00 */
[----:B------:R-:W3:Y:S04]  /*39d0*/  LDL.64 R34, [R1+0x10] ;  /* 0x0000100001227983 */ /* 0x000ee80000100a00 */
[----:B------:R-:W4:Y:S01]  /*39e0*/  LDL.64 R4, [R1+0x18] ;  /* 0x0000180001047983 */ /* 0x000f220000100a00 */
[----:B------:R-:W-:Y:S01]  /*39f0*/  @P0 LOP3.LUT R38, R63, 0x3f, RZ, 0x3c, !PT ;  /* 0x0000003f3f260812 */ /* 0x000fe200078e3cff */
[----:B------:R-:W-:Y:S01]  /*3a00*/  BSSY.RECONVERGENT B3, `(.L_x_101) ;  /* 0x0000034000037945 */ /* 0x000fe20003800200 */
[----:B--2---:R-:W-:-:S02]  /*3a10*/  @P0 SHF.R.U64 R39, R42, 0x1, R43 ;  /* 0x000000012a270819 */ /* 0x004fc4000000122b */
[----:B------:R-:W-:Y:S02]  /*3a20*/  @P0 SHF.R.U32.HI R43, RZ, 0x1, R43 ;  /* 0x00000001ff2b0819 */ /* 0x000fe4000001162b */
[--C-:B---3--:R-:W-:Y:S02]  /*3a30*/  @P0 SHF.R.U32.HI R49, RZ, 0x1, R35.reuse ;  /* 0x00000001ff310819 */ /* 0x108fe40000011623 */
[C---:B------:R-:W-:Y:S02]  /*3a40*/  @P0 SHF.R.U64 R47, R34.reuse, 0x1, R35 ;  /* 0x00000001222f0819 */ /* 0x040fe40000001223 */
[CC--:B------:R-:W-:Y:S02]  /*3a50*/  @P0 SHF.L.U32 R42, R34.reuse, R63.reuse, RZ ;  /* 0x0000003f222a0219 */ /* 0x0c0fe400000006ff */
[----:B------:R-:W-:Y:S02]  /*3a60*/  @P0 SHF.R.U64 R39, R39, R38, R43 ;  /* 0x0000002627270219 */ /* 0x000fe4000000122b */
[----:B------:R-:W-:-:S02]  /*3a70*/  @P0 SHF.L.U64.HI R45, R34, R63, R35 ;  /* 0x0000003f222d0219 */ /* 0x000fc40000010223 */
[-C--:B0-----:R-:W-:Y:S02]  /*3a80*/  @P0 SHF.R.U32.HI R40, RZ, R38.reuse, R43 ;  /* 0x00000026ff280219 */ /* 0x081fe4000001162b */
[----:B----4-:R-:W-:Y:S02]  /*3a90*/  @P0 SHF.L.U32 R41, R4, R63, RZ ;  /* 0x0000003f04290219 */ /* 0x010fe400000006ff */
[----:B------:R-:W-:Y:S02]  /*3aa0*/  @P0 SHF.R.U64 R44, R47, R38, R49 ;  /* 0x000000262f2c0219 */ /* 0x000fe40000001231 */
[----:B------:R-:W-:Y:S02]  /*3ab0*/  @P0 LOP3.LUT R34, R42, R39, RZ, 0xfc, !PT ;  /* 0x000000272a220212 */ /* 0x000fe400078efcff */
[----:B------:R-:W-:Y:S02]  /*3ac0*/  @P0 LOP3.LUT R35, R45, R40, RZ, 0xfc, !PT ;  /* 0x000000282d230212 */ /* 0x000fe400078efcff */
[----:B------:R-:W-:-:S02]  /*3ad0*/  @P0 SHF.L.U64.HI R63, R4, R63, R5 ;  /* 0x0000003f043f0219 */ /* 0x000fc40000010205 */
[----:B------:R-:W-:Y:S01]  /*3ae0*/  @P0 LOP3.LUT R4, R41, R44, RZ, 0xfc, !PT ;  /* 0x0000002c29040212 */ /* 0x000fe200078efcff */
[C---:B------:R-:W-:Y:S01]  /*3af0*/  IMAD.SHL.U32 R41, R34.reuse, 0x4, RZ ;  /* 0x0000000422297824 */ /* 0x040fe200078e00ff */
[----:B------:R-:W-:Y:S02]  /*3b00*/  @P0 SHF.R.U32.HI R38, RZ, R38, R49 ;  /* 0x00000026ff260219 */ /* 0x000fe40000011631 */
[----:B------:R-:W-:Y:S02]  /*3b10*/  SHF.L.U64.HI R45, R34, 0x2, R35 ;  /* 0x00000002222d7819 */ /* 0x000fe40000010223 */
[----:B------:R-:W-:Y:S02]  /*3b20*/  @P0 LOP3.LUT R5, R63, R38, RZ, 0xfc, !PT ;  /* 0x000000263f050212 */ /* 0x000fe400078efcff */
[----:B------:R-:W-:Y:S02]  /*3b30*/  SHF.L.W.U32.HI R35, R35, 0x2, R4 ;  /* 0x0000000223237819 */ /* 0x000fe40000010e04 */
[----:B------:R-:W-:-:S02]  /*3b40*/  IADD3 RZ, P0, PT, RZ, -R41, RZ ;  /* 0x80000029ffff7210 */ /* 0x000fc40007f1e0ff */
[----:B------:R-:W-:Y:S02]  /*3b50*/  LOP3.LUT R34, RZ, R45, RZ, 0x33, !PT ;  /* 0x0000002dff227212 */ /* 0x000fe400078e33ff */
[----:B------:R-:W-:Y:S02]  /*3b60*/  SHF.L.W.U32.HI R4, R4, 0x2, R5 ;  /* 0x0000000204047819 */ /* 0x000fe40000010e05 */
[----:B------:R-:W-:Y:S02]  /*3b70*/  LOP3.LUT R38, RZ, R35, RZ, 0x33, !PT ;  /* 0x00000023ff267212 */ /* 0x000fe400078e33ff */
[----:B------:R-:W-:Y:S02]  /*3b80*/  IADD3.X R34, P0, PT, RZ, R34, RZ, P0, !PT ;  /* 0x00000022ff227210 */ /* 0x000fe4000071e4ff */
[----:B------:R-:W-:Y:S02]  /*3b90*/  LOP3.LUT R39, RZ, R4, RZ, 0x33, !PT ;  /* 0x00000004ff277212 */ /* 0x000fe400078e33ff */
[----:B------:R-:W-:-:S02]  /*3ba0*/  IADD3.X R38, P1, PT, RZ, R38, RZ, P0, !PT ;  /* 0x00000026ff267210 */ /* 0x000fc4000073e4ff */
[----:B------:R-:W-:-:S03]  /*3bb0*/  ISETP.GT.U32.AND P2, PT, R35, -0x1, PT ;  /* 0xffffffff2300780c */ /* 0x000fc60003f44070 */
[----:B------:R-:W-:Y:S01]  /*3bc0*/  IMAD.X R39, RZ, RZ, R39, P1 ;  /* 0x000000ffff277224 */ /* 0x000fe200008e0627 */
[----:B------:R-:W-:-:S04]  /*3bd0*/  ISETP.GT.AND.EX P0, PT, R4, -0x1, PT, P2 ;  /* 0xffffffff0400780c */ /* 0x000fc80003f04320 */
[----:B------:R-:W-:Y:S02]  /*3be0*/  SEL R39, R4, R39, P0 ;  /* 0x0000002704277207 */ /* 0x000fe40000000000 */
[----:B------:R-:W-:Y:S02]  /*3bf0*/  SEL R43, R35, R38, P0 ;  /* 0x00000026232b7207 */ /* 0x000fe40000000000 */
[----:B------:R-:W-:Y:S02]  /*3c00*/  ISETP.NE.U32.AND P1, PT, R39, RZ, PT ;  /* 0x000000ff2700720c */ /* 0x000fe40003f25070 */
[----:B------:R-:W-:Y:S02]  /*3c10*/  SEL R42, R45, R34, P0 ;  /* 0x000000222d2a7207 */ /* 0x000fe40000000000 */
[----:B------:R-:W-:Y:S01]  /*3c20*/  SEL R35, R43, R39, !P1 ;  /* 0x000000272b237207 */ /* 0x000fe20004800000 */
[----:B------:R-:W-:-:S05]  /*3c30*/  @!P0 IMAD.MOV R41, RZ, RZ, -R41 ;  /* 0x000000ffff298224 */ /* 0x000fca00078e0a29 */
[----:B------:R-:W0:Y:S02]  /*3c40*/  FLO.U32 R35, R35 ;  /* 0x0000002300237300 */ /* 0x000e2400000e0000 */
[C---:B0-----:R-:W-:Y:S02]  /*3c50*/  IADD3 R40, PT, PT, -R35.reuse, 0x1f, RZ ;  /* 0x0000001f23287810 */ /* 0x041fe40007ffe1ff */
[----:B------:R-:W-:Y:S02]  /*3c60*/  IADD3 R38, PT, PT, -R35, 0x3f, RZ ;  /* 0x0000003f23267810 */ /* 0x000fe40007ffe1ff */
[----:B------:R-:W-:-:S04]  /*3c70*/  @P1 IADD3 R38, PT, PT, R40, RZ, RZ ;  /* 0x000000ff28261210 */ /* 0x000fc80007ffe0ff */
[----:B------:R-:W-:-:S13]  /*3c80*/  ISETP.NE.AND P1, PT, R38, RZ, PT ;  /* 0x000000ff2600720c */ /* 0x000fda0003f25270 */
[----:B------:R-:W-:Y:S05]  /*3c90*/  @!P1 BRA `(.L_x_102) ;  /* 0x0000000000289947 */ /* 0x000fea0003800000 */
[C---:B------:R-:W-:Y:S02]  /*3ca0*/  LOP3.LUT R34, R38.reuse, 0x3f, RZ, 0xc0, !PT ;  /* 0x0000003f26227812 */ /* 0x040fe400078ec0ff */
[--C-:B------:R-:W-:Y:S02]  /*3cb0*/  SHF.R.U64 R40, R41, 0x1, R42.reuse ;  /* 0x0000000129287819 */ /* 0x100fe4000000122a */
[----:B------:R-:W-:Y:S02]  /*3cc0*/  SHF.R.U32.HI R42, RZ, 0x1, R42 ;  /* 0x00000001ff2a7819 */ /* 0x000fe4000001162a */
[----:B------:R-:W-:Y:S02]  /*3cd0*/  LOP3.LUT R35, R38, 0x3f, RZ, 0xc, !PT ;  /* 0x0000003f26237812 */ /* 0x000fe400078e0cff */
[CC--:B------:R-:W-:Y:S02]  /*3ce0*/  SHF.L.U64.HI R44, R43.reuse, R34.reuse, R39 ;  /* 0x000000222b2c7219 */ /* 0x0c0fe40000010227 */
[----:B------:R-:W-:-:S02]  /*3cf0*/  SHF.L.U32 R39, R43, R34, RZ ;  /* 0x000000222b277219 */ /* 0x000fc400000006ff */
[-CC-:B------:R-:W-:Y:S02]  /*3d00*/  SHF.R.U64 R34, R40, R35.reuse, R42.reuse ;  /* 0x0000002328227219 */ /* 0x180fe4000000122a */
[----:B------:R-:W-:Y:S02]  /*3d10*/  SHF.R.U32.HI R35, RZ, R35, R42 ;  /* 0x00000023ff237219 */ /* 0x000fe4000001162a */
[----:B------:R-:W-:Y:S02]  /*3d20*/  LOP3.LUT R43, R39, R34, RZ, 0xfc, !PT ;  /* 0x00000022272b7212 */ /* 0x000fe400078efcff */
[----:B------:R-:W-:-:S07]  /*3d30*/  LOP3.LUT R39, R44, R35, RZ, 0xfc, !PT ;  /* 0x000000232c277212 */ /* 0x000fce00078efcff */
.L_x_102:
[----:B------:R-:W-:Y:S05]  /*3d40*/  BSYNC.RECONVERGENT B3 ;  /* 0x0000000000037941 */ /* 0x000fea0003800200 */
.L_x_101:
[----:B------:R-:W-:Y:S01]  /*3d50*/  IMAD.WIDE.U32 R40, R43, 0x2168c235, RZ ;  /* 0x2168c2352b287825 */ /* 0x000fe200078e00ff */
[----:B------:R-:W-:-:S03]  /*3d60*/  SHF.R.U32.HI R5, RZ, 0x1e, R5 ;  /* 0x0000001eff057819 */ /* 0x000fc60000011605 */
[----:B------:R-:W-:Y:S01]  /*3d70*/  IMAD.MOV.U32 R34, RZ, RZ, R41 ;  /* 0x000000ffff227224 */ /* 0x000fe200078e0029 */
[----:B------:R-:W-:Y:S01]  /*3d80*/  IADD3 RZ, P1, PT, R40, R40, RZ ;  /* 0x0000002828ff7210 */ /* 0x000fe20007f3e0ff */
[----:B------:R-:W-:Y:S01]  /*3d90*/  IMAD.MOV.U32 R35, RZ, RZ, RZ ;  /* 0x000000ffff237224 */ /* 0x000fe200078e00ff */
[----:B------:R-:W-:Y:S01]  /*3da0*/  LEA.HI R5, R4, R5, RZ, 0x1 ;  /* 0x0000000504057211 */ /* 0x000fe200078f08ff */
[----:B------:R-:W-:-:S04]  /*3db0*/  IMAD.HI.U32 R41, R39, -0x36f0255e, RZ ;  /* 0xc90fdaa227297827 */ /* 0x000fc800078e00ff */
[----:B------:R-:W-:-:S04]  /*3dc0*/  IMAD.WIDE.U32 R34, R43, -0x36f0255e, R34 ;  /* 0xc90fdaa22b227825 */ /* 0x000fc800078e0022 */
[C---:B------:R-:W-:Y:S02]  /*3dd0*/  IMAD R43, R39.reuse, -0x36f0255e, RZ ;  /* 0xc90fdaa2272b7824 */ /* 0x040fe400078e02ff */
[----:B------:R-:W-:-:S04]  /*3de0*/  IMAD.WIDE.U32 R34, P2, R39, 0x2168c235, R34 ;  /* 0x2168c23527227825 */ /* 0x000fc80007840022 */
[----:B------:R-:W-:Y:S01]  /*3df0*/  IMAD.X R39, RZ, RZ, R41, P2 ;  /* 0x000000ffff277224 */ /* 0x000fe200010e0629 */
[----:B------:R-:W-:Y:S02]  /*3e00*/  IADD3 R35, P2, PT, R43, R35, RZ ;  /* 0x000000232b237210 */ /* 0x000fe40007f5e0ff */
[----:B------:R-:W-:Y:S02]  /*3e10*/  IADD3.X RZ, P1, PT, R34, R34, RZ, P1, !PT ;  /* 0x0000002222ff7210 */ /* 0x000fe40000f3e4ff */
[----:B------:R-:W-:Y:S02]  /*3e20*/  IADD3.X R39, PT, PT, RZ, R39, RZ, P2, !PT ;  /* 0x00000027ff277210 */ /* 0x000fe400017fe4ff */
[C---:B------:R-:W-:Y:S02]  /*3e30*/  ISETP.GT.U32.AND P3, PT, R35.reuse, RZ, PT ;  /* 0x000000ff2300720c */ /* 0x040fe40003f64070 */
[----:B------:R-:W-:Y:S02]  /*3e40*/  IADD3.X R34, P2, PT, R35, R35, RZ, P1, !PT ;  /* 0x0000002323227210 */ /* 0x000fe40000f5e4ff */
[----:B------:R-:W-:-:S03]  /*3e50*/  ISETP.GT.AND.EX P1, PT, R39, RZ, PT, P3 ;  /* 0x000000ff2700720c */ /* 0x000fc60003f24330 */
[----:B------:R-:W-:Y:S01]  /*3e60*/  IMAD.X R40, R39, 0x1, R39, P2 ;  /* 0x0000000127287824 */ /* 0x000fe200010e0627 */
[----:B------:R-:W-:-:S04]  /*3e70*/  SEL R35, R34, R35, P1 ;  /* 0x0000002322237207 */ /* 0x000fc80000800000 */
[----:B------:R-:W-:Y:S02]  /*3e80*/  SEL R40, R40, R39, P1 ;  /* 0x0000002728287207 */ /* 0x000fe40000800000 */
[----:B------:R-:W-:Y:S02]  /*3e90*/  IADD3 R35, P2, PT, R35, 0x1, RZ ;  /* 0x0000000123237810 */ /* 0x000fe40007f5e0ff */
[----:B------:R-:W-:Y:S02]  /*3ea0*/  SEL R39, RZ, 0xffffffff, !P1 ;  /* 0xffffffffff277807 */ /* 0x000fe40004800000 */
[----:B------:R-:W-:Y:S01]  /*3eb0*/  LOP3.LUT P1, R3, R3, 0x80000000, RZ, 0xc0, !PT ;  /* 0x8000000003037812 */ /* 0x000fe2000782c0ff */
[----:B------:R-:W-:Y:S02]  /*3ec0*/  IMAD.X R40, RZ, RZ, R40, P2 ;  /* 0x000000ffff287224 */ /* 0x000fe400010e0628 */
[----:B------:R-:W-:Y:S01]  /*3ed0*/  IMAD.IADD R34, R39, 0x1, -R38 ;  /* 0x0000000127227824 */ /* 0x000fe200078e0a26 */
[----:B------:R-:W-:-:S02]  /*3ee0*/  @!P0 LOP3.LUT R3, R3, 0x80000000, RZ, 0x3c, !PT ;  /* 0x8000000003038812 */ /* 0x000fc400078e3cff */
[----:B------:R-:W-:Y:S01]  /*3ef0*/  SHF.R.U64 R35, R35, 0xa, R40 ;  /* 0x0000000a23237819 */ /* 0x000fe20000001228 */
[----:B------:R-:W-:-:S03]  /*3f00*/  IMAD.SHL.U32 R34, R34, 0x100000, RZ ;  /* 0x0010000022227824 */ /* 0x000fc600078e00ff */
[----:B------:R-:W-:-:S03]  /*3f10*/  IADD3 R35, P2, PT, R35, 0x1, RZ ;  /* 0x0000000123237810 */ /* 0x000fc60007f5e0ff */
[----:B------:R-:W-:Y:S02]  /*3f20*/  @P1 IADD3 R5, PT, PT, -R5, RZ, RZ ;  /* 0x000000ff05051210 */ /* 0x000fe40007ffe1ff */
[----:B------:R-:W-:-:S04]  /*3f30*/  LEA.HI.X R40, R40, RZ, RZ, 0x16, P2 ;  /* 0x000000ff28287211 */ /* 0x000fc800010fb4ff */
[--C-:B------:R-:W-:Y:S02]  /*3f40*/  SHF.R.U64 R35, R35, 0x1, R40.reuse ;  /* 0x0000000123237819 */ /* 0x100fe40000001228 */
[----:B------:R-:W-:Y:S02]  /*3f50*/  SHF.R.U32.HI R39, RZ, 0x1, R40 ;  /* 0x00000001ff277819 */ /* 0x000fe40000011628 */
[----:B------:R-:W-:-:S04]  /*3f60*/  IADD3 R44, P2, P3, RZ, RZ, R35 ;  /* 0x000000ffff2c7210 */ /* 0x000fc80007b5e023 */
[----:B------:R-:W-:-:S04]  /*3f70*/  IADD3.X R4, PT, PT, R34, 0x3fe00000, R39, P2, P3 ;  /* 0x3fe0000022047810 */ /* 0x000fc800017e6427 */
[----:B------:R-:W-:-:S07]  /*3f80*/  LOP3.LUT R3, R4, R3, RZ, 0xfc, !PT ;  /* 0x0000000304037212 */ /* 0x000fce00078efcff */
.L_x_96:
[----:B------:R-:W-:Y:S02]  /*3f90*/  IMAD.MOV.U32 R35, RZ, RZ, R3 ;  /* 0x000000ffff237224 */ /* 0x000fe400078e0003 */
[----:B------:R-:W-:Y:S02]  /*3fa0*/  IMAD.MOV.U32 R3, RZ, RZ, 0x0 ;  /* 0x00000000ff037424 */ /* 0x000fe400078e00ff */
[----:B------:R-:W-:Y:S02]  /*3fb0*/  IMAD.MOV.U32 R34, RZ, RZ, R44 ;  /* 0x000000ffff227224 */ /* 0x000fe400078e002c */
[----:B------:R-:W-:Y:S05]  /*3fc0*/  RET.REL.NODEC R2 `(_Z13init_rays_gpu8vector3dIdES0_iidP3ray) ;  /* 0xffffffc0020c7950 */ /* 0x000fea0003c3ffff */
.L_x_103:
        /* <DEDUP_REMOVED lines=11> */
.L_x_256:


//--------------------- .text._Z9trace_gpuPK3rayiPS_PiP8vector3dIfEPK12light_sourceiPK7polygoni --------------------------
	.section	.text._Z9trace_gpuPK3rayiPS_PiP8vector3dIfEPK12light_sourceiPK7polygoni,"ax",@progbits
	.align	128
        .global         _Z9trace_gpuPK3rayiPS_PiP8vector3dIfEPK12light_sourceiPK7polygoni
        .type           _Z9trace_gpuPK3rayiPS_PiP8vector3dIfEPK12light_sourceiPK7polygoni,@function
        .size           _Z9trace_gpuPK3rayiPS_PiP8vector3dIfEPK12light_sourceiPK7polygoni,(.L_x_259 - _Z9trace_gpuPK3rayiPS_PiP8vector3dIfEPK12light_sourceiPK7polygoni)
        .other          _Z9trace_gpuPK3rayiPS_PiP8vector3dIfEPK12light_sourceiPK7polygoni,@"STO_CUDA_ENTRY STV_DEFAULT"
_Z9trace_gpuPK3rayiPS_PiP8vector3dIfEPK12light_sourceiPK7polygoni:
.text._Z9trace_gpuPK3rayiPS_PiP8vector3dIfEPK12light_sourceiPK7polygoni:
        /* <DEDUP_REMOVED lines=8> */
[----:B------:R-:W0:Y:S02]  /*0080*/  LDCU.64 UR6, c[0x0][0x358] ;  /* 0x00006b00ff0677ac */ /* 0x000e240008000a00 */
.L_x_225:
[----:B-1----:R-:W1:Y:S01]  /*0090*/  LDC R20, c[0x0][0x3c0] ;  /* 0x0000f000ff147b82 */ /* 0x002e620000000800 */
[----:B------:R-:W-:Y:S05]  /*00a0*/  YIELD ;  /* 0x0000000000007946 */ /* 0x000fea0003800000 */
[----:B------:R-:W-:Y:S02]  /*00b0*/  IMAD.MOV.U32 R44, RZ, RZ, 0x674ec800 ;  /* 0x674ec800ff2c7424 */ /* 0x000fe400078e00ff */
[----:B------:R-:W2:Y:S01]  /*00c0*/  LDC.64 R58, c[0x0][0x380] ;  /* 0x0000e000ff3a7b82 */ /* 0x000ea20000000a00 */
[----:B------:R-:W-:-:S07]  /*00d0*/  IMAD.MOV.U32 R45, RZ, RZ, 0x43abc16d ;  /* 0x43abc16dff2d7424 */ /* 0x000fce00078e00ff */
[----:B------:R-:W3:Y:S01]  /*00e0*/  LDC R21, c[0x0][0x3c0] ;  /* 0x0000f000ff157b82 */ /* 0x000ee20000000800 */
[----:B-1----:R-:W-:Y:S01]  /*00f0*/  ISETP.GE.AND P0, PT, R20, 0x1, PT ;  /* 0x000000011400780c */ /* 0x002fe20003f06270 */
[----:B--2---:R-:W-:-:S12]  /*0100*/  IMAD.WIDE R58, R22, 0x40, R58 ;  /* 0x00000040163a7825 */ /* 0x004fd800078e023a */
[----:B------:R-:W-:Y:S05]  /*0110*/  @!P0 BRA `(.L_x_104) ;  /* 0x0000000800308947 */ /* 0x000fea0003800000 */
[----:B0-----:R0:W5:Y:S01]  /*0120*/  LDG.E.64 R38, desc[UR6][R58.64+0x20] ;  /* 0x000020063a267981 */ /* 0x001162000c1e1b00 */
[----:B------:R-:W1:Y:S03]  /*0130*/  LDCU.64 UR4, c[0x0][0x3b8] ;  /* 0x00007700ff0477ac */ /* 0x000e660008000a00 */
[----:B------:R0:W5:Y:S04]  /*0140*/  LDG.E.64 R36, desc[UR6][R58.64+0x28] ;  /* 0x000028063a247981 */ /* 0x000168000c1e1b00 */
[----:B------:R0:W5:Y:S01]  /*0150*/  LDG.E.64 R34, desc[UR6][R58.64+0x18] ;  /* 0x000018063a227981 */ /* 0x000162000c1e1b00 */
[----:B------:R-:W-:Y:S02]  /*0160*/  HFMA2 R0, -RZ, RZ, 0, 0 ;  /* 0x00000000ff007431 */ /* 0x000fe400000001ff */
[----:B------:R-:W-:-:S02]  /*0170*/  IMAD.MOV R20, RZ, RZ, -R20 ;  /* 0x000000ffff147224 */ /* 0x000fc400078e0a14 */
[----:B------:R-:W-:Y:S02]  /*0180*/  IMAD.MOV.U32 R44, RZ, RZ, 0x674ec800 ;  /* 0x674ec800ff2c7424 */ /* 0x000fe400078e00ff */
[----:B------:R-:W-:Y:S01]  /*0190*/  IMAD.MOV.U32 R45, RZ, RZ, 0x43abc16d ;  /* 0x43abc16dff2d7424 */ /* 0x000fe200078e00ff */
[----:B-1----:R-:W-:-:S04]  /*01a0*/  UIADD3 UR4, UP0, UPT, UR4, 0x88, URZ ;  /* 0x0000008804047890 */ /* 0x002fc8000ff1e0ff */
[----:B------:R-:W-:Y:S02]  /*01b0*/  UIADD3.X UR5, UPT, UPT, URZ, UR5, URZ, UP0, !UPT ;  /* 0x00000005ff057290 */ /* 0x000fe400087fe4ff */
[----:B------:R-:W-:-:S04]  /*01c0*/  IMAD.U32 R40, RZ, RZ, UR4 ;  /* 0x00000004ff287e24 */ /* 0x000fc8000f8e00ff */
[----:B0-----:R-:W-:-:S07]  /*01d0*/  MOV R41, UR5 ;  /* 0x0000000500297c02 */ /* 0x001fce0008000f00 */
.L_x_113:
[----:B------:R-:W2:Y:S04]  /*01e0*/  LDG.E.64 R32, desc[UR6][R40.64] ;  /* 0x0000000628207981 */ /* 0x000ea8000c1e1b00 */
[----:B------:R-:W4:Y:S04]  /*01f0*/  LDG.E.64 R30, desc[UR6][R40.64+-0x8] ;  /* 0xfffff806281e7981 */ /* 0x000f28000c1e1b00 */
[----:B------:R-:W3:Y:S04]  /*0200*/  LDG.E.64 R28, desc[UR6][R40.64+-0x10] ;  /* 0xfffff006281c7981 */ /* 0x000ee8000c1e1b00 */
[----:B------:R-:W3:Y:S04]  /*0210*/  LDG.E.64 R16, desc[UR6][R40.64+-0x20] ;  /* 0xffffe00628107981 */ /* 0x000ee8000c1e1b00 */
[----:B------:R-:W3:Y:S04]  /*0220*/  LDG.E.64 R18, desc[UR6][R40.64+-0x28] ;  /* 0xffffd80628127981 */ /* 0x000ee8000c1e1b00 */
[----:B------:R-:W3:Y:S01]  /*0230*/  LDG.E.64 R14, desc[UR6][R40.64+-0x18] ;  /* 0xffffe806280e7981 */ /* 0x000ee2000c1e1b00 */
[----:B------:R-:W-:Y:S01]  /*0240*/  UMOV UR4, 0xa0b5ed8d ;  /* 0xa0b5ed8d00047882 */ /* 0x000fe20000000000 */
[----:B------:R-:W-:Y:S01]  /*0250*/  UMOV UR5, 0x3eb0c6f7 ;  /* 0x3eb0c6f700057882 */ /* 0x000fe20000000000 */
[----:B------:R-:W-:Y:S01]  /*0260*/  BSSY.RECONVERGENT B0, `(.L_x_105) ;  /* 0x000006d000007945 */ /* 0x000fe20003800200 */
[----:B------:R-:W-:Y:S01]  /*0270*/  PLOP3.LUT P0, PT, PT, PT, PT, 0x8, 0x80 ;  /* 0x000000000080781c */ /* 0x000fe20003f0e170 */
[----:B--2--5:R-:W-:-:S02]  /*0280*/  DMUL R8, R34, R32 ;  /* 0x0000002022087228 */ /* 0x024fc40000000000 */
[----:B----4-:R-:W-:-:S06]  /*0290*/  DMUL R6, R36, R30 ;  /* 0x0000001e24067228 */ /* 0x010fcc0000000000 */
[-C--:B---3--:R-:W-:Y:S02]  /*02a0*/  DFMA R52, R36, R28.reuse, -R8 ;  /* 0x0000001c2434722b */ /* 0x088fe40000000808 */
[C---:B------:R-:W-:Y:S02]  /*02b0*/  DMUL R8, R38.reuse, R28 ;  /* 0x0000001c26087228 */ /* 0x040fe40000000000 */
[----:B------:R-:W-:-:S04]  /*02c0*/  DFMA R50, R38, R32, -R6 ;  /* 0x000000202632722b */ /* 0x000fc80000000806 */
[----:B------:R-:W-:Y:S02]  /*02d0*/  DMUL R6, R52, R16 ;  /* 0x0000001034067228 */ /* 0x000fe40000000000 */
[----:B------:R-:W-:-:S06]  /*02e0*/  DFMA R54, R34, R30, -R8 ;  /* 0x0000001e2236722b */ /* 0x000fcc0000000808 */
[----:B------:R-:W-:-:S08]  /*02f0*/  DFMA R6, R50, R18, R6 ;  /* 0x000000123206722b */ /* 0x000fd00000000006 */
[----:B------:R-:W-:-:S08]  /*0300*/  DFMA R12, R54, R14, R6 ;  /* 0x0000000e360c722b */ /* 0x000fd00000000006 */
[----:B------:R-:W-:-:S14]  /*0310*/  DSETP.GEU.AND P1, PT, |R12|, UR4, PT ;  /* 0x000000040c007e2a */ /* 0x000fdc000bf2e200 */
[----:B------:R-:W-:Y:S05]  /*0320*/  @!P1 BRA `(.L_x_106) ;  /* 0x0000000400809947 */ /* 0x000fea0003800000 */
[----:B------:R-:W2:Y:S04]  /*0330*/  LDG.E.64 R8, desc[UR6][R58.64+0x8] ;  /* 0x000008063a087981 */ /* 0x000ea8000c1e1b00 */
[----:B------:R-:W2:Y:S04]  /*0340*/  LDG.E.64 R24, desc[UR6][R40.64+-0x80] ;  /* 0xffff800628187981 */ /* 0x000ea8000c1e1b00 */
[----:B------:R-:W3:Y:S04]  /*0350*/  LDG.E.64 R10, desc[UR6][R58.64] ;  /* 0x000000063a0a7981 */ /* 0x000ee8000c1e1b00 */
[----:B------:R-:W3:Y:S04]  /*0360*/  LDG.E.64 R6, desc[UR6][R40.64+-0x88] ;  /* 0xffff780628067981 */ /* 0x000ee8000c1e1b00 */
[----:B------:R-:W4:Y:S04]  /*0370*/  LDG.E.64 R26, desc[UR6][R58.64+0x10] ;  /* 0x000010063a1a7981 */ /* 0x000f28000c1e1b00 */
[----:B------:R-:W4:Y:S01]  /*0380*/  LDG.E.64 R42, desc[UR6][R40.64+-0x78] ;  /* 0xffff8806282a7981 */ /* 0x000f22000c1e1b00 */
[----:B------:R-:W0:Y:S01]  /*0390*/  MUFU.RCP64H R47, R13 ;  /* 0x0000000d002f7308 */ /* 0x000e220000001800 */
[----:B------:R-:W-:Y:S01]  /*03a0*/  IMAD.MOV.U32 R46, RZ, RZ, 0x1 ;  /* 0x00000001ff2e7424 */ /* 0x000fe200078e00ff */
[----:B------:R-:W-:Y:S05]  /*03b0*/  BSSY.RECONVERGENT B2, `(.L_x_107) ;  /* 0x0000019000027945 */ /* 0x000fea0003800200 */
[----:B0-----:R-:W-:-:S08]  /*03c0*/  DFMA R48, -R12, R46, 1 ;  /* 0x3ff000000c30742b */ /* 0x001fd0000000012e */
[----:B------:R-:W-:-:S08]  /*03d0*/  DFMA R48, R48, R48, R48 ;  /* 0x000000303030722b */ /* 0x000fd00000000030 */
[----:B------:R-:W-:Y:S02]  /*03e0*/  DFMA R48, R46, R48, R46 ;  /* 0x000000302e30722b */ /* 0x000fe4000000002e */
[----:B--2---:R-:W-:Y:S02]  /*03f0*/  DADD R8, R8, -R24 ;  /* 0x0000000008087229 */ /* 0x004fe40000000818 */
[----:B---3--:R-:W-:-:S06]  /*0400*/  DADD R10, R10, -R6 ;  /* 0x000000000a0a7229 */ /* 0x008fcc0000000806 */
[----:B------:R-:W-:Y:S02]  /*0410*/  DMUL R24, R52, R8 ;  /* 0x0000000834187228 */ /* 0x000fe40000000000 */
[----:B----4-:R-:W-:-:S06]  /*0420*/  DADD R6, R26, -R42 ;  /* 0x000000001a067229 */ /* 0x010fcc000000082a */
[----:B------:R-:W-:Y:S02]  /*0430*/  DFMA R24, R50, R10, R24 ;  /* 0x0000000a3218722b */ /* 0x000fe40000000018 */
[----:B------:R-:W-:-:S06]  /*0440*/  DFMA R26, -R12, R48, 1 ;  /* 0x3ff000000c1a742b */ /* 0x000fcc0000000130 */
[----:B------:R-:W-:Y:S02]  /*0450*/  DFMA R60, R54, R6, R24 ;  /* 0x00000006363c722b */ /* 0x000fe40000000018 */
[----:B------:R-:W-:-:S08]  /*0460*/  DFMA R26, R48, R26, R48 ;  /* 0x0000001a301a722b */ /* 0x000fd00000000030 */
[----:B------:R-:W-:Y:S01]  /*0470*/  DMUL R42, R60, R26 ;  /* 0x0000001a3c2a7228 */ /* 0x000fe20000000000 */
[----:B------:R-:W-:-:S07]  /*0480*/  FSETP.GEU.AND P2, PT, |R61|, 6.5827683646048100446e-37, PT ;  /* 0x036000003d00780b */ /* 0x000fce0003f4e200 */
        /* <DEDUP_REMOVED lines=8> */
[----:B------:R-:W-:Y:S05]  /*0510*/  CALL.REL.NOINC `($__internal_4_$__cuda_sm20_div_rn_f64_full) ;  /* 0x0000005c00307944 */ /* 0x000fea0003c00000 */
[----:B------:R-:W-:Y:S01]  /*0520*/  MOV R42, R68 ;  /* 0x00000044002a7202 */ /* 0x000fe20000000f00 */
[----:B------:R-:W-:-:S07]  /*0530*/  IMAD.MOV.U32 R43, RZ, RZ, R69 ;  /* 0x000000ffff2b7224 */ /* 0x000fce00078e0045 */
.L_x_108:
[----:B------:R-:W-:Y:S05]  /*0540*/  BSYNC.RECONVERGENT B2 ;  /* 0x0000000000027941 */ /* 0x000fea0003800200 */
.L_x_107:
[----:B------:R-:W-:-:S06]  /*0550*/  DSETP.GT.AND P1, PT, R42, 1, PT ;  /* 0x3ff000002a00742a */ /* 0x000fcc0003f24000 */
[----:B------:R-:W-:-:S14]  /*0560*/  DSETP.LT.OR P1, PT, R42, RZ, P1 ;  /* 0x000000ff2a00722a */ /* 0x000fdc0000f21400 */
[----:B------:R-:W-:Y:S05]  /*0570*/  @P1 BRA `(.L_x_106) ;  /* 0x0000000000ec1947 */ /* 0x000fea0003800000 */
[----:B------:R-:W0:Y:S01]  /*0580*/  MUFU.RCP64H R47, R13 ;  /* 0x0000000d002f7308 */ /* 0x000e220000001800 */
[----:B------:R-:W-:Y:S01]  /*0590*/  IMAD.MOV.U32 R46, RZ, RZ, 0x1 ;  /* 0x00000001ff2e7424 */ /* 0x000fe200078e00ff */
[----:B------:R-:W-:Y:S01]  /*05a0*/  DMUL R26, R14, R10 ;  /* 0x0000000a0e1a7228 */ /* 0x000fe20000000000 */
[----:B------:R-:W-:Y:S01]  /*05b0*/  BSSY.RECONVERGENT B2, `(.L_x_109) ;  /* 0x0000019000027945 */ /* 0x000fe20003800200 */
[----:B------:R-:W-:-:S06]  /*05c0*/  DMUL R24, R16, R6 ;  /* 0x0000000610187228 */ /* 0x000fcc0000000000 */
[C---:B------:R-:W-:Y:S02]  /*05d0*/  DFMA R6, R18.reuse, R6, -R26 ;  /* 0x000000061206722b */ /* 0x040fe4000000081a */
[-C--:B------:R-:W-:Y:S02]  /*05e0*/  DMUL R18, R18, R8.reuse ;  /* 0x0000000812127228 */ /* 0x080fe40000000000 */
[----:B------:R-:W-:Y:S02]  /*05f0*/  DFMA R8, R14, R8, -R24 ;  /* 0x000000080e08722b */ /* 0x000fe40000000818 */
[----:B0-----:R-:W-:Y:S02]  /*0600*/  DFMA R48, -R12, R46, 1 ;  /* 0x3ff000000c30742b */ /* 0x001fe4000000012e */
[----:B------:R-:W-:Y:S02]  /*0610*/  DMUL R14, R38, R6 ;  /* 0x00000006260e7228 */ /* 0x000fe40000000000 */
[----:B------:R-:W-:-:S04]  /*0620*/  DFMA R10, R16, R10, -R18 ;  /* 0x0000000a100a722b */ /* 0x000fc80000000812 */
[----:B------:R-:W-:Y:S02]  /*0630*/  DFMA R48, R48, R48, R48 ;  /* 0x000000303030722b */ /* 0x000fe40000000030 */
[----:B------:R-:W-:-:S06]  /*0640*/  DFMA R14, R34, R8, R14 ;  /* 0x00000008220e722b */ /* 0x000fcc000000000e */
[----:B------:R-:W-:Y:S02]  /*0650*/  DFMA R48, R46, R48, R46 ;  /* 0x000000302e30722b */ /* 0x000fe4000000002e */
[----:B------:R-:W-:-:S06]  /*0660*/  DFMA R60, R36, R10, R14 ;  /* 0x0000000a243c722b */ /* 0x000fcc000000000e */
[----:B------:R-:W-:-:S04]  /*0670*/  DFMA R16, -R12, R48, 1 ;  /* 0x3ff000000c10742b */ /* 0x000fc80000000130 */
[----:B------:R-:W-:-:S04]  /*0680*/  FSETP.GEU.AND P2, PT, |R61|, 6.5827683646048100446e-37, PT ;  /* 0x036000003d00780b */ /* 0x000fc80003f4e200 */
        /* <DEDUP_REMOVED lines=8> */
[----:B------:R-:W-:Y:S02]  /*0710*/  MOV R63, R13 ;  /* 0x0000000d003f7202 */ /* 0x000fe40000000f00 */
[----:B------:R-:W-:-:S07]  /*0720*/  MOV R24, 0x740 ;  /* 0x0000074000187802 */ /* 0x000fce0000000f00 */
[----:B------:R-:W-:Y:S05]  /*0730*/  CALL.REL.NOINC `($__internal_4_$__cuda_sm20_div_rn_f64_full) ;  /* 0x0000005800a87944 */ /* 0x000fea0003c00000 */
.L_x_110:
[----:B------:R-:W-:Y:S05]  /*0740*/  BSYNC.RECONVERGENT B2 ;  /* 0x0000000000027941 */ /* 0x000fea0003800200 */
.L_x_109:
[----:B------:R-:W-:-:S08]  /*0750*/  DADD R42, R68, R42 ;  /* 0x00000000442a7229 */ /* 0x000fd0000000002a */
[----:B------:R-:W-:-:S06]  /*0760*/  DSETP.GT.AND P1, PT, R42, 1, PT ;  /* 0x3ff000002a00742a */ /* 0x000fcc0003f24000 */
[----:B------:R-:W-:-:S14]  /*0770*/  DSETP.LT.OR P1, PT, R68, RZ, P1 ;  /* 0x000000ff4400722a */ /* 0x000fdc0000f21400 */
[----:B------:R-:W-:Y:S05]  /*0780*/  @P1 BRA `(.L_x_106) ;  /* 0x0000000000681947 */ /* 0x000fea0003800000 */
[----:B------:R-:W0:Y:S01]  /*0790*/  MUFU.RCP64H R3, R13 ;  /* 0x0000000d00037308 */ /* 0x000e220000001800 */
[----:B------:R-:W-:Y:S01]  /*07a0*/  IMAD.MOV.U32 R2, RZ, RZ, 0x1 ;  /* 0x00000001ff027424 */ /* 0x000fe200078e00ff */
[----:B------:R-:W-:Y:S01]  /*07b0*/  DMUL R6, R30, R6 ;  /* 0x000000061e067228 */ /* 0x000fe20000000000 */
[----:B------:R-:W-:Y:S07]  /*07c0*/  BSSY.RECONVERGENT B2, `(.L_x_111) ;  /* 0x0000015000027945 */ /* 0x000fee0003800200 */
[----:B------:R-:W-:-:S02]  /*07d0*/  DFMA R6, R28, R8, R6 ;  /* 0x000000081c06722b */ /* 0x000fc40000000006 */
[----:B0-----:R-:W-:-:S06]  /*07e0*/  DFMA R14, -R12, R2, 1 ;  /* 0x3ff000000c0e742b */ /* 0x001fcc0000000102 */
[----:B------:R-:W-:Y:S02]  /*07f0*/  DFMA R60, R32, R10, R6 ;  /* 0x0000000a203c722b */ /* 0x000fe40000000006 */
[----:B------:R-:W-:-:S08]  /*0800*/  DFMA R14, R14, R14, R14 ;  /* 0x0000000e0e0e722b */ /* 0x000fd0000000000e */
[----:B------:R-:W-:Y:S01]  /*0810*/  FSETP.GEU.AND P1, PT, |R61|, 6.5827683646048100446e-37, PT ;  /* 0x036000003d00780b */ /* 0x000fe20003f2e200 */
        /* <DEDUP_REMOVED lines=15> */
.L_x_112:
[----:B------:R-:W-:Y:S05]  /*0910*/  BSYNC.RECONVERGENT B2 ;  /* 0x0000000000027941 */ /* 0x000fea0003800200 */
.L_x_111:
[----:B------:R-:W-:-:S14]  /*0920*/  DSETP.GEU.AND P0, PT, R2, RZ, PT ;  /* 0x000000ff0200722a */ /* 0x000fdc0003f0e000 */
.L_x_106:
[----:B------:R-:W-:Y:S05]  /*0930*/  BSYNC.RECONVERGENT B0 ;  /* 0x0000000000007941 */ /* 0x000fea0003800200 */
.L_x_105:
[----:B------:R-:W-:Y:S01]  /*0940*/  VIADD R20, R20, 0x1 ;  /* 0x0000000114147836 */ /* 0x000fe20000000000 */
[----:B------:R-:W-:Y:S01]  /*0950*/  DSETP.LT.AND P0, PT, R2, R44, P0 ;  /* 0x0000002c0200722a */ /* 0x000fe20000701000 */
[----:B------:R-:W-:-:S03]  /*0960*/  IADD3 R40, P2, PT, R40, 0x140, RZ ;  /* 0x0000014028287810 */ /* 0x000fc60007f5e0ff */
[----:B------:R-:W-:Y:S02]  /*0970*/  ISETP.NE.AND P1, PT, R20, RZ, PT ;  /* 0x000000ff1400720c */ /* 0x000fe40003f25270 */
[----:B------:R-:W-:Y:S01]  /*0980*/  SEL R21, R0, R21, P0 ;  /* 0x0000001500157207 */ /* 0x000fe20000000000 */
[----:B------:R-:W-:Y:S01]  /*0990*/  IMAD.X R41, RZ, RZ, R41, P2 ;  /* 0x000000ffff297224 */ /* 0x000fe200010e0629 */
[----:B------:R-:W-:Y:S02]  /*09a0*/  FSEL R45, R3, R45, P0 ;  /* 0x0000002d032d7208 */ /* 0x000fe40000000000 */
[----:B------:R-:W-:Y:S02]  /*09b0*/  FSEL R44, R2, R44, P0 ;  /* 0x0000002c022c7208 */ /* 0x000fe40000000000 */
[----:B------:R-:W-:-:S05]  /*09c0*/  IADD3 R0, PT, PT, R0, 0x1, RZ ;  /* 0x0000000100007810 */ /* 0x000fca0007ffe0ff */
[----:B------:R-:W-:Y:S05]  /*09d0*/  @P1 BRA `(.L_x_113) ;  /* 0xfffffff800001947 */ /* 0x000fea000383ffff */
.L_x_104:
[----:B------:R-:W3:Y:S01]  /*09e0*/  LDCU UR4, c[0x0][0x3c0] ;  /* 0x00007800ff0477ac */ /* 0x000ee20008000800 */
[----:B------:R-:W-:Y:S01]  /*09f0*/  BSSY.RECONVERGENT B0, `(.L_x_114) ;  /* 0x0000577000007945 */ /* 0x000fe20003800200 */
[----:B---3--:R-:W-:-:S13]  /*0a00*/  ISETP.NE.AND P0, PT, R21, UR4, PT ;  /* 0x0000000415007c0c */ /* 0x008fda000bf05270 */
[----:B------:R-:W-:Y:S05]  /*0a10*/  @!P0 BRA `(.L_x_115) ;  /* 0x0000005400d08947 */ /* 0x000fea0003800000 */
[----:B------:R-:W1:Y:S01]  /*0a20*/  LDC.64 R56, c[0x0][0x3b8] ;  /* 0x0000ee00ff387b82 */ /* 0x000e620000000a00 */
[----:B0-----:R-:W2:Y:S04]  /*0a30*/  LDG.E.64 R54, desc[UR6][R58.64+0x18] ;  /* 0x000018063a367981 */ /* 0x001ea8000c1e1b00 */
[----:B------:R-:W2:Y:S04]  /*0a40*/  LDG.E.64 R48, desc[UR6][R58.64] ;  /* 0x000000063a307981 */ /* 0x000ea8000c1e1b00 */
[----:B------:R-:W3:Y:S04]  /*0a50*/  LDG.E.64 R52, desc[UR6][R58.64+0x20] ;  /* 0x000020063a347981 */ /* 0x000ee8000c1e1b00 */
[----:B------:R-:W3:Y:S04]  /*0a60*/  LDG.E.64 R46, desc[UR6][R58.64+0x8] ;  /* 0x000008063a2e7981 */ /* 0x000ee8000c1e1b00 */
[----:B------:R-:W4:Y:S04]  /*0a70*/  LDG.E.64 R50, desc[UR6][R58.64+0x28] ;  /* 0x000028063a327981 */ /* 0x000f28000c1e1b00 */
[----:B------:R-:W4:Y:S01]  /*0a80*/  LDG.E.64 R6, desc[UR6][R58.64+0x10] ;  /* 0x000010063a067981 */ /* 0x000f22000c1e1b00 */
[----:B-1----:R-:W-:-:S05]  /*0a90*/  IMAD.WIDE R56, R21, 0x140, R56 ;  /* 0x0000014015387825 */ /* 0x002fca00078e0238 */
[----:B------:R-:W5:Y:S01]  /*0aa0*/  LDG.E.U8 R14, desc[UR6][R56.64+0xd0] ;  /* 0x0000d006380e7981 */ /* 0x000f62000c1e1100 */
[----:B------:R-:W-:Y:S01]  /*0ab0*/  BSSY.RECONVERGENT B2, `(.L_x_116) ;  /* 0x0000115000027945 */ /* 0x000fe20003800200 */
[----:B------:R-:W-:Y:S01]  /*0ac0*/  IMAD.MOV.U32 R0, RZ, RZ, 0x437f0000 ;  /* 0x437f0000ff007424 */ /* 0x000fe200078e00ff */
[-C--:B--2---:R-:W-:Y:S02]  /*0ad0*/  DFMA R48, R54, R44.reuse, R48 ;  /* 0x0000002c3630722b */ /* 0x084fe40000000030 */
[-C--:B---3--:R-:W-:Y:S01]  /*0ae0*/  DFMA R46, R52, R44.reuse, R46 ;  /* 0x0000002c342e722b */ /* 0x088fe2000000002e */
[----:B-----5:R-:W-:Y:S01]  /*0af0*/  ISETP.NE.AND P0, PT, R14, RZ, PT ;  /* 0x000000ff0e00720c */ /* 0x020fe20003f05270 */
[----:B----4-:R-:W-:-:S12]  /*0b00*/  DFMA R44, R50, R44, R6 ;  /* 0x0000002c322c722b */ /* 0x010fd80000000006 */
[----:B------:R-:W-:Y:S05]  /*0b10*/  @!P0 BRA `(.L_x_117) ;  /* 0x0000000800048947 */ /* 0x000fea0003800000 */
[----:B------:R-:W2:Y:S04]  /*0b20*/  LDG.E.64 R10, desc[UR6][R56.64+0xe0] ;  /* 0x0000e006380a7981 */ /* 0x000ea8000c1e1b00 */
[----:B------:R-:W3:Y:S04]  /*0b30*/  LDG.E.64 R12, desc[UR6][R56.64+0xd8] ;  /* 0x0000d806380c7981 */ /* 0x000ee8000c1e1b00 */
[----:B------:R-:W2:Y:S04]  /*0b40*/  LDG.E.64 R6, desc[UR6][R56.64+0xf0] ;  /* 0x0000f00638067981 */ /* 0x000ea8000c1e1b00 */
[----:B------:R-:W3:Y:S04]  /*0b50*/  LDG.E.64 R8, desc[UR6][R56.64+0xf8] ;  /* 0x0000f80638087981 */ /* 0x000ee8000c1e1b00 */
[----:B------:R-:W4:Y:S04]  /*0b60*/  LDG.E.64 R28, desc[UR6][R56.64+0x110] ;  /* 0x00011006381c7981 */ /* 0x000f28000c1e1b00 */
[----:B------:R-:W5:Y:S01]  /*0b70*/  LDG.E.64 R30, desc[UR6][R56.64+0x108] ;  /* 0x00010806381e7981 */ /* 0x000f62000c1e1b00 */
[----:B------:R-:W-:Y:S01]  /*0b80*/  IMAD.MOV.U32 R24, RZ, RZ, 0x1 ;  /* 0x00000001ff187424 */ /* 0x000fe200078e00ff */
[----:B------:R-:W-:Y:S01]  /*0b90*/  BSSY.RECONVERGENT B3, `(.L_x_118) ;  /* 0x000001a000037945 */ /* 0x000fe20003800200 */
[----:B--2---:R-:W-:-:S02]  /*0ba0*/  DMUL R18, R10, R6 ;  /* 0x000000060a127228 */ /* 0x004fc40000000000 */
[----:B---3--:R-:W-:Y:S02]  /*0bb0*/  DMUL R16, R12, R8 ;  /* 0x000000080c107228 */ /* 0x008fe40000000000 */
[----:B----4-:R-:W-:-:S06]  /*0bc0*/  DADD R28, R46, -R28 ;  /* 0x000000002e1c7229 */ /* 0x010fcc000000081c */
[----:B------:R-:W-:Y:S02]  /*0bd0*/  DADD R62, R18, -R16 ;  /* 0x00000000123e7229 */ /* 0x000fe40000000810 */
[----:B-----5:R-:W-:-:S04]  /*0be0*/  DADD R30, R48, -R30 ;  /* 0x00000000301e7229 */ /* 0x020fc8000000081e */
[----:B------:R-:W0:Y:S02]  /*0bf0*/  MUFU.RCP64H R25, R63 ;  /* 0x0000003f00197308 */ /* 0x000e240000001800 */
[----:B0-----:R-:W-:-:S08]  /*0c00*/  DFMA R26, -R62, R24, 1 ;  /* 0x3ff000003e1a742b */ /* 0x001fd00000000118 */
[----:B------:R-:W-:-:S08]  /*0c10*/  DFMA R26, R26, R26, R26 ;  /* 0x0000001a1a1a722b */ /* 0x000fd0000000001a */
[----:B------:R-:W-:Y:S02]  /*0c20*/  DFMA R26, R24, R26, R24 ;  /* 0x0000001a181a722b */ /* 0x000fe40000000018 */
[----:B------:R-:W-:-:S06]  /*0c30*/  DMUL R24, R28, R12 ;  /* 0x0000000c1c187228 */ /* 0x000fcc0000000000 */
[----:B------:R-:W-:Y:S02]  /*0c40*/  DFMA R32, -R62, R26, 1 ;  /* 0x3ff000003e20742b */ /* 0x000fe4000000011a */
[----:B------:R-:W-:-:S06]  /*0c50*/  DFMA R60, R30, R10, -R24 ;  /* 0x0000000a1e3c722b */ /* 0x000fcc0000000818 */
[----:B------:R-:W-:-:S04]  /*0c60*/  DFMA R32, R26, R32, R26 ;  /* 0x000000201a20722b */ /* 0x000fc8000000001a */
[----:B------:R-:W-:-:S04]  /*0c70*/  FSETP.GEU.AND P1, PT, |R61|, 6.5827683646048100446e-37, PT ;  /* 0x036000003d00780b */ /* 0x000fc80003f2e200 */
[----:B------:R-:W-:-:S08]  /*0c80*/  DMUL R24, R60, R32 ;  /* 0x000000203c187228 */ /* 0x000fd00000000000 */
[----:B------:R-:W-:-:S08]  /*0c90*/  DFMA R26, -R62, R24, R60 ;  /* 0x000000183e1a722b */ /* 0x000fd0000000013c */
[----:B------:R-:W-:-:S10]  /*0ca0*/  DFMA R32, R32, R26, R24 ;  /* 0x0000001a2020722b */ /* 0x000fd40000000018 */
[----:B------:R-:W-:-:S05]  /*0cb0*/  FFMA R15, RZ, R63, R33 ;  /* 0x0000003fff0f7223 */ /* 0x000fca0000000021 */
[----:B------:R-:W-:-:S13]  /*0cc0*/  FSETP.GT.AND P0, PT, |R15|, 1.469367938527859385e-39, PT ;  /* 0x001000000f00780b */ /* 0x000fda0003f04200 */
[----:B------:R-:W-:Y:S05]  /*0cd0*/  @P0 BRA P1, `(.L_x_119) ;  /* 0x0000000000140947 */ /* 0x000fea0000800000 */
[----:B------:R-:W-:Y:S01]  /*0ce0*/  IMAD.MOV.U32 R64, RZ, RZ, R62 ;  /* 0x000000ffff407224 */ /* 0x000fe200078e003e */
[----:B------:R-:W-:-:S07]  /*0cf0*/  MOV R24, 0xd10 ;  /* 0x00000d1000187802 */ /* 0x000fce0000000f00 */
[----:B------:R-:W-:Y:S05]  /*0d00*/  CALL.REL.NOINC `($__internal_4_$__cuda_sm20_div_rn_f64_full) ;  /* 0x0000005400347944 */ /* 0x000fea0003c00000 */
[----:B------:R-:W-:Y:S01]  /*0d10*/  MOV R32, R68 ;  /* 0x0000004400207202 */ /* 0x000fe20000000f00 */
[----:B------:R-:W-:-:S07]  /*0d20*/  IMAD.MOV.U32 R33, RZ, RZ, R69 ;  /* 0x000000ffff217224 */ /* 0x000fce00078e0045 */
.L_x_119:
[----:B------:R-:W-:Y:S05]  /*0d30*/  BSYNC.RECONVERGENT B3 ;  /* 0x0000000000037941 */ /* 0x000fea0003800200 */
.L_x_118:
[----:B------:R-:W-:Y:S01]  /*0d40*/  DADD R62, -R18, R16 ;  /* 0x00000000123e7229 */ /* 0x000fe20000000110 */
[----:B------:R-:W-:Y:S01]  /*0d50*/  BSSY.RECONVERGENT B3, `(.L_x_120) ;  /* 0x0000014000037945 */ /* 0x000fe20003800200 */
[----:B------:R-:W-:Y:S01]  /*0d60*/  IMAD.MOV.U32 R16, RZ, RZ, 0x1 ;  /* 0x00000001ff107424 */ /* 0x000fe200078e00ff */
[----:B------:R-:W-:-:S03]  /*0d70*/  DMUL R28, R28, R6 ;  /* 0x000000061c1c7228 */ /* 0x000fc60000000000 */
[----:B------:R-:W0:Y:S05]  /*0d80*/  MUFU.RCP64H R17, R63 ;  /* 0x0000003f00117308 */ /* 0x000e2a0000001800 */
[----:B------:R-:W-:-:S10]  /*0d90*/  DFMA R60, R30, R8, -R28 ;  /* 0x000000081e3c722b */ /* 0x000fd4000000081c */
[----:B------:R-:W-:Y:S01]  /*0da0*/  FSETP.GEU.AND P1, PT, |R61|, 6.5827683646048100446e-37, PT ;  /* 0x036000003d00780b */ /* 0x000fe20003f2e200 */
        /* <DEDUP_REMOVED lines=14> */
.L_x_121:
[----:B------:R-:W-:Y:S05]  /*0e90*/  BSYNC.RECONVERGENT B3 ;  /* 0x0000000000037941 */ /* 0x000fea0003800200 */
.L_x_120:
[----:B------:R-:W2:Y:S04]  /*0ea0*/  LDG.E.U8 R15, desc[UR6][R56.64+0x128] ;  /* 0x00012806380f7981 */ /* 0x000ea8000c1e1100 */
[----:B------:R-:W3:Y:S01]  /*0eb0*/  LDG.E.64 R30, desc[UR6][R56.64+0x120] ;  /* 0x00012006381e7981 */ /* 0x000ee2000c1e1b00 */
[----:B--2---:R-:W-:-:S13]  /*0ec0*/  ISETP.NE.AND P0, PT, R15, RZ, PT ;  /* 0x000000ff0f00720c */ /* 0x004fda0003f05270 */
[----:B------:R-:W2:Y:S04]  /*0ed0*/  @P0 LDG.E.64 R24, desc[UR6][R56.64+0x138] ;  /* 0x0001380638180981 */ /* 0x000ea8000c1e1b00 */
[----:B------:R-:W4:Y:S01]  /*0ee0*/  @!P0 LDG.E.64 R28, desc[UR6][R56.64+0x130] ;  /* 0x00013006381c8981 */ /* 0x000f22000c1e1b00 */
[----:B---3--:R-:W0:Y:S08]  /*0ef0*/  I2F.F64 R18, R31 ;  /* 0x0000001f00127312 */ /* 0x008e300000201c00 */
[----:B------:R-:W1:Y:S01]  /*0f00*/  I2F.F64 R16, R30 ;  /* 0x0000001e00107312 */ /* 0x000e620000201c00 */
[----:B0-----:R-:W-:-:S02]  /*0f10*/  DMUL R18, R18, R32 ;  /* 0x0000002012127228 */ /* 0x001fc40000000000 */
[----:B-1----:R-:W-:-:S08]  /*0f20*/  DMUL R16, R16, R68 ;  /* 0x0000004410107228 */ /* 0x002fd00000000000 */
[----:B------:R-:W0:Y:S08]  /*0f30*/  F2I.F64.TRUNC R18, R18 ;  /* 0x0000001200127311 */ /* 0x000e30000030d100 */
[----:B------:R-:W1:Y:S01]  /*0f40*/  F2I.F64.TRUNC R17, R16 ;  /* 0x0000001000117311 */ /* 0x000e62000030d100 */
[----:B0-----:R-:W-:Y:S02]  /*0f50*/  VIADDMNMX.RELU R20, R31, 0xffffffff, R18, PT ;  /* 0xffffffff1f147846 */ /* 0x001fe40003801112 */
[----:B-1----:R-:W-:-:S05]  /*0f60*/  VIADDMNMX.RELU R15, R30, 0xffffffff, R17, PT ;  /* 0xffffffff1e0f7846 */ /* 0x002fca0003801111 */
[----:B------:R-:W-:-:S04]  /*0f70*/  IMAD R15, R30, R20, R15 ;  /* 0x000000141e0f7224 */ /* 0x000fc800078e020f */
[----:B--2---:R-:W-:-:S04]  /*0f80*/  @P0 IMAD.WIDE R26, R15, 0x4, R24 ;  /* 0x000000040f1a0825 */ /* 0x004fc800078e0218 */
[----:B----4-:R-:W-:Y:S02]  /*0f90*/  @!P0 IMAD.WIDE R28, R15, 0x4, R28 ;  /* 0x000000040f1c8825 */ /* 0x010fe400078e021c */
[----:B------:R-:W2:Y:S04]  /*0fa0*/  @P0 LD.E R26, desc[UR6][R26.64] ;  /* 0x000000061a1a0980 */ /* 0x000ea8000c101900 */
[----:B------:R-:W3:Y:S01]  /*0fb0*/  @!P0 LD.E R28, desc[UR6][R28.64] ;  /* 0x000000061c1c8980 */ /* 0x000ee2000c101900 */
[----:B------:R-:W-:Y:S01]  /*0fc0*/  BSSY.RECONVERGENT B1, `(.L_x_122) ;  /* 0x0000018000017945 */ /* 0x000fe20003800200 */
[C---:B--2---:R-:W-:Y:S02]  /*0fd0*/  @P0 PRMT R15, R26.reuse, 0x7770, RZ ;  /* 0x000077701a0f0816 */ /* 0x044fe400000000ff */
[----:B------:R-:W-:-:S02]  /*0fe0*/  @P0 PRMT R18, R26, 0x7771, RZ ;  /* 0x000077711a120816 */ /* 0x000fc400000000ff */
[C---:B---3--:R-:W-:Y:S02]  /*0ff0*/  @!P0 PRMT R15, R28.reuse, 0x7770, RZ ;  /* 0x000077701c0f8816 */ /* 0x048fe400000000ff */
[----:B------:R-:W-:Y:S02]  /*1000*/  @!P0 PRMT R18, R28, 0x7771, RZ ;  /* 0x000077711c128816 */ /* 0x000fe400000000ff */
[----:B------:R-:W-:Y:S02]  /*1010*/  LOP3.LUT R24, R15, 0xff, RZ, 0xc0, !PT ;  /* 0x000000ff0f187812 */ /* 0x000fe400078ec0ff */
[----:B------:R-:W-:Y:S02]  /*1020*/  @P0 PRMT R16, R26, 0x7772, RZ ;  /* 0x000077721a100816 */ /* 0x000fe400000000ff */
[----:B------:R-:W-:Y:S02]  /*1030*/  LOP3.LUT R15, R18, 0xff, RZ, 0xc0, !PT ;  /* 0x000000ff120f7812 */ /* 0x000fe400078ec0ff */
[----:B------:R-:W0:Y:S01]  /*1040*/  I2F.U16 R24, R24 ;  /* 0x0000001800187306 */ /* 0x000e220000101000 */
[----:B------:R-:W-:-:S02]  /*1050*/  @!P0 PRMT R16, R28, 0x7772, RZ ;  /* 0x000077721c108816 */ /* 0x000fc400000000ff */
[----:B------:R-:W-:Y:S02]  /*1060*/  MOV R18, 0x3b808081 ;  /* 0x3b80808100127802 */ /* 0x000fe40000000f00 */
[----:B------:R-:W-:-:S03]  /*1070*/  LOP3.LUT R16, R16, 0xff, RZ, 0xc0, !PT ;  /* 0x000000ff10107812 */ /* 0x000fc600078ec0ff */
[----:B------:R-:W-:Y:S01]  /*1080*/  FFMA R17, R18, -R0, 1 ;  /* 0x3f80000012117423 */ /* 0x000fe20000000800 */
[----:B------:R-:W-:Y:S03]  /*1090*/  I2F.U16 R15, R15 ;  /* 0x0000000f000f7306 */ /* 0x000fe60000101000 */
[----:B------:R-:W-:-:S04]  /*10a0*/  FFMA R17, R17, R18, 0.0039215688593685626984 ;  /* 0x3b80808111117423 */ /* 0x000fc80000000012 */
[----:B0-----:R-:W-:Y:S01]  /*10b0*/  FFMA R18, R24, R17, RZ ;  /* 0x0000001118127223 */ /* 0x001fe200000000ff */
[----:B------:R-:W0:Y:S03]  /*10c0*/  FCHK P0, R24, 255 ;  /* 0x437f000018007902 */ /* 0x000e260000000000 */
[----:B------:R-:W-:-:S04]  /*10d0*/  FFMA R19, R18, -255, R24 ;  /* 0xc37f000012137823 */ /* 0x000fc80000000018 */
[----:B------:R-:W-:Y:S01]  /*10e0*/  FFMA R20, R17, R19, R18 ;  /* 0x0000001311147223 */ /* 0x000fe20000000012 */
[----:B------:R-:W1:Y:S01]  /*10f0*/  I2F.U16 R16, R16 ;  /* 0x0000001000107306 */ /* 0x000e620000101000 */
[----:B0-----:R-:W-:Y:S05]  /*1100*/  @!P0 BRA `(.L_x_123) ;  /* 0x00000000000c8947 */ /* 0x001fea0003800000 */
[----:B------:R-:W-:-:S07]  /*1110*/  MOV R31, 0x1130 ;  /* 0x00001130001f7802 */ /* 0x000fce0000000f00 */
[----:B-1----:R-:W-:Y:S05]  /*1120*/  CALL.REL.NOINC `($__internal_6_$__cuda_sm3x_div_rn_noftz_f32_slowpath) ;  /* 0x0000005800407944 */ /* 0x002fea0003c00000 */
[----:B------:R-:W-:-:S07]  /*1130*/  IMAD.MOV.U32 R20, RZ, RZ, R23 ;  /* 0x000000ffff147224 */ /* 0x000fce00078e0017 */
.L_x_123:
[----:B------:R-:W-:Y:S05]  /*1140*/  BSYNC.RECONVERGENT B1 ;  /* 0x0000000000017941 */ /* 0x000fea0003800200 */
.L_x_122:
[----:B------:R-:W-:Y:S01]  /*1150*/  IMAD.MOV.U32 R17, RZ, RZ, 0x3b808081 ;  /* 0x3b808081ff117424 */ /* 0x000fe200078e00ff */
[----:B------:R-:W0:Y:S01]  /*1160*/  FCHK P0, R15, 255 ;  /* 0x437f00000f007902 */ /* 0x000e220000000000 */
[----:B------:R-:W-:Y:S02]  /*1170*/  BSSY.RECONVERGENT B1, `(.L_x_124) ;  /* 0x000000b000017945 */ /* 0x000fe40003800200 */
[----:B------:R-:W-:-:S04]  /*1180*/  FFMA R18, R17, -R0, 1 ;  /* 0x3f80000011127423 */ /* 0x000fc80000000800 */
[----:B------:R-:W-:-:S04]  /*1190*/  FFMA R19, R18, R17, 0.0039215688593685626984 ;  /* 0x3b80808112137423 */ /* 0x000fc80000000011 */
[----:B------:R-:W-:-:S04]  /*11a0*/  FFMA R18, R15, R19, RZ ;  /* 0x000000130f127223 */ /* 0x000fc800000000ff */
[----:B------:R-:W-:-:S04]  /*11b0*/  FFMA R17, R18, -255, R15 ;  /* 0xc37f000012117823 */ /* 0x000fc8000000000f */
[----:B------:R-:W-:Y:S01]  /*11c0*/  FFMA R19, R19, R17, R18 ;  /* 0x0000001113137223 */ /* 0x000fe20000000012 */
[----:B0-----:R-:W-:Y:S06]  /*11d0*/  @!P0 BRA `(.L_x_125) ;  /* 0x0000000000108947 */ /* 0x001fec0003800000 */
[----:B------:R-:W-:Y:S01]  /*11e0*/  IMAD.MOV.U32 R24, RZ, RZ, R15 ;  /* 0x000000ffff187224 */ /* 0x000fe200078e000f */
[----:B------:R-:W-:-:S07]  /*11f0*/  MOV R31, 0x1210 ;  /* 0x00001210001f7802 */ /* 0x000fce0000000f00 */
[----:B-1----:R-:W-:Y:S05]  /*1200*/  CALL.REL.NOINC `($__internal_6_$__cuda_sm3x_div_rn_noftz_f32_slowpath) ;  /* 0x0000005800087944 */ /* 0x002fea0003c00000 */
[----:B------:R-:W-:-:S07]  /*1210*/  MOV R19, R23 ;  /* 0x0000001700137202 */ /* 0x000fce0000000f00 */
.L_x_125:
[----:B------:R-:W-:Y:S05]  /*1220*/  BSYNC.RECONVERGENT B1 ;  /* 0x0000000000017941 */ /* 0x000fea0003800200 */
.L_x_124:
[----:B------:R-:W-:Y:S01]  /*1230*/  IMAD.MOV.U32 R15, RZ, RZ, 0x3b808081 ;  /* 0x3b808081ff0f7424 */ /* 0x000fe200078e00ff */
[----:B-1----:R-:W0:Y:S01]  /*1240*/  FCHK P0, R16, 255 ;  /* 0x437f000010007902 */ /* 0x002e220000000000 */
        /* <DEDUP_REMOVED lines=9> */
[----:B------:R-:W-:Y:S05]  /*12e0*/  CALL.REL.NOINC `($__internal_6_$__cuda_sm3x_div_rn_noftz_f32_slowpath) ;  /* 0x0000005400d07944 */ /* 0x000fea0003c00000 */
[----:B------:R-:W-:-:S07]  /*12f0*/  IMAD.MOV.U32 R18, RZ, RZ, R23 ;  /* 0x000000ffff127224 */ /* 0x000fce00078e0017 */
.L_x_127:
[----:B------:R-:W-:Y:S05]  /*1300*/  BSYNC.RECONVERGENT B1 ;  /* 0x0000000000017941 */ /* 0x000fea0003800200 */
.L_x_126:
[----:B------:R0:W5:Y:S01]  /*1310*/  LDG.E R27, desc[UR6][R56.64+0xcc] ;  /* 0x0000cc06381b7981 */ /* 0x000162000c1e1900 */
[----:B------:R-:W-:Y:S05]  /*1320*/  BRA `(.L_x_128) ;  /* 0x0000000800347947 */ /* 0x000fea0003800000 */
.L_x_117:
[----:B------:R-:W2:Y:S02]  /*1330*/  LDG.E R27, desc[UR6][R56.64+0xcc] ;  /* 0x0000cc06381b7981 */ /* 0x000ea4000c1e1900 */
[----:B--2---:R-:W-:-:S13]  /*1340*/  ISETP.GE.AND P0, PT, R27, 0x1, PT ;  /* 0x000000011b00780c */ /* 0x004fda0003f06270 */
[----:B------:R-:W-:Y:S05]  /*1350*/  @!P0 BRA `(.L_x_129) ;  /* 0x00000008000c8947 */ /* 0x000fea0003800000 */
[----:B------:R-:W2:Y:S04]  /*1360*/  LDG.E.64 R8, desc[UR6][R56.64+0x50] ;  /* 0x0000500638087981 */ /* 0x000ea8000c1e1b00 */
[----:B------:R-:W3:Y:S04]  /*1370*/  LDG.E.64 R6, desc[UR6][R56.64+0x48] ;  /* 0x0000480638067981 */ /* 0x000ee8000c1e1b00 */
[----:B------:R-:W4:Y:S01]  /*1380*/  LDG.E.64 R10, desc[UR6][R56.64+0x58] ;  /* 0x00005806380a7981 */ /* 0x000f22000c1e1b00 */
[----:B--2---:R-:W-:-:S08]  /*1390*/  DMUL R8, R52, R8 ;  /* 0x0000000834087228 */ /* 0x004fd00000000000 */
[----:B---3--:R-:W-:-:S08]  /*13a0*/  DFMA R6, R54, R6, R8 ;  /* 0x000000063606722b */ /* 0x008fd00000000008 */
[----:B----4-:R-:W-:-:S08]  /*13b0*/  DFMA R6, R50, R10, R6 ;  /* 0x0000000a3206722b */ /* 0x010fd00000000006 */
[----:B------:R-:W-:-:S14]  /*13c0*/  DSETP.GT.AND P0, PT, R6, RZ, PT ;  /* 0x000000ff0600722a */ /* 0x000fdc0003f04000 */
[----:B------:R-:W-:Y:S05]  /*13d0*/  @!P0 BRA `(.L_x_129) ;  /* 0x0000000400ec8947 */ /* 0x000fea0003800000 */
[----:B------:R-:W2:Y:S04]  /*13e0*/  LDG.E.64 R6, desc[UR6][R56.64+0xf0] ;  /* 0x0000f00638067981 */ /* 0x000ea8000c1e1b00 */
[----:B------:R-:W2:Y:S04]  /*13f0*/  LDG.E.64 R12, desc[UR6][R56.64+0xd8] ;  /* 0x0000d806380c7981 */ /* 0x000ea8000c1e1b00 */
[----:B------:R-:W3:Y:S04]  /*1400*/  LDG.E.64 R32, desc[UR6][R56.64+0x100] ;  /* 0x0001000638207981 */ /* 0x000ee8000c1e1b00 */
[----:B------:R-:W3:Y:S04]  /*1410*/  LDG.E.64 R16, desc[UR6][R56.64+0xe8] ;  /* 0x0000e80638107981 */ /* 0x000ee8000c1e1b00 */
[----:B------:R-:W4:Y:S04]  /*1420*/  LDG.E.64 R8, desc[UR6][R56.64+0xf8] ;  /* 0x0000f80638087981 */ /* 0x000f28000c1e1b00 */
[----:B------:R-:W4:Y:S01]  /*1430*/  LDG.E.64 R10, desc[UR6][R56.64+0xe0] ;  /* 0x0000e006380a7981 */ /* 0x000f22000c1e1b00 */
[----:B------:R-:W-:Y:S01]  /*1440*/  IADD3 R18, PT, PT, R27, 0x1, RZ ;  /* 0x000000011b127810 */ /* 0x000fe20007ffe0ff */
[----:B------:R-:W-:Y:S01]  /*1450*/  IMAD.MOV.U32 R24, RZ, RZ, 0x1 ;  /* 0x00000001ff187424 */ /* 0x000fe200078e00ff */
[----:B------:R-:W-:Y:S04]  /*1460*/  BSSY.RECONVERGENT B3, `(.L_x_130) ;  /* 0x0000018000037945 */ /* 0x000fe80003800200 */
[----:B------:R-:W0:Y:S08]  /*1470*/  I2F.F64.U32 R18, R18 ;  /* 0x0000001200127312 */ /* 0x000e300000201800 */
[----:B0-----:R-:W0:Y:S02]  /*1480*/  MUFU.RCP64H R25, R19 ;  /* 0x0000001300197308 */ /* 0x001e240000001800 */
[----:B0-----:R-:W-:-:S08]  /*1490*/  DFMA R28, -R18, R24, 1 ;  /* 0x3ff00000121c742b */ /* 0x001fd00000000118 */
[----:B------:R-:W-:-:S08]  /*14a0*/  DFMA R28, R28, R28, R28 ;  /* 0x0000001c1c1c722b */ /* 0x000fd0000000001c */
[----:B------:R-:W-:-:S08]  /*14b0*/  DFMA R28, R24, R28, R24 ;  /* 0x0000001c181c722b */ /* 0x000fd00000000018 */
[----:B------:R-:W-:-:S08]  /*14c0*/  DFMA R24, -R18, R28, 1 ;  /* 0x3ff000001218742b */ /* 0x000fd0000000011c */
[----:B------:R-:W-:Y:S02]  /*14d0*/  DFMA R24, R28, R24, R28 ;  /* 0x000000181c18722b */ /* 0x000fe4000000001c */
[----:B--2---:R-:W-:-:S08]  /*14e0*/  DADD R60, R6, -R12 ;  /* 0x00000000063c7229 */ /* 0x004fd0000000080c */
[----:B------:R-:W-:Y:S02]  /*14f0*/  DMUL R30, R60, R24 ;  /* 0x000000183c1e7228 */ /* 0x000fe40000000000 */
[----:B------:R-:W-:Y:S01]  /*1500*/  FSETP.GEU.AND P1, PT, |R61|, 6.5827683646048100446e-37, PT ;  /* 0x036000003d00780b */ /* 0x000fe20003f2e200 */
[----:B---3--:R-:W-:-:S05]  /*1510*/  DADD R32, R32, -R16 ;  /* 0x0000000020207229 */ /* 0x008fca0000000810 */
[----:B------:R-:W-:Y:S02]  /*1520*/  DFMA R28, -R18, R30, R60 ;  /* 0x0000001e121c722b */ /* 0x000fe4000000013c */
[----:B----4-:R-:W-:-:S06]  /*1530*/  DADD R34, R8, -R10 ;  /* 0x0000000008227229 */ /* 0x010fcc000000080a */
        /* <DEDUP_REMOVED lines=10> */
.L_x_131:
[----:B------:R-:W-:Y:S05]  /*15e0*/  BSYNC.RECONVERGENT B3 ;  /* 0x0000000000037941 */ /* 0x000fea0003800200 */
.L_x_130:
        /* <DEDUP_REMOVED lines=20> */
[----:B------:R-:W-:Y:S05]  /*1730*/  CALL.REL.NOINC `($__internal_4_$__cuda_sm20_div_rn_f64_full) ;  /* 0x0000004800a87944 */ /* 0x000fea0003c00000 */
[----:B------:R-:W-:Y:S01]  /*1740*/  IMAD.MOV.U32 R28, RZ, RZ, R68 ;  /* 0x000000ffff1c7224 */ /* 0x000fe200078e0044 */
[----:B------:R-:W-:-:S07]  /*1750*/  MOV R29, R69 ;  /* 0x00000045001d7202 */ /* 0x000fce0000000f00 */
.L_x_133:
[----:B------:R-:W-:Y:S05]  /*1760*/  BSYNC.RECONVERGENT B3 ;  /* 0x0000000000037941 */ /* 0x000fea0003800200 */
.L_x_132:
        /* <DEDUP_REMOVED lines=21> */
.L_x_135:
[----:B------:R-:W-:Y:S05]  /*18c0*/  BSYNC.RECONVERGENT B3 ;  /* 0x0000000000037941 */ /* 0x000fea0003800200 */
.L_x_134:
[----:B------:R-:W-:-:S07]  /*18d0*/  IMAD.MOV.U32 R32, RZ, RZ, 0x1 ;  /* 0x00000001ff207424 */ /* 0x000fce00078e00ff */
.L_x_138:
[----:B------:R-:W0:Y:S01]  /*18e0*/  I2F.F64.U32 R18, R32 ;  /* 0x0000002000127312 */ /* 0x000e220000201800 */
[----:B------:R-:W-:Y:S01]  /*18f0*/  BSSY.RECONVERGENT B3, `(.L_x_136) ;  /* 0x000001f000037945 */ /* 0x000fe20003800200 */
[C---:B0-----:R-:W-:Y:S02]  /*1900*/  DFMA R34, R18.reuse, R28, R10 ;  /* 0x0000001c1222722b */ /* 0x041fe4000000000a */
[C---:B------:R-:W-:Y:S02]  /*1910*/  DFMA R24, R18.reuse, R30, R12 ;  /* 0x0000001e1218722b */ /* 0x040fe4000000000c */
[----:B------:R-:W-:-:S04]  /*1920*/  DFMA R18, R18, R68, R16 ;  /* 0x000000441212722b */ /* 0x000fc80000000010 */
[----:B------:R-:W-:Y:S02]  /*1930*/  DADD R34, -R46, R34 ;  /* 0x000000002e227229 */ /* 0x000fe40000000122 */
[----:B------:R-:W-:Y:S02]  /*1940*/  DADD R24, -R48, R24 ;  /* 0x0000000030187229 */ /* 0x000fe40000000118 */
[----:B------:R-:W-:-:S04]  /*1950*/  DADD R18, -R44, R18 ;  /* 0x000000002c127229 */ /* 0x000fc80000000112 */
[----:B------:R-:W-:-:S08]  /*1960*/  DMUL R34, R34, R34 ;  /* 0x0000002222227228 */ /* 0x000fd00000000000 */
[----:B------:R-:W-:-:S08]  /*1970*/  DFMA R34, R24, R24, R34 ;  /* 0x000000181822722b */ /* 0x000fd00000000022 */
[----:B------:R-:W-:Y:S01]  /*1980*/  DFMA R62, R18, R18, R34 ;  /* 0x00000012123e722b */ /* 0x000fe20000000022 */
[----:B------:R-:W-:Y:S01]  /*1990*/  MOV R34, 0x0 ;  /* 0x0000000000227802 */ /* 0x000fe20000000f00 */
[----:B------:R-:W-:-:S04]  /*19a0*/  IMAD.MOV.U32 R35, RZ, RZ, 0x3fd80000 ;  /* 0x3fd80000ff237424 */ /* 0x000fc800078e00ff */
        /* <DEDUP_REMOVED lines=15> */
[----:B------:R-:W-:Y:S01]  /*1aa0*/  MOV R23, R19 ;  /* 0x0000001300177202 */ /* 0x000fe20000000f00 */
[----:B------:R-:W-:Y:S01]  /*1ab0*/  IMAD.MOV.U32 R25, RZ, RZ, R35 ;  /* 0x000000ffff197224 */ /* 0x000fe200078e0023 */
[----:B------:R-:W-:-:S07]  /*1ac0*/  MOV R66, 0x1ae0 ;  /* 0x00001ae000427802 */ /* 0x000fce0000000f00 */
[----:B------:R-:W-:Y:S05]  /*1ad0*/  CALL.REL.NOINC `($__internal_5_$__cuda_sm20_dsqrt_rn_f64_mediumpath_v1) ;  /* 0x0000004c00287944 */ /* 0x000fea0003c00000 */
.L_x_137:
[----:B------:R-:W-:Y:S05]  /*1ae0*/  BSYNC.RECONVERGENT B3 ;  /* 0x0000000000037941 */ /* 0x000fea0003800200 */
.L_x_136:
[----:B------:R-:W-:Y:S01]  /*1af0*/  UMOV UR4, 0x9999999a ;  /* 0x9999999a00047882 */ /* 0x000fe20000000000 */
[----:B------:R-:W-:Y:S01]  /*1b00*/  UMOV UR5, 0x3f999999 ;  /* 0x3f99999900057882 */ /* 0x000fe20000000000 */
[----:B------:R-:W-:Y:S01]  /*1b10*/  IMAD.MOV.U32 R20, RZ, RZ, 0x41800000 ;  /* 0x41800000ff147424 */ /* 0x000fe200078e00ff */
[----:B------:R-:W-:Y:S01]  /*1b20*/  DSETP.GEU.AND P0, PT, R76, UR4, PT ;  /* 0x000000044c007e2a */ /* 0x000fe2000bf0e000 */
[----:B------:R-:W-:Y:S01]  /*1b30*/  IMAD.MOV.U32 R19, RZ, RZ, 0x41800000 ;  /* 0x41800000ff137424 */ /* 0x000fe200078e00ff */
[----:B------:R-:W-:-:S12]  /*1b40*/  MOV R18, 0x41800000 ;  /* 0x4180000000127802 */ /* 0x000fd80000000f00 */
[----:B------:R-:W-:Y:S05]  /*1b50*/  @!P0 BRA `(.L_x_128) ;  /* 0x0000000000288947 */ /* 0x000fea0003800000 */
[C---:B------:R-:W-:Y:S01]  /*1b60*/  ISETP.GE.AND P0, PT, R32.reuse, R27, PT ;  /* 0x0000001b2000720c */ /* 0x040fe20003f06270 */
[----:B------:R-:W-:-:S12]  /*1b70*/  VIADD R32, R32, 0x1 ;  /* 0x0000000120207836 */ /* 0x000fd80000000000 */
[----:B------:R-:W-:Y:S05]  /*1b80*/  @!P0 BRA `(.L_x_138) ;  /* 0xfffffffc00548947 */ /* 0x000fea000383ffff */
.L_x_129:
[----:B------:R1:W5:Y:S04]  /*1b90*/  LDG.E R20, desc[UR6][R56.64+0x90] ;  /* 0x0000900638147981 */ /* 0x000368000c1e1900 */
[----:B------:R1:W5:Y:S04]  /*1ba0*/  LDG.E R19, desc[UR6][R56.64+0x94] ;  /* 0x0000940638137981 */ /* 0x000368000c1e1900 */
[----:B------:R1:W5:Y:S04]  /*1bb0*/  LDG.E R18, desc[UR6][R56.64+0x98] ;  /* 0x0000980638127981 */ /* 0x000368000c1e1900 */
[----:B------:R1:W5:Y:S04]  /*1bc0*/  LDG.E.64 R12, desc[UR6][R56.64+0xd8] ;  /* 0x0000d806380c7981 */ /* 0x000368000c1e1b00 */
[----:B------:R1:W5:Y:S04]  /*1bd0*/  LDG.E.64 R10, desc[UR6][R56.64+0xe0] ;  /* 0x0000e006380a7981 */ /* 0x000368000c1e1b00 */
[----:B------:R1:W5:Y:S04]  /*1be0*/  LDG.E.64 R6, desc[UR6][R56.64+0xf0] ;  /* 0x0000f00638067981 */ /* 0x000368000c1e1b00 */
[----:B------:R1:W5:Y:S02]  /*1bf0*/  LDG.E.64 R8, desc[UR6][R56.64+0xf8] ;  /* 0x0000f80638087981 */ /* 0x000364000c1e1b00 */
.L_x_128:
[----:B------:R-:W-:Y:S05]  /*1c00*/  BSYNC.RECONVERGENT B2 ;  /* 0x0000000000027941 */ /* 0x000fea0003800200 */
.L_x_116:
[----:B------:R-:W2:Y:S04]  /*1c10*/  LDG.E.64 R42, desc[UR6][R58.64+0x30] ;  /* 0x000030063a2a7981 */ /* 0x000ea8000c1e1b00 */
[----:B------:R3:W5:Y:S04]  /*1c20*/  LDG.E R30, desc[UR6][R56.64+0x90] ;  /* 0x00009006381e7981 */ /* 0x000768000c1e1900 */
[----:B------:R3:W5:Y:S04]  /*1c30*/  LDG.E R31, desc[UR6][R56.64+0x94] ;  /* 0x00009406381f7981 */ /* 0x000768000c1e1900 */
[----:B------:R3:W5:Y:S04]  /*1c40*/  LDG.E R32, desc[UR6][R56.64+0x98] ;  /* 0x0000980638207981 */ /* 0x000768000c1e1900 */
[----:B------:R3:W5:Y:S04]  /*1c50*/  LDG.E R17, desc[UR6][R56.64+0xc8] ;  /* 0x0000c80638117981 */ /* 0x000768000c1e1900 */
[----:B------:R3:W5:Y:S04]  /*1c60*/  LDG.E.64 R40, desc[UR6][R56.64+0x48] ;  /* 0x0000480638287981 */ /* 0x000768000c1e1b00 */
[----:B------:R3:W5:Y:S04]  /*1c70*/  LDG.E.64 R38, desc[UR6][R56.64+0x50] ;  /* 0x0000500638267981 */ /* 0x000768000c1e1b00 */
[----:B------:R3:W5:Y:S04]  /*1c80*/  LDG.E.64 R36, desc[UR6][R56.64+0x58] ;  /* 0x0000580638247981 */ /* 0x000768000c1e1b00 */
[----:B------:R3:W5:Y:S04]  /*1c90*/  LDG.E.64 R28, desc[UR6][R56.64+0xe8] ;  /* 0x0000e806381c7981 */ /* 0x000768000c1e1b00 */
[----:B------:R3:W5:Y:S01]  /*1ca0*/  LDG.E.64 R34, desc[UR6][R58.64+0x38] ;  /* 0x000038063a227981 */ /* 0x000762000c1e1b00 */
[----:B------:R-:W-:Y:S01]  /*1cb0*/  ISETP.NE.AND P0, PT, R14, RZ, PT ;  /* 0x000000ff0e00720c */ /* 0x000fe20003f05270 */
[----:B------:R-:W-:Y:S01]  /*1cc0*/  BSSY.RECONVERGENT B2, `(.L_x_139) ;  /* 0x000010a000027945 */ /* 0x000fe20003800200 */
[----:B--2---:R-:W-:-:S11]  /*1cd0*/  SHF.R.S32.HI R16, RZ, 0x1f, R42 ;  /* 0x0000001fff107819 */ /* 0x004fd6000001142a */
[----:B---3--:R-:W-:Y:S05]  /*1ce0*/  @!P0 BRA `(.L_x_140) ;  /* 0x0000000400fc8947 */ /* 0x008fea0003800000 */
[----:B-----5:R-:W2:Y:S04]  /*1cf0*/  LDG.E.64 R32, desc[UR6][R56.64+0x110] ;  /* 0x0001100638207981 */ /* 0x020ea8000c1e1b00 */
[----:B------:R-:W3:Y:S04]  /*1d00*/  LDG.E.64 R74, desc[UR6][R56.64+0x108] ;  /* 0x00010806384a7981 */ /* 0x000ee8000c1e1b00 */
[----:B------:R4:W5:Y:S04]  /*1d10*/  LDG.E R14, desc[UR6][R56.64+0x120] ;  /* 0x00012006380e7981 */ /* 0x000968000c1e1900 */
[----:B------:R4:W5:Y:S04]  /*1d20*/  LDG.E.U8 R15, desc[UR6][R56.64+0x128] ;  /* 0x00012806380f7981 */ /* 0x000968000c1e1100 */
[----:B------:R4:W5:Y:S01]  /*1d30*/  LDG.E R27, desc[UR6][R56.64+0x124] ;  /* 0x00012406381b7981 */ /* 0x000962000c1e1900 */
[----:B------:R-:W-:Y:S01]  /*1d40*/  DMUL R30, R6, R10 ;  /* 0x0000000a061e7228 */ /* 0x000fe20000000000 */
[----:B------:R-:W-:Y:S01]  /*1d50*/  IMAD.MOV.U32 R24, RZ, RZ, 0x1 ;  /* 0x00000001ff187424 */ /* 0x000fe200078e00ff */
[----:B------:R-:W-:Y:S01]  /*1d60*/  DMUL R28, R8, R12 ;  /* 0x0000000c081c7228 */ /* 0x000fe20000000000 */
[----:B------:R-:W-:Y:S07]  /*1d70*/  BSSY.RECONVERGENT B3, `(.L_x_141) ;  /* 0x0000018000037945 */ /* 0x000fee0003800200 */
[----:B------:R-:W-:-:S06]  /*1d80*/  DADD R62, R30, -R28 ;  /* 0x000000001e3e7229 */ /* 0x000fcc000000081c */
[----:B------:R-:W0:Y:S02]  /*1d90*/  MUFU.RCP64H R25, R63 ;  /* 0x0000003f00197308 */ /* 0x000e240000001800 */
[----:B0-----:R-:W-:-:S08]  /*1da0*/  DFMA R60, -R62, R24, 1 ;  /* 0x3ff000003e3c742b */ /* 0x001fd00000000118 */
[----:B------:R-:W-:-:S08]  /*1db0*/  DFMA R60, R60, R60, R60 ;  /* 0x0000003c3c3c722b */ /* 0x000fd0000000003c */
[----:B------:R-:W-:-:S08]  /*1dc0*/  DFMA R60, R24, R60, R24 ;  /* 0x0000003c183c722b */ /* 0x000fd00000000018 */
[----:B------:R-:W-:-:S08]  /*1dd0*/  DFMA R24, -R62, R60, 1 ;  /* 0x3ff000003e18742b */ /* 0x000fd0000000013c */
[----:B------:R-:W-:Y:S02]  /*1de0*/  DFMA R24, R60, R24, R60 ;  /* 0x000000183c18722b */ /* 0x000fe4000000003c */
[----:B--2---:R-:W-:Y:S02]  /*1df0*/  DADD R32, R46, -R32 ;  /* 0x000000002e207229 */ /* 0x004fe40000000820 */
[----:B---3--:R-:W-:-:S06]  /*1e00*/  DADD R74, R48, -R74 ;  /* 0x00000000304a7229 */ /* 0x008fcc000000084a */
[----:B------:R-:W-:-:S08]  /*1e10*/  DMUL R12, R32, R12 ;  /* 0x0000000c200c7228 */ /* 0x000fd00000000000 */
[----:B------:R-:W-:-:S08]  /*1e20*/  DFMA R60, R74, R10, -R12 ;  /* 0x0000000a4a3c722b */ /* 0x000fd0000000080c */
[----:B------:R-:W-:Y:S02]  /*1e30*/  DMUL R10, R60, R24 ;  /* 0x000000183c0a7228 */ /* 0x000fe40000000000 */
[----:B------:R-:W-:-:S06]  /*1e40*/  FSETP.GEU.AND P1, PT, |R61|, 6.5827683646048100446e-37, PT ;  /* 0x036000003d00780b */ /* 0x000fcc0003f2e200 */
[----:B------:R-:W-:-:S08]  /*1e50*/  DFMA R12, -R62, R10, R60 ;  /* 0x0000000a3e0c722b */ /* 0x000fd0000000013c */
[----:B------:R-:W-:-:S10]  /*1e60*/  DFMA R10, R24, R12, R10 ;  /* 0x0000000c180a722b */ /* 0x000fd4000000000a */
[----:B------:R-:W-:-:S05]  /*1e70*/  FFMA R12, RZ, R63, R11 ;  /* 0x0000003fff0c7223 */ /* 0x000fca000000000b */
[----:B------:R-:W-:-:S13]  /*1e80*/  FSETP.GT.AND P0, PT, |R12|, 1.469367938527859385e-39, PT ;  /* 0x001000000c00780b */ /* 0x000fda0003f04200 */
[----:B----4-:R-:W-:Y:S05]  /*1e90*/  @P0 BRA P1, `(.L_x_142) ;  /* 0x0000000000140947 */ /* 0x010fea0000800000 */
[----:B------:R-:W-:Y:S02]  /*1ea0*/  MOV R64, R62 ;  /* 0x0000003e00407202 */ /* 0x000fe40000000f00 */
[----:B------:R-:W-:-:S07]  /*1eb0*/  MOV R24, 0x1ed0 ;  /* 0x00001ed000187802 */ /* 0x000fce0000000f00 */
[----:B-1---5:R-:W-:Y:S05]  /*1ec0*/  CALL.REL.NOINC `($__internal_4_$__cuda_sm20_div_rn_f64_full) ;  /* 0x0000004000c47944 */ /* 0x022fea0003c00000 */
[----:B------:R-:W-:Y:S02]  /*1ed0*/  IMAD.MOV.U32 R10, RZ, RZ, R68 ;  /* 0x000000ffff0a7224 */ /* 0x000fe400078e0044 */
[----:B------:R-:W-:-:S07]  /*1ee0*/  IMAD.MOV.U32 R11, RZ, RZ, R69 ;  /* 0x000000ffff0b7224 */ /* 0x000fce00078e0045 */
.L_x_142:
[----:B------:R-:W-:Y:S05]  /*1ef0*/  BSYNC.RECONVERGENT B3 ;  /* 0x0000000000037941 */ /* 0x000fea0003800200 */
.L_x_141:
[----:B------:R-:W-:Y:S01]  /*1f00*/  DADD R62, -R30, R28 ;  /* 0x000000001e3e7229 */ /* 0x000fe2000000011c */
[----:B------:R-:W-:Y:S01]  /*1f10*/  MOV R12, 0x1 ;  /* 0x00000001000c7802 */ /* 0x000fe20000000f00 */
[----:B------:R-:W-:Y:S01]  /*1f20*/  DMUL R6, R32, R6 ;  /* 0x0000000620067228 */ /* 0x000fe20000000000 */
[----:B------:R-:W-:Y:S03]  /*1f30*/  BSSY.RECONVERGENT B3, `(.L_x_143) ;  /* 0x0000012000037945 */ /* 0x000fe60003800200 */
[----:B------:R-:W0:Y:S04]  /*1f40*/  MUFU.RCP64H R13, R63 ;  /* 0x0000003f000d7308 */ /* 0x000e280000001800 */
        /* <DEDUP_REMOVED lines=15> */
[----:B-1---5:R-:W-:Y:S05]  /*2040*/  CALL.REL.NOINC `($__internal_4_$__cuda_sm20_div_rn_f64_full) ;  /* 0x0000004000647944 */ /* 0x022fea0003c00000 */
.L_x_144:
[----:B------:R-:W-:Y:S05]  /*2050*/  BSYNC.RECONVERGENT B3 ;  /* 0x0000000000037941 */ /* 0x000fea0003800200 */
.L_x_143:
[----:B-----5:R-:W-:-:S13]  /*2060*/  ISETP.NE.AND P0, PT, R15, RZ, PT ;  /* 0x000000ff0f00720c */ /* 0x020fda0003f05270 */
[----:B------:R-:W2:Y:S04]  /*2070*/  @P0 LDG.E.64 R12, desc[UR6][R56.64+0x138] ;  /* 0x00013806380c0981 */ /* 0x000ea8000c1e1b00 */
[----:B------:R-:W3:Y:S01]  /*2080*/  @!P0 LDG.E.64 R24, desc[UR6][R56.64+0x130] ;  /* 0x0001300638188981 */ /* 0x000ee2000c1e1b00 */
[----:B------:R-:W0:Y:S08]  /*2090*/  I2F.F64 R8, R27 ;  /* 0x0000001b00087312 */ /* 0x000e300000201c00 */
[----:B------:R-:W4:Y:S01]  /*20a0*/  I2F.F64 R6, R14 ;  /* 0x0000000e00067312 */ /* 0x000f220000201c00 */
[----:B0-----:R-:W-:-:S02]  /*20b0*/  DMUL R8, R8, R10 ;  /* 0x0000000a08087228 */ /* 0x001fc40000000000 */
[----:B----4-:R-:W-:-:S08]  /*20c0*/  DMUL R6, R6, R68 ;  /* 0x0000004406067228 */ /* 0x010fd00000000000 */
[----:B------:R-:W0:Y:S08]  /*20d0*/  F2I.F64.TRUNC R8, R8 ;  /* 0x0000000800087311 */ /* 0x000e30000030d100 */
[----:B------:R-:W4:Y:S01]  /*20e0*/  F2I.F64.TRUNC R7, R6 ;  /* 0x0000000600077311 */ /* 0x000f22000030d100 */
[----:B0-----:R-:W-:Y:S02]  /*20f0*/  VIADDMNMX.RELU R10, R27, 0xffffffff, R8, PT ;  /* 0xffffffff1b0a7846 */ /* 0x001fe40003801108 */
[----:B----4-:R-:W-:-:S05]  /*2100*/  VIADDMNMX.RELU R11, R14, 0xffffffff, R7, PT ;  /* 0xffffffff0e0b7846 */ /* 0x010fca0003801107 */
[----:B------:R-:W-:-:S04]  /*2110*/  IMAD R11, R14, R10, R11 ;  /* 0x0000000a0e0b7224 */ /* 0x000fc800078e020b */
[----:B--2---:R-:W-:-:S04]  /*2120*/  @P0 IMAD.WIDE R12, R11, 0x4, R12 ;  /* 0x000000040b0c0825 */ /* 0x004fc800078e020c */
[----:B---3--:R-:W-:Y:S02]  /*2130*/  @!P0 IMAD.WIDE R24, R11, 0x4, R24 ;  /* 0x000000040b188825 */ /* 0x008fe400078e0218 */
[----:B------:R-:W2:Y:S04]  /*2140*/  @P0 LD.E R12, desc[UR6][R12.64] ;  /* 0x000000060c0c0980 */ /* 0x000ea8000c101900 */
[----:B------:R-:W3:Y:S01]  /*2150*/  @!P0 LD.E R24, desc[UR6][R24.64] ;  /* 0x0000000618188980 */ /* 0x000ee2000c101900 */
[----:B------:R-:W-:Y:S01]  /*2160*/  IMAD.MOV.U32 R9, RZ, RZ, 0x3b808081 ;  /* 0x3b808081ff097424 */ /* 0x000fe200078e00ff */
[----:B------:R-:W-:Y:S01]  /*2170*/  BSSY.RECONVERGENT B1, `(.L_x_145) ;  /* 0x0000018000017945 */ /* 0x000fe20003800200 */
[C---:B--2---:R-:W-:Y:S02]  /*2180*/  @P0 PRMT R10, R12.reuse, 0x7770, RZ ;  /* 0x000077700c0a0816 */ /* 0x044fe400000000ff */
[----:B------:R-:W-:-:S02]  /*2190*/  @P0 PRMT R6, R12, 0x7772, RZ ;  /* 0x000077720c060816 */ /* 0x000fc400000000ff */
[----:B---3--:R-:W-:Y:S02]  /*21a0*/  @!P0 PRMT R10, R24, 0x7770, RZ ;  /* 0x00007770180a8816 */ /* 0x008fe400000000ff */
[----:B------:R-:W-:Y:S02]  /*21b0*/  @P0 PRMT R8, R12, 0x7771, RZ ;  /* 0x000077710c080816 */ /* 0x000fe400000000ff */
[----:B------:R-:W-:Y:S02]  /*21c0*/  LOP3.LUT R10, R10, 0xff, RZ, 0xc0, !PT ;  /* 0x000000ff0a0a7812 */ /* 0x000fe400078ec0ff */
[C---:B------:R-:W-:Y:S02]  /*21d0*/  @!P0 PRMT R6, R24.reuse, 0x7772, RZ ;  /* 0x0000777218068816 */ /* 0x040fe400000000ff */
[----:B------:R-:W0:Y:S01]  /*21e0*/  I2F.U16 R14, R10 ;  /* 0x0000000a000e7306 */ /* 0x000e220000101000 */
[----:B------:R-:W-:Y:S02]  /*21f0*/  @!P0 PRMT R8, R24, 0x7771, RZ ;  /* 0x0000777118088816 */ /* 0x000fe400000000ff */
[----:B------:R-:W-:Y:S01]  /*2200*/  LOP3.LUT R7, R6, 0xff, RZ, 0xc0, !PT ;  /* 0x000000ff06077812 */ /* 0x000fe200078ec0ff */
[----:B------:R-:W-:Y:S01]  /*2210*/  FFMA R6, R9, -R0, 1 ;  /* 0x3f80000009067423 */ /* 0x000fe20000000800 */
[----:B------:R-:W-:-:S03]  /*2220*/  LOP3.LUT R8, R8, 0xff, RZ, 0xc0, !PT ;  /* 0x000000ff08087812 */ /* 0x000fc600078ec0ff */
[----:B------:R-:W-:Y:S01]  /*2230*/  I2F.U16 R60, R7 ;  /* 0x00000007003c7306 */ /* 0x000fe20000101000 */
[----:B------:R-:W-:-:S04]  /*2240*/  FFMA R6, R6, R9, 0.0039215688593685626984 ;  /* 0x3b80808106067423 */ /* 0x000fc80000000009 */
[----:B0-----:R-:W-:-:S03]  /*2250*/  FFMA R9, R6, R14, RZ ;  /* 0x0000000e06097223 */ /* 0x001fc600000000ff */
[----:B------:R-:W0:Y:S01]  /*2260*/  FCHK P0, R14, 255 ;  /* 0x437f00000e007902 */ /* 0x000e220000000000 */
[----:B------:R-:W-:-:S04]  /*2270*/  FFMA R10, R9, -255, R14 ;  /* 0xc37f0000090a7823 */ /* 0x000fc8000000000e */
[----:B------:R-:W-:-:S03]  /*2280*/  FFMA R15, R6, R10, R9 ;  /* 0x0000000a060f7223 */ /* 0x000fc60000000009 */
[----:B------:R2:W3:Y:S01]  /*2290*/  I2F.U16 R12, R8 ;  /* 0x00000008000c7306 */ /* 0x0004e20000101000 */
[----:B0-----:R-:W-:Y:S05]  /*22a0*/  @!P0 BRA `(.L_x_146) ;  /* 0x0000000000108947 */ /* 0x001fea0003800000 */
[----:B------:R-:W-:Y:S02]  /*22b0*/  MOV R24, R14 ;  /* 0x0000000e00187202 */ /* 0x000fe40000000f00 */
[----:B------:R-:W-:-:S07]  /*22c0*/  MOV R31, 0x22e0 ;  /* 0x000022e0001f7802 */ /* 0x000fce0000000f00 */
[----:B-123--:R-:W-:Y:S05]  /*22d0*/  CALL.REL.NOINC `($__internal_6_$__cuda_sm3x_div_rn_noftz_f32_slowpath) ;  /* 0x0000004400d47944 */ /* 0x00efea0003c00000 */
[----:B------:R-:W-:-:S07]  /*22e0*/  IMAD.MOV.U32 R15, RZ, RZ, R23 ;  /* 0x000000ffff0f7224 */ /* 0x000fce00078e0017 */
.L_x_146:
[----:B------:R-:W-:Y:S05]  /*22f0*/  BSYNC.RECONVERGENT B1 ;  /* 0x0000000000017941 */ /* 0x000fea0003800200 */
.L_x_145:
[----:B------:R-:W-:Y:S01]  /*2300*/  IMAD.MOV.U32 R7, RZ, RZ, 0x3b808081 ;  /* 0x3b808081ff077424 */ /* 0x000fe200078e00ff */
[----:B---3--:R-:W0:Y:S01]  /*2310*/  FCHK P0, R12, 255 ;  /* 0x437f00000c007902 */ /* 0x008e220000000000 */
[----:B------:R-:W-:Y:S02]  /*2320*/  BSSY.RECONVERGENT B1, `(.L_x_147) ;  /* 0x000000b000017945 */ /* 0x000fe40003800200 */
[----:B------:R-:W-:-:S04]  /*2330*/  FFMA R6, R7, -R0, 1 ;  /* 0x3f80000007067423 */ /* 0x000fc80000000800 */
[----:B------:R-:W-:-:S04]  /*2340*/  FFMA R6, R6, R7, 0.0039215688593685626984 ;  /* 0x3b80808106067423 */ /* 0x000fc80000000007 */
[----:B------:R-:W-:-:S04]  /*2350*/  FFMA R7, R6, R12, RZ ;  /* 0x0000000c06077223 */ /* 0x000fc800000000ff */
[----:B--2---:R-:W-:-:S04]  /*2360*/  FFMA R8, R7, -255, R12 ;  /* 0xc37f000007087823 */ /* 0x004fc8000000000c */
[----:B------:R-:W-:Y:S01]  /*2370*/  FFMA R14, R6, R8, R7 ;  /* 0x00000008060e7223 */ /* 0x000fe20000000007 */
[----:B0-----:R-:W-:Y:S06]  /*2380*/  @!P0 BRA `(.L_x_148) ;  /* 0x0000000000108947 */ /* 0x001fec0003800000 */
[----:B------:R-:W-:Y:S02]  /*2390*/  MOV R24, R12 ;  /* 0x0000000c00187202 */ /* 0x000fe40000000f00 */
[----:B------:R-:W-:-:S07]  /*23a0*/  MOV R31, 0x23c0 ;  /* 0x000023c0001f7802 */ /* 0x000fce0000000f00 */
[----:B-1----:R-:W-:Y:S05]  /*23b0*/  CALL.REL.NOINC `($__internal_6_$__cuda_sm3x_div_rn_noftz_f32_slowpath) ;  /* 0x00000044009c7944 */ /* 0x002fea0003c00000 */
[----:B------:R-:W-:-:S07]  /*23c0*/  IMAD.MOV.U32 R14, RZ, RZ, R23 ;  /* 0x000000ffff0e7224 */ /* 0x000fce00078e0017 */
.L_x_148:
[----:B------:R-:W-:Y:S05]  /*23d0*/  BSYNC.RECONVERGENT B1 ;  /* 0x0000000000017941 */ /* 0x000fea0003800200 */
.L_x_147:
        /* <DEDUP_REMOVED lines=9> */
[----:B------:R-:W-:Y:S02]  /*2470*/  MOV R24, R60 ;  /* 0x0000003c00187202 */ /* 0x000fe40000000f00 */
[----:B------:R-:W-:-:S07]  /*2480*/  MOV R31, 0x24a0 ;  /* 0x000024a0001f7802 */ /* 0x000fce0000000f00 */
[----:B-1----:R-:W-:Y:S05]  /*2490*/  CALL.REL.NOINC `($__internal_6_$__cuda_sm3x_div_rn_noftz_f32_slowpath) ;  /* 0x0000004400647944 */ /* 0x002fea0003c00000 */
[----:B------:R-:W-:-:S07]  /*24a0*/  IMAD.MOV.U32 R6, RZ, RZ, R23 ;  /* 0x000000ffff067224 */ /* 0x000fce00078e0017 */
.L_x_150:
[----:B------:R-:W-:Y:S05]  /*24b0*/  BSYNC.RECONVERGENT B1 ;  /* 0x0000000000017941 */ /* 0x000fea0003800200 */
.L_x_149:
[----:B------:R-:W-:Y:S01]  /*24c0*/  IMAD.MOV.U32 R0, RZ, RZ, R6 ;  /* 0x000000ffff007224 */ /* 0x000fe200078e0006 */
[----:B------:R-:W-:Y:S06]  /*24d0*/  BRA `(.L_x_151) ;  /* 0x0000000800207947 */ /* 0x000fec0003800000 */
.L_x_140:
[----:B-----5:R-:W-:Y:S01]  /*24e0*/  ISETP.GE.AND P0, PT, R27, 0x1, PT ;  /* 0x000000011b00780c */ /* 0x020fe20003f06270 */
[----:B------:R-:W-:Y:S01]  /*24f0*/  IMAD.MOV.U32 R14, RZ, RZ, R31 ;  /* 0x000000ffff0e7224 */ /* 0x000fe200078e001f */
[----:B------:R-:W-:Y:S01]  /*2500*/  MOV R15, R30 ;  /* 0x0000001e000f7202 */ /* 0x000fe20000000f00 */
[----:B------:R-:W-:-:S10]  /*2510*/  IMAD.MOV.U32 R0, RZ, RZ, R32 ;  /* 0x000000ffff007224 */ /* 0x000fd400078e0020 */
[----:B------:R-:W-:Y:S05]  /*2520*/  @!P0 BRA `(.L_x_151) ;  /* 0x00000008000c8947 */ /* 0x000fea0003800000 */
[----:B------:R-:W-:Y:S01]  /*2530*/  DMUL R14, R52, R38 ;  /* 0x00000026340e7228 */ /* 0x000fe20000000000 */
[----:B------:R-:W-:-:S07]  /*2540*/  IMAD.MOV.U32 R0, RZ, RZ, R32 ;  /* 0x000000ffff007224 */ /* 0x000fce00078e0020 */
[----:B------:R-:W-:-:S08]  /*2550*/  DFMA R14, R54, R40, R14 ;  /* 0x00000028360e722b */ /* 0x000fd0000000000e */
[----:B------:R-:W-:-:S08]  /*2560*/  DFMA R14, R50, R36, R14 ;  /* 0x00000024320e722b */ /* 0x000fd0000000000e */
[----:B------:R-:W-:Y:S01]  /*2570*/  DSETP.GT.AND P0, PT, R14, RZ, PT ;  /* 0x000000ff0e00722a */ /* 0x000fe20003f04000 */
[----:B------:R-:W-:Y:S01]  /*2580*/  MOV R15, R30 ;  /* 0x0000001e000f7202 */ /* 0x000fe20000000f00 */
[----:B------:R-:W-:-:S12]  /*2590*/  IMAD.MOV.U32 R14, RZ, RZ, R31 ;  /* 0x000000ffff0e7224 */ /* 0x000fd800078e001f */
[----:B------:R-:W-:Y:S05]  /*25a0*/  @!P0 BRA `(.L_x_151) ;  /* 0x0000000400ec8947 */ /* 0x000fea0003800000 */
[----:B------:R-:W2:Y:S01]  /*25b0*/  LDG.E.64 R74, desc[UR6][R56.64+0x100] ;  /* 0x00010006384a7981 */ /* 0x000ea2000c1e1b00 */
[----:B------:R-:W-:Y:S01]  /*25c0*/  IADD3 R14, PT, PT, R27, 0x1, RZ ;  /* 0x000000011b0e7810 */ /* 0x000fe20007ffe0ff */
[----:B------:R-:W-:Y:S01]  /*25d0*/  IMAD.MOV.U32 R24, RZ, RZ, 0x1 ;  /* 0x00000001ff187424 */ /* 0x000fe200078e00ff */
[----:B------:R-:W-:Y:S01]  /*25e0*/  DADD R62, R6, -R12 ;  /* 0x00000000063e7229 */ /* 0x000fe2000000080c */
[----:B------:R-:W-:Y:S01]  /*25f0*/  BSSY.RECONVERGENT B3, `(.L_x_152) ;  /* 0x0000019000037945 */ /* 0x000fe20003800200 */
[----:B------:R-:W-:Y:S02]  /*2600*/  DADD R76, R8, -R10 ;  /* 0x00000000084c7229 */ /* 0x000fe4000000080a */
[----:B------:R-:W3:Y:S06]  /*2610*/  I2F.F64.U32 R14, R14 ;  /* 0x0000000e000e7312 */ /* 0x000eec0000201800 */
[----:B------:R-:W-:-:S02]  /*2620*/  FSETP.GEU.AND P1, PT, |R63|, 6.5827683646048100446e-37, PT ;  /* 0x036000003f00780b */ /* 0x000fc40003f2e200 */
[----:B---3--:R-:W3:Y:S02]  /*2630*/  MUFU.RCP64H R25, R15 ;  /* 0x0000000f00197308 */ /* 0x008ee40000001800 */
[----:B---3--:R-:W-:-:S08]  /*2640*/  DFMA R60, -R14, R24, 1 ;  /* 0x3ff000000e3c742b */ /* 0x008fd00000000118 */
        /* <DEDUP_REMOVED lines=8> */
[----:B------:R-:W-:Y:S01]  /*26d0*/  FSETP.GT.AND P0, PT, |R0|, 1.469367938527859385e-39, PT ;  /* 0x001000000000780b */ /* 0x000fe20003f04200 */
[----:B--2---:R-:W-:-:S12]  /*26e0*/  DADD R74, -R28, R74 ;  /* 0x000000001c4a7229 */ /* 0x004fd8000000014a */
[----:B------:R-:W-:Y:S05]  /*26f0*/  @P0 BRA P1, `(.L_x_153) ;  /* 0x0000000000200947 */ /* 0x000fea0000800000 */
[----:B------:R-:W-:Y:S01]  /*2700*/  MOV R61, R63 ;  /* 0x0000003f003d7202 */ /* 0x000fe20000000f00 */
[----:B------:R-:W-:Y:S01]  /*2710*/  IMAD.MOV.U32 R60, RZ, RZ, R62 ;  /* 0x000000ffff3c7224 */ /* 0x000fe200078e003e */
[----:B------:R-:W-:Y:S01]  /*2720*/  MOV R24, 0x2760 ;  /* 0x0000276000187802 */ /* 0x000fe20000000f00 */
[----:B------:R-:W-:Y:S02]  /*2730*/  IMAD.MOV.U32 R64, RZ, RZ, R14 ;  /* 0x000000ffff407224 */ /* 0x000fe400078e000e */
[----:B------:R-:W-:-:S07]  /*2740*/  IMAD.MOV.U32 R63, RZ, RZ, R15 ;  /* 0x000000ffff3f7224 */ /* 0x000fce00078e000f */
[----:B01----:R-:W-:Y:S05]  /*2750*/  CALL.REL.NOINC `($__internal_4_$__cuda_sm20_div_rn_f64_full) ;  /* 0x0000003800a07944 */ /* 0x003fea0003c00000 */
[----:B------:R-:W-:Y:S01]  /*2760*/  MOV R6, R68 ;  /* 0x0000004400067202 */ /* 0x000fe20000000f00 */
[----:B------:R-:W-:-:S07]  /*2770*/  IMAD.MOV.U32 R7, RZ, RZ, R69 ;  /* 0x000000ffff077224 */ /* 0x000fce00078e0045 */
.L_x_153:
[----:B------:R-:W-:Y:S05]  /*2780*/  BSYNC.RECONVERGENT B3 ;  /* 0x0000000000037941 */ /* 0x000fea0003800200 */
.L_x_152:
[----:B------:R-:W2:Y:S01]  /*2790*/  MUFU.RCP64H R9, R15 ;  /* 0x0000000f00097308 */ /* 0x000ea20000001800 */
[----:B------:R-:W-:Y:S01]  /*27a0*/  IMAD.MOV.U32 R8, RZ, RZ, 0x1 ;  /* 0x00000001ff087424 */ /* 0x000fe200078e00ff */
[----:B------:R-:W-:Y:S01]  /*27b0*/  FSETP.GEU.AND P1, PT, |R77|, 6.5827683646048100446e-37, PT ;  /* 0x036000004d00780b */ /* 0x000fe20003f2e200 */
[----:B------:R-:W-:Y:S04]  /*27c0*/  BSSY.RECONVERGENT B3, `(.L_x_154) ;  /* 0x0000014000037945 */ /* 0x000fe80003800200 */
[----:B--2---:R-:W-:-:S08]  /*27d0*/  DFMA R24, -R14, R8, 1 ;  /* 0x3ff000000e18742b */ /* 0x004fd00000000108 */
        /* <DEDUP_REMOVED lines=15> */
[----:B01----:R-:W-:Y:S05]  /*28d0*/  CALL.REL.NOINC `($__internal_4_$__cuda_sm20_div_rn_f64_full) ;  /* 0x0000003800407944 */ /* 0x003fea0003c00000 */
[----:B------:R-:W-:Y:S02]  /*28e0*/  IMAD.MOV.U32 R8, RZ, RZ, R68 ;  /* 0x000000ffff087224 */ /* 0x000fe400078e0044 */
[----:B------:R-:W-:-:S07]  /*28f0*/  IMAD.MOV.U32 R9, RZ, RZ, R69 ;  /* 0x000000ffff097224 */ /* 0x000fce00078e0045 */
.L_x_155:
[----:B------:R-:W-:Y:S05]  /*2900*/  BSYNC.RECONVERGENT B3 ;  /* 0x0000000000037941 */ /* 0x000fea0003800200 */
.L_x_154:
[----:B------:R-:W2:Y:S01]  /*2910*/  MUFU.RCP64H R25, R15 ;  /* 0x0000000f00197308 */ /* 0x000ea20000001800 */
[----:B------:R-:W-:Y:S01]  /*2920*/  MOV R24, 0x1 ;  /* 0x0000000100187802 */ /* 0x000fe20000000f00 */
[----:B------:R-:W-:Y:S01]  /*2930*/  BSSY.RECONVERGENT B3, `(.L_x_156) ;  /* 0x0000013000037945 */ /* 0x000fe20003800200 */
[----:B------:R-:W-:-:S04]  /*2940*/  FSETP.GEU.AND P1, PT, |R75|, 6.5827683646048100446e-37, PT ;  /* 0x036000004b00780b */ /* 0x000fc80003f2e200 */
        /* <DEDUP_REMOVED lines=16> */
[----:B01----:R-:W-:Y:S05]  /*2a50*/  CALL.REL.NOINC `($__internal_4_$__cuda_sm20_div_rn_f64_full) ;  /* 0x0000003400e07944 */ /* 0x003fea0003c00000 */
.L_x_157:
[----:B------:R-:W-:Y:S05]  /*2a60*/  BSYNC.RECONVERGENT B3 ;  /* 0x0000000000037941 */ /* 0x000fea0003800200 */
.L_x_156:
[----:B------:R-:W-:-:S07]  /*2a70*/  IMAD.MOV.U32 R70, RZ, RZ, 0x1 ;  /* 0x00000001ff467424 */ /* 0x000fce00078e00ff */
.L_x_160:
[----:B------:R-:W2:Y:S01]  /*2a80*/  I2F.F64.U32 R14, R70 ;  /* 0x00000046000e7312 */ /* 0x000ea20000201800 */
[----:B------:R-:W-:Y:S01]  /*2a90*/  BSSY.RECONVERGENT B3, `(.L_x_158) ;  /* 0x000001f000037945 */ /* 0x000fe20003800200 */
[C---:B--2---:R-:W-:Y:S02]  /*2aa0*/  DFMA R60, R14.reuse, R8, R10 ;  /* 0x000000080e3c722b */ /* 0x044fe4000000000a */
        /* <DEDUP_REMOVED lines=8> */
[----:B------:R-:W-:Y:S02]  /*2b30*/  IMAD.MOV.U32 R60, RZ, RZ, 0x0 ;  /* 0x00000000ff3c7424 */ /* 0x000fe400078e00ff */
[----:B------:R-:W-:-:S03]  /*2b40*/  IMAD.MOV.U32 R61, RZ, RZ, 0x3fd80000 ;  /* 0x3fd80000ff3d7424 */ /* 0x000fc600078e00ff */
[----:B------:R-:W2:Y:S04]  /*2b50*/  MUFU.RSQ64H R25, R63 ;  /* 0x0000003f00197308 */ /* 0x000ea80000001c00 */
[----:B------:R-:W-:-:S04]  /*2b60*/  IADD3 R24, PT, PT, R63, -0x3500000, RZ ;  /* 0xfcb000003f187810 */ /* 0x000fc80007ffe0ff */
[----:B------:R-:W-:Y:S02]  /*2b70*/  ISETP.GE.U32.AND P0, PT, R24, 0x7ca00000, PT ;  /* 0x7ca000001800780c */ /* 0x000fe40003f06070 */
[----:B--2---:R-:W-:-:S08]  /*2b80*/  DMUL R14, R24, R24 ;  /* 0x00000018180e7228 */ /* 0x004fd00000000000 */
        /* <DEDUP_REMOVED lines=13> */
[----:B------:R-:W-:-:S07]  /*2c60*/  MOV R66, 0x2c80 ;  /* 0x00002c8000427802 */ /* 0x000fce0000000f00 */
[----:B01----:R-:W-:Y:S05]  /*2c70*/  CALL.REL.NOINC `($__internal_5_$__cuda_sm20_dsqrt_rn_f64_mediumpath_v1) ;  /* 0x0000003800c07944 */ /* 0x003fea0003c00000 */
.L_x_159:
[----:B------:R-:W-:Y:S05]  /*2c80*/  BSYNC.RECONVERGENT B3 ;  /* 0x0000000000037941 */ /* 0x000fea0003800200 */
.L_x_158:
[----:B------:R-:W-:Y:S01]  /*2c90*/  UMOV UR4, 0x9999999a ;  /* 0x9999999a00047882 */ /* 0x000fe20000000000 */
[----:B------:R-:W-:Y:S01]  /*2ca0*/  UMOV UR5, 0x3f999999 ;  /* 0x3f99999900057882 */ /* 0x000fe20000000000 */
[----:B------:R-:W-:Y:S01]  /*2cb0*/  IMAD.MOV.U32 R15, RZ, RZ, 0x41800000 ;  /* 0x41800000ff0f7424 */ /* 0x000fe200078e00ff */
[----:B------:R-:W-:Y:S01]  /*2cc0*/  DSETP.GEU.AND P0, PT, R76, UR4, PT ;  /* 0x000000044c007e2a */ /* 0x000fe2000bf0e000 */
[----:B------:R-:W-:Y:S01]  /*2cd0*/  MOV R14, 0x41800000 ;  /* 0x41800000000e7802 */ /* 0x000fe20000000f00 */
[----:B------:R-:W-:-:S12]  /*2ce0*/  IMAD.MOV.U32 R0, RZ, RZ, 0x41800000 ;  /* 0x41800000ff007424 */ /* 0x000fd800078e00ff */
[----:B------:R-:W-:Y:S05]  /*2cf0*/  @!P0 BRA `(.L_x_151) ;  /* 0x0000000000188947 */ /* 0x000fea0003800000 */
[C---:B------:R-:W-:Y:S01]  /*2d00*/  ISETP.NE.AND P0, PT, R70.reuse, R27, PT ;  /* 0x0000001b4600720c */ /* 0x040fe20003f05270 */
[----:B------:R-:W-:-:S12]  /*2d10*/  VIADD R70, R70, 0x1 ;  /* 0x0000000146467836 */ /* 0x000fd80000000000 */
[----:B------:R-:W-:Y:S05]  /*2d20*/  @P0 BRA `(.L_x_160) ;  /* 0xfffffffc00540947 */ /* 0x000fea000383ffff */
[----:B------:R-:W-:Y:S01]  /*2d30*/  MOV R15, R30 ;  /* 0x0000001e000f7202 */ /* 0x000fe20000000f00 */
[----:B------:R-:W-:Y:S02]  /*2d40*/  IMAD.MOV.U32 R14, RZ, RZ, R31 ;  /* 0x000000ffff0e7224 */ /* 0x000fe400078e001f */
[----:B------:R-:W-:-:S07]  /*2d50*/  IMAD.MOV.U32 R0, RZ, RZ, R32 ;  /* 0x000000ffff007224 */ /* 0x000fce00078e0020 */
.L_x_151:
[----:B------:R-:W-:Y:S05]  /*2d60*/  BSYNC.RECONVERGENT B2 ;  /* 0x0000000000027941 */ /* 0x000fea0003800200 */
.L_x_139:
[----:B------:R-:W2:Y:S01]  /*2d70*/  LDCU UR4, c[0x0][0x3b0] ;  /* 0x00007600ff0477ac */ /* 0x000ea20008000800 */
[----:B------:R-:W-:-:S04]  /*2d80*/  FMUL R6, R17, 0.25 ;  /* 0x3e80000011067820 */ /* 0x000fc80000400000 */
[-C--:B------:R-:W-:Y:S01]  /*2d90*/  FMUL R30, R43, R6.reuse ;  /* 0x000000062b1e7220 */ /* 0x080fe20000400000 */
[-C--:B------:R-:W-:Y:S01]  /*2da0*/  FMUL R29, R34, R6.reuse ;  /* 0x00000006221d7220 */ /* 0x080fe20000400000 */
[----:B------:R-:W-:Y:S02]  /*2db0*/  FMUL R7, R35, R6 ;  /* 0x0000000623077220 */ /* 0x000fe40000400000 */
[----:B------:R-:W-:Y:S01]  /*2dc0*/  FMUL R30, R30, R15 ;  /* 0x0000000f1e1e7220 */ /* 0x000fe20000400000 */
[----:B------:R-:W-:Y:S01]  /*2dd0*/  FMUL R29, R29, R14 ;  /* 0x0000000e1d1d7220 */ /* 0x000fe20000400000 */
[----:B------:R-:W-:Y:S01]  /*2de0*/  FMUL R28, R7, R0 ;  /* 0x00000000071c7220 */ /* 0x000fe20000400000 */
[----:B--2---:R-:W-:-:S09]  /*2df0*/  UISETP.GE.AND UP0, UPT, UR4, 0x1, UPT ;  /* 0x000000010400788c */ /* 0x004fd2000bf06270 */
[----:B------:R-:W-:Y:S05]  /*2e00*/  BRA.U !UP0, `(.L_x_161) ;  /* 0x0000001908547547 */ /* 0x000fea000b800000 */
[----:B------:R-:W-:-:S07]  /*2e10*/  HFMA2 R27, -RZ, RZ, 0, 0 ;  /* 0x00000000ff1b7431 */ /* 0x000fce00000001ff */
.L_x_192:
[----:B------:R-:W2:Y:S08]  /*2e20*/  LDC.64 R6, c[0x0][0x3a8] ;  /* 0x0000ea00ff067b82 */ /* 0x000eb00000000a00 */
[----:B------:R-:W3:Y:S01]  /*2e30*/  LDC R23, c[0x0][0x3c0] ;  /* 0x0000f000ff177b82 */ /* 0x000ee20000000800 */
[----:B--2---:R-:W-:-:S05]  /*2e40*/  IMAD.WIDE.U32 R6, R27, 0x28, R6 ;  /* 0x000000281b067825 */ /* 0x004fca00078e0006 */
[----:B------:R-:W2:Y:S04]  /*2e50*/  LDG.E.64 R10, desc[UR6][R6.64+0x8] ;  /* 0x00000806060a7981 */ /* 0x000ea8000c1e1b00 */
[----:B------:R-:W4:Y:S04]  /*2e60*/  LDG.E.64 R8, desc[UR6][R6.64] ;  /* 0x0000000606087981 */ /* 0x000f28000c1e1b00 */
[----:B------:R5:W4:Y:S01]  /*2e70*/  LDG.E.64 R12, desc[UR6][R6.64+0x10] ;  /* 0x00001006060c7981 */ /* 0x000b22000c1e1b00 */
[----:B------:R-:W-:Y:S01]  /*2e80*/  BSSY.RECONVERGENT B2, `(.L_x_162) ;  /* 0x000001f000027945 */ /* 0x000fe20003800200 */
[----:B---3--:R-:W-:Y:S01]  /*2e90*/  ISETP.GE.AND P0, PT, R23, 0x1, PT ;  /* 0x000000011700780c */ /* 0x008fe20003f06270 */
[----:B-----5:R-:W-:Y:S01]  /*2ea0*/  IMAD.MOV.U32 R6, RZ, RZ, 0x0 ;  /* 0x00000000ff067424 */ /* 0x020fe200078e00ff */
[----:B------:R-:W-:Y:S01]  /*2eb0*/  MOV R7, 0x3fd80000 ;  /* 0x3fd8000000077802 */ /* 0x000fe20000000f00 */
[----:B--2---:R-:W-:-:S02]  /*2ec0*/  DADD R10, -R46, R10 ;  /* 0x000000002e0a7229 */ /* 0x004fc4000000010a */
[----:B----4-:R-:W-:-:S06]  /*2ed0*/  DADD R8, -R48, R8 ;  /* 0x0000000030087229 */ /* 0x010fcc0000000108 */
[----:B------:R-:W-:Y:S02]  /*2ee0*/  DMUL R24, R10, R10 ;  /* 0x0000000a0a187228 */ /* 0x000fe40000000000 */
[----:B------:R-:W-:-:S06]  /*2ef0*/  DADD R12, -R44, R12 ;  /* 0x000000002c0c7229 */ /* 0x000fcc000000010c */
[----:B------:R-:W-:-:S08]  /*2f00*/  DFMA R24, R8, R8, R24 ;  /* 0x000000080818722b */ /* 0x000fd00000000018 */
[----:B------:R-:W-:-:S06]  /*2f10*/  DFMA R62, R12, R12, R24 ;  /* 0x0000000c0c3e722b */ /* 0x000fcc0000000018 */
[----:B------:R-:W2:Y:S04]  /*2f20*/  MUFU.RSQ64H R25, R63 ;  /* 0x0000003f00197308 */ /* 0x000ea80000001c00 */
[----:B------:R-:W-:-:S05]  /*2f30*/  VIADD R24, R63, 0xfcb00000 ;  /* 0xfcb000003f187836 */ /* 0x000fca0000000000 */
[----:B------:R-:W-:Y:S01]  /*2f40*/  ISETP.GE.U32.AND P1, PT, R24, 0x7ca00000, PT ;  /* 0x7ca000001800780c */ /* 0x000fe20003f26070 */
[----:B--2---:R-:W-:-:S08]  /*2f50*/  DMUL R32, R24, R24 ;  /* 0x0000001818207228 */ /* 0x004fd00000000000 */
[----:B------:R-:W-:-:S08]  /*2f60*/  DFMA R32, R62, -R32, 1 ;  /* 0x3ff000003e20742b */ /* 0x000fd00000000820 */
[----:B------:R-:W-:Y:S02]  /*2f70*/  DFMA R6, R32, R6, 0.5 ;  /* 0x3fe000002006742b */ /* 0x000fe40000000006 */
[----:B------:R-:W-:-:S08]  /*2f80*/  DMUL R32, R24, R32 ;  /* 0x0000002018207228 */ /* 0x000fd00000000000 */
[----:B------:R-:W-:-:S08]  /*2f90*/  DFMA R64, R6, R32, R24 ;  /* 0x000000200640722b */ /* 0x000fd00000000018 */
[----:B------:R-:W-:Y:S02]  /*2fa0*/  DMUL R32, R62, R64 ;  /* 0x000000403e207228 */ /* 0x000fe40000000000 */
[----:B------:R-:W-:Y:S02]  /*2fb0*/  VIADD R7, R65, 0xfff00000 ;  /* 0xfff0000041077836 */ /* 0x000fe40000000000 */
[----:B------:R-:W-:-:S04]  /*2fc0*/  IMAD.MOV.U32 R6, RZ, RZ, R64 ;  /* 0x000000ffff067224 */ /* 0x000fc800078e0040 */
[----:B------:R-:W-:-:S08]  /*2fd0*/  DFMA R60, R32, -R32, R62 ;  /* 0x80000020203c722b */ /* 0x000fd0000000003e */
[----:B------:R-:W-:Y:S01]  /*2fe0*/  DFMA R74, R60, R6, R32 ;  /* 0x000000063c4a722b */ /* 0x000fe20000000020 */
[----:B------:R-:W-:Y:S10]  /*2ff0*/  @!P1 BRA `(.L_x_163) ;  /* 0x00000000001c9947 */ /* 0x000ff40003800000 */
[----:B------:R-:W-:Y:S01]  /*3000*/  MOV R26, R32 ;  /* 0x00000020001a7202 */ /* 0x000fe20000000f00 */
[----:B------:R-:W-:Y:S01]  /*3010*/  IMAD.MOV.U32 R25, RZ, RZ, R33 ;  /* 0x000000ffff197224 */ /* 0x000fe200078e0021 */
[----:B------:R-:W-:Y:S01]  /*3020*/  MOV R66, 0x3050 ;  /* 0x0000305000427802 */ /* 0x000fe20000000f00 */
[----:B------:R-:W-:-:S07]  /*3030*/  IMAD.MOV.U32 R23, RZ, RZ, R7 ;  /* 0x000000ffff177224 */ /* 0x000fce00078e0007 */
[----:B01----:R-:W-:Y:S05]  /*3040*/  CALL.REL.NOINC `($__internal_5_$__cuda_sm20_dsqrt_rn_f64_mediumpath_v1) ;  /* 0x0000003400cc7944 */ /* 0x003fea0003c00000 */
[----:B------:R-:W-:Y:S01]  /*3050*/  MOV R74, R76 ;  /* 0x0000004c004a7202 */ /* 0x000fe20000000f00 */
[----:B------:R-:W-:-:S07]  /*3060*/  IMAD.MOV.U32 R75, RZ, RZ, R77 ;  /* 0x000000ffff4b7224 */ /* 0x000fce00078e004d */
.L_x_163:
[----:B------:R-:W-:Y:S05]  /*3070*/  BSYNC.RECONVERGENT B2 ;  /* 0x0000000000027941 */ /* 0x000fea0003800200 */
.L_x_162:
[----:B------:R-:W2:Y:S01]  /*3080*/  MUFU.RCP64H R7, R75 ;  /* 0x0000004b00077308 */ /* 0x000ea20000001800 */
[----:B------:R-:W-:Y:S01]  /*3090*/  IMAD.MOV.U32 R6, RZ, RZ, 0x1 ;  /* 0x00000001ff067424 */ /* 0x000fe200078e00ff */
[----:B------:R-:W-:Y:S01]  /*30a0*/  FSETP.GEU.AND P2, PT, |R9|, 6.5827683646048100446e-37, PT ;  /* 0x036000000900780b */ /* 0x000fe20003f4e200 */
[----:B------:R-:W-:Y:S04]  /*30b0*/  BSSY.RECONVERGENT B2, `(.L_x_164) ;  /* 0x0000014000027945 */ /* 0x000fe80003800200 */
[----:B--2---:R-:W-:-:S08]  /*30c0*/  DFMA R24, R6, -R74, 1 ;  /* 0x3ff000000618742b */ /* 0x004fd0000000084a */
        /* <DEDUP_REMOVED lines=18> */
.L_x_165:
[----:B------:R-:W-:Y:S05]  /*31f0*/  BSYNC.RECONVERGENT B2 ;  /* 0x0000000000027941 */ /* 0x000fea0003800200 */
.L_x_164:
[----:B------:R-:W2:Y:S01]  /*3200*/  MUFU.RCP64H R9, R75 ;  /* 0x0000004b00097308 */ /* 0x000ea20000001800 */
[----:B------:R-:W-:Y:S01]  /*3210*/  MOV R8, 0x1 ;  /* 0x0000000100087802 */ /* 0x000fe20000000f00 */
[----:B------:R-:W-:Y:S01]  /*3220*/  BSSY.RECONVERGENT B2, `(.L_x_166) ;  /* 0x0000015000027945 */ /* 0x000fe20003800200 */
[----:B------:R-:W-:-:S04]  /*3230*/  FSETP.GEU.AND P2, PT, |R11|, 6.5827683646048100446e-37, PT ;  /* 0x036000000b00780b */ /* 0x000fc80003f4e200 */
        /* <DEDUP_REMOVED lines=17> */
[----:B------:R-:W-:Y:S01]  /*3350*/  IMAD.MOV.U32 R8, RZ, RZ, R68 ;  /* 0x000000ffff087224 */ /* 0x000fe200078e0044 */
[----:B------:R-:W-:-:S07]  /*3360*/  MOV R9, R69 ;  /* 0x0000004500097202 */ /* 0x000fce0000000f00 */
.L_x_167:
[----:B------:R-:W-:Y:S05]  /*3370*/  BSYNC.RECONVERGENT B2 ;  /* 0x0000000000027941 */ /* 0x000fea0003800200 */
.L_x_166:
        /* <DEDUP_REMOVED lines=21> */
[----:B------:R-:W-:Y:S01]  /*34d0*/  MOV R10, R68 ;  /* 0x00000044000a7202 */ /* 0x000fe20000000f00 */
[----:B------:R-:W-:-:S07]  /*34e0*/  IMAD.MOV.U32 R11, RZ, RZ, R69 ;  /* 0x000000ffff0b7224 */ /* 0x000fce00078e0045 */
.L_x_169:
[----:B------:R-:W-:Y:S05]  /*34f0*/  BSYNC.RECONVERGENT B2 ;  /* 0x0000000000027941 */ /* 0x000fea0003800200 */
.L_x_168:
[----:B------:R-:W-:Y:S02]  /*3500*/  HFMA2 R32, -RZ, RZ, 1.875, 0 ;  /* 0x3f800000ff207431 */ /* 0x000fe400000001ff */
[----:B------:R-:W-:Y:S02]  /*3510*/  IMAD.MOV.U32 R33, RZ, RZ, 0x3f800000 ;  /* 0x3f800000ff217424 */ /* 0x000fe400078e00ff */
[----:B------:R-:W-:Y:S01]  /*3520*/  IMAD.MOV.U32 R31, RZ, RZ, 0x3f800000 ;  /* 0x3f800000ff1f7424 */ /* 0x000fe200078e00ff */
[----:B------:R-:W-:Y:S06]  /*3530*/  @!P0 BRA `(.L_x_170) ;  /* 0x00000008002c8947 */ /* 0x000fec0003800000 */
[----:B------:R-:W-:Y:S01]  /*3540*/  IMAD.MOV.U32 R31, RZ, RZ, 0x3f800000 ;  /* 0x3f800000ff1f7424 */ /* 0x000fe200078e00ff */
[----:B------:R-:W-:Y:S01]  /*3550*/  MOV R98, RZ ;  /* 0x000000ff00627202 */ /* 0x000fe20000000f00 */
[----:B------:R-:W-:Y:S02]  /*3560*/  IMAD.MOV.U32 R32, RZ, RZ, 0x3f800000 ;  /* 0x3f800000ff207424 */ /* 0x000fe400078e00ff */
[----:B------:R-:W-:-:S07]  /*3570*/  IMAD.MOV.U32 R33, RZ, RZ, 0x3f800000 ;  /* 0x3f800000ff217424 */ /* 0x000fce00078e00ff */
.L_x_181:
[----:B------:R-:W-:Y:S01]  /*3580*/  ISETP.NE.AND P0, PT, R98, R21, PT ;  /* 0x000000156200720c */ /* 0x000fe20003f05270 */
[----:B------:R-:W-:-:S12]  /*3590*/  BSSY.RECONVERGENT B2, `(.L_x_171) ;  /* 0x0000081000027945 */ /* 0x000fd80003800200 */
[----:B------:R-:W-:Y:S05]  /*35a0*/  @!P0 BRA `(.L_x_172) ;  /* 0x0000000400fc8947 */ /* 0x000fea0003800000 */
[----:B------:R-:W2:Y:S02]  /*35b0*/  LDC.64 R62, c[0x0][0x3b8] ;  /* 0x0000ee00ff3e7b82 */ /* 0x000ea40000000a00 */
[----:B--2---:R-:W-:-:S05]  /*35c0*/  IMAD.WIDE.U32 R62, R98, 0x140, R62 ;  /* 0x00000140623e7825 */ /* 0x004fca00078e003e */
[----:B------:R-:W2:Y:S04]  /*35d0*/  LDG.E.64 R76, desc[UR6][R62.64+0x88] ;  /* 0x000088063e4c7981 */ /* 0x000ea8000c1e1b00 */
[----:B------:R-:W3:Y:S04]  /*35e0*/  LDG.E.64 R78, desc[UR6][R62.64+0x80] ;  /* 0x000080063e4e7981 */ /* 0x000ee8000c1e1b00 */
[----:B------:R-:W4:Y:S04]  /*35f0*/  LDG.E.64 R80, desc[UR6][R62.64+0x78] ;  /* 0x000078063e507981 */ /* 0x000f28000c1e1b00 */
[----:B------:R-:W5:Y:S04]  /*3600*/  LDG.E.64 R82, desc[UR6][R62.64+0x68] ;  /* 0x000068063e527981 */ /* 0x000f68000c1e1b00 */
[----:B------:R-:W5:Y:S04]  /*3610*/  LDG.E.64 R84, desc[UR6][R62.64+0x60] ;  /* 0x000060063e547981 */ /* 0x000f68000c1e1b00 */
[----:B------:R-:W5:Y:S01]  /*3620*/  LDG.E.64 R94, desc[UR6][R62.64+0x70] ;  /* 0x000070063e5e7981 */ /* 0x000f62000c1e1b00 */
[----:B------:R-:W-:Y:S01]  /*3630*/  UMOV UR4, 0xa0b5ed8d ;  /* 0xa0b5ed8d00047882 */ /* 0x000fe20000000000 */
[----:B------:R-:W-:Y:S01]  /*3640*/  UMOV UR5, 0x3eb0c6f7 ;  /* 0x3eb0c6f700057882 */ /* 0x000fe20000000000 */
[----:B------:R-:W-:Y:S01]  /*3650*/  BSSY.RECONVERGENT B3, `(.L_x_173) ;  /* 0x000006c000037945 */ /* 0x000fe20003800200 */
[----:B------:R-:W-:Y:S01]  /*3660*/  PLOP3.LUT P0, PT, PT, PT, PT, 0x8, 0x80 ;  /* 0x000000000080781c */ /* 0x000fe20003f0e170 */
[----:B--2---:R-:W-:-:S02]  /*3670*/  DMUL R24, R76, R6 ;  /* 0x000000064c187228 */ /* 0x004fc40000000000 */
[----:B---3--:R-:W-:-:S06]  /*3680*/  DMUL R12, R78, R10 ;  /* 0x0000000a4e0c7228 */ /* 0x008fcc0000000000 */
[C---:B----4-:R-:W-:Y:S02]  /*3690*/  DFMA R66, R80.reuse, R10, -R24 ;  /* 0x0000000a5042722b */ /* 0x050fe40000000818 */
[-C--:B------:R-:W-:Y:S02]  /*36a0*/  DMUL R24, R80, R8.reuse ;  /* 0x0000000850187228 */ /* 0x080fe40000000000 */
[----:B------:R-:W-:-:S04]  /*36b0*/  DFMA R64, R76, R8, -R12 ;  /* 0x000000084c40722b */ /* 0x000fc8000000080c */
[----:B-----5:R-:W-:Y:S02]  /*36c0*/  DMUL R60, R66, R82 ;  /* 0x00000052423c7228 */ /* 0x020fe40000000000 */
[----:B------:R-:W-:-:S06]  /*36d0*/  DFMA R12, R78, R6, -R24 ;  /* 0x000000064e0c722b */ /* 0x000fcc0000000818 */
[----:B------:R-:W-:-:S08]  /*36e0*/  DFMA R60, R64, R84, R60 ;  /* 0x00000054403c722b */ /* 0x000fd0000000003c */
[----:B------:R-:W-:-:S08]  /*36f0*/  DFMA R86, R12, R94, R60 ;  /* 0x0000005e0c56722b */ /* 0x000fd0000000003c */
[----:B------:R-:W-:-:S14]  /*3700*/  DSETP.GEU.AND P1, PT, |R86|, UR4, PT ;  /* 0x0000000456007e2a */ /* 0x000fdc000bf2e200 */
[----:B------:R-:W-:Y:S05]  /*3710*/  @!P1 BRA `(.L_x_174) ;  /* 0x00000004007c9947 */ /* 0x000fea0003800000 */
[----:B------:R-:W2:Y:S04]  /*3720*/  LDG.E.64 R88, desc[UR6][R62.64+0x8] ;  /* 0x000008063e587981 */ /* 0x000ea8000c1e1b00 */
[----:B------:R-:W3:Y:S04]  /*3730*/  LDG.E.64 R90, desc[UR6][R62.64] ;  /* 0x000000063e5a7981 */ /* 0x000ee8000c1e1b00 */
[----:B------:R4:W5:Y:S01]  /*3740*/  LDG.E.64 R96, desc[UR6][R62.64+0x10] ;  /* 0x000010063e607981 */ /* 0x000962000c1e1b00 */
[----:B------:R-:W0:Y:S01]  /*3750*/  MUFU.RCP64H R25, R87 ;  /* 0x0000005700197308 */ /* 0x000e220000001800 */
[----:B------:R-:W-:Y:S01]  /*3760*/  MOV R24, 0x1 ;  /* 0x0000000100187802 */ /* 0x000fe20000000f00 */
[----:B------:R-:W-:Y:S05]  /*3770*/  BSSY.RECONVERGENT B4, `(.L_x_175) ;  /* 0x000001b000047945 */ /* 0x000fea0003800200 */
[----:B0-----:R-:W-:-:S08]  /*3780*/  DFMA R60, -R86, R24, 1 ;  /* 0x3ff00000563c742b */ /* 0x001fd00000000118 */
[----:B------:R-:W-:-:S08]  /*3790*/  DFMA R60, R60, R60, R60 ;  /* 0x0000003c3c3c722b */ /* 0x000fd0000000003c */
[----:B------:R-:W-:-:S08]  /*37a0*/  DFMA R60, R24, R60, R24 ;  /* 0x0000003c183c722b */ /* 0x000fd00000000018 */
[----:B----4-:R-:W-:-:S08]  /*37b0*/  DFMA R62, -R86, R60, 1 ;  /* 0x3ff00000563e742b */ /* 0x010fd0000000013c */
[----:B------:R-:W-:Y:S02]  /*37c0*/  DFMA R62, R60, R62, R60 ;  /* 0x0000003e3c3e722b */ /* 0x000fe4000000003c */
[----:B--2---:R-:W-:Y:S02]  /*37d0*/  DADD R88, R46, -R88 ;  /* 0x000000002e587229 */ /* 0x004fe40000000858 */
[----:B---3--:R-:W-:-:S06]  /*37e0*/  DADD R90, R48, -R90 ;  /* 0x00000000305a7229 */ /* 0x008fcc000000085a */
[----:B------:R-:W-:Y:S02]  /*37f0*/  DMUL R24, R66, R88 ;  /* 0x0000005842187228 */ /* 0x000fe40000000000 */
[----:B-----5:R-:W-:-:S06]  /*3800*/  DADD R96, R44, -R96 ;  /* 0x000000002c607229 */ /* 0x020fcc0000000860 */
[----:B------:R-:W-:-:S08]  /*3810*/  DFMA R24, R64, R90, R24 ;  /* 0x0000005a4018722b */ /* 0x000fd00000000018 */
[----:B------:R-:W-:-:S08]  /*3820*/  DFMA R64, R12, R96, R24 ;  /* 0x000000600c40722b */ /* 0x000fd00000000018 */
[----:B------:R-:W-:Y:S02]  /*3830*/  DMUL R12, R64, R62 ;  /* 0x0000003e400c7228 */ /* 0x000fe40000000000 */
[----:B------:R-:W-:-:S06]  /*3840*/  FSETP.GEU.AND P2, PT, |R65|, 6.5827683646048100446e-37, PT ;  /* 0x036000004100780b */ /* 0x000fcc0003f4e200 */
        /* <DEDUP_REMOVED lines=10> */
[----:B-1----:R-:W-:Y:S05]  /*38f0*/  CALL.REL.NOINC `($__internal_4_$__cuda_sm20_div_rn_f64_full) ;  /* 0x0000002800387944 */ /* 0x002fea0003c00000 */
[----:B------:R-:W-:Y:S01]  /*3900*/  IMAD.MOV.U32 R12, RZ, RZ, R68 ;  /* 0x000000ffff0c7224 */ /* 0x000fe200078e0044 */
[----:B------:R-:W-:-:S07]  /*3910*/  MOV R13, R69 ;  /* 0x00000045000d7202 */ /* 0x000fce0000000f00 */
.L_x_176:
[----:B------:R-:W-:Y:S05]  /*3920*/  BSYNC.RECONVERGENT B4 ;  /* 0x0000000000047941 */ /* 0x000fea0003800200 */
.L_x_175:
[----:B------:R-:W-:-:S06]  /*3930*/  DSETP.GT.AND P1, PT, R12, 1, PT ;  /* 0x3ff000000c00742a */ /* 0x000fcc0003f24000 */
[----:B------:R-:W-:-:S14]  /*3940*/  DSETP.LT.OR P1, PT, R12, RZ, P1 ;  /* 0x000000ff0c00722a */ /* 0x000fdc0000f21400 */
[----:B------:R-:W-:Y:S05]  /*3950*/  @P1 BRA `(.L_x_174) ;  /* 0x0000000000ec1947 */ /* 0x000fea0003800000 */
[----:B------:R-:W0:Y:S01]  /*3960*/  MUFU.RCP64H R61, R87 ;  /* 0x00000057003d7308 */ /* 0x000e220000001800 */
[----:B------:R-:W-:Y:S01]  /*3970*/  IMAD.MOV.U32 R60, RZ, RZ, 0x1 ;  /* 0x00000001ff3c7424 */ /* 0x000fe200078e00ff */
[----:B------:R-:W-:Y:S01]  /*3980*/  DMUL R92, R94, R90 ;  /* 0x0000005a5e5c7228 */ /* 0x000fe20000000000 */
[----:B------:R-:W-:Y:S07]  /*3990*/  BSSY.RECONVERGENT B4, `(.L_x_177) ;  /* 0x0000019000047945 */ /* 0x000fee0003800200 */
[----:B------:R-:W-:-:S02]  /*39a0*/  DFMA R92, R84, R96, -R92 ;  /* 0x00000060545c722b */ /* 0x000fc4000000085c */
[----:B------:R-:W-:Y:S02]  /*39b0*/  DMUL R96, R82, R96 ;  /* 0x0000006052607228 */ /* 0x000fe40000000000 */
[----:B------:R-:W-:Y:S02]  /*39c0*/  DMUL R84, R84, R88 ;  /* 0x0000005854547228 */ /* 0x000fe40000000000 */
[----:B0-----:R-:W-:-:S04]  /*39d0*/  DFMA R24, -R86, R60, 1 ;  /* 0x3ff000005618742b */ /* 0x001fc8000000013c */
[----:B------:R-:W-:Y:S02]  /*39e0*/  DFMA R94, R94, R88, -R96 ;  /* 0x000000585e5e722b */ /* 0x000fe40000000860 */
[----:B------:R-:W-:Y:S02]  /*39f0*/  DFMA R82, R82, R90, -R84 ;  /* 0x0000005a5252722b */ /* 0x000fe40000000854 */
[----:B------:R-:W-:Y:S02]  /*3a00*/  DFMA R62, R24, R24, R24 ;  /* 0x00000018183e722b */ /* 0x000fe40000000018 */
[----:B------:R-:W-:-:S06]  /*3a10*/  DMUL R24, R92, R8 ;  /* 0x000000085c187228 */ /* 0x000fcc0000000000 */
[----:B------:R-:W-:Y:S02]  /*3a20*/  DFMA R62, R60, R62, R60 ;  /* 0x0000003e3c3e722b */ /* 0x000fe4000000003c */
[----:B------:R-:W-:-:S06]  /*3a30*/  DFMA R24, R94, R6, R24 ;  /* 0x000000065e18722b */ /* 0x000fcc0000000018 */
[----:B------:R-:W-:Y:S02]  /*3a40*/  DFMA R64, -R86, R62, 1 ;  /* 0x3ff000005640742b */ /* 0x000fe4000000013e */
[----:B------:R-:W-:-:S06]  /*3a50*/  DFMA R60, R82, R10, R24 ;  /* 0x0000000a523c722b */ /* 0x000fcc0000000018 */
        /* <DEDUP_REMOVED lines=11> */
[----:B-1----:R-:W-:Y:S05]  /*3b10*/  CALL.REL.NOINC `($__internal_4_$__cuda_sm20_div_rn_f64_full) ;  /* 0x0000002400b07944 */ /* 0x002fea0003c00000 */
.L_x_178:
[----:B------:R-:W-:Y:S05]  /*3b20*/  BSYNC.RECONVERGENT B4 ;  /* 0x0000000000047941 */ /* 0x000fea0003800200 */
.L_x_177:
        /* <DEDUP_REMOVED lines=26> */
[----:B------:R-:W-:Y:S02]  /*3cd0*/  IMAD.MOV.U32 R4, RZ, RZ, R68 ;  /* 0x000000ffff047224 */ /* 0x000fe400078e0044 */
[----:B------:R-:W-:-:S07]  /*3ce0*/  IMAD.MOV.U32 R5, RZ, RZ, R69 ;  /* 0x000000ffff057224 */ /* 0x000fce00078e0045 */
.L_x_180:
[----:B------:R-:W-:Y:S05]  /*3cf0*/  BSYNC.RECONVERGENT B4 ;  /* 0x0000000000047941 */ /* 0x000fea0003800200 */
.L_x_179:
[----:B------:R-:W-:-:S14]  /*3d00*/  DSETP.GEU.AND P0, PT, R4, RZ, PT ;  /* 0x000000ff0400722a */ /* 0x000fdc0003f0e000 */
.L_x_174:
[----:B------:R-:W-:Y:S05]  /*3d10*/  BSYNC.RECONVERGENT B3 ;  /* 0x0000000000037941 */ /* 0x000fea0003800200 */
.L_x_173:
[----:B------:R-:W-:-:S14]  /*3d20*/  DSETP.GEU.OR P0, PT, R4, R74, !P0 ;  /* 0x0000004a0400722a */ /* 0x000fdc000470e400 */
[----:B------:R-:W-:Y:S05]  /*3d30*/  @P0 BRA `(.L_x_172) ;  /* 0x0000000000180947 */ /* 0x000fea0003800000 */
[----:B------:R-:W2:Y:S02]  /*3d40*/  LDC.64 R12, c[0x0][0x3b8] ;  /* 0x0000ee00ff0c7b82 */ /* 0x000ea40000000a00 */
[----:B--2---:R-:W-:-:S06]  /*3d50*/  IMAD.WIDE.U32 R12, R98, 0x140, R12 ;  /* 0x00000140620c7825 */ /* 0x004fcc00078e000c */
[----:B------:R-:W2:Y:S02]  /*3d60*/  LDG.E R12, desc[UR6][R12.64+0xc4] ;  /* 0x0000c4060c0c7981 */ /* 0x000ea4000c1e1900 */
[-C--:B--2---:R-:W-:Y:S01]  /*3d70*/  FMUL R33, R33, R12.reuse ;  /* 0x0000000c21217220 */ /* 0x084fe20000400000 */
[-C--:B------:R-:W-:Y:S01]  /*3d80*/  FMUL R32, R32, R12.reuse ;  /* 0x0000000c20207220 */ /* 0x080fe20000400000 */
[----:B------:R-:W-:-:S07]  /*3d90*/  FMUL R31, R31, R12 ;  /* 0x0000000c1f1f7220 */ /* 0x000fce0000400000 */
.L_x_172:
[----:B------:R-:W-:Y:S05]  /*3da0*/  BSYNC.RECONVERGENT B2 ;  /* 0x0000000000027941 */ /* 0x000fea0003800200 */
.L_x_171:
[----:B------:R-:W2:Y:S01]  /*3db0*/  LDCU UR4, c[0x0][0x3c0] ;  /* 0x00007800ff0477ac */ /* 0x000ea20008000800 */
[----:B------:R-:W-:-:S04]  /*3dc0*/  IADD3 R98, PT, PT, R98, 0x1, RZ ;  /* 0x0000000162627810 */ /* 0x000fc80007ffe0ff */
[----:B--2---:R-:W-:-:S13]  /*3dd0*/  ISETP.NE.AND P0, PT, R98, UR4, PT ;  /* 0x0000000462007c0c */ /* 0x004fda000bf05270 */
[----:B------:R-:W-:Y:S05]  /*3de0*/  @P0 BRA `(.L_x_181) ;  /* 0xfffffff400e40947 */ /* 0x000fea000383ffff */
.L_x_170:
[----:B------:R-:W2:Y:S02]  /*3df0*/  LDC.64 R12, c[0x0][0x3a8] ;  /* 0x0000ea00ff0c7b82 */ /* 0x000ea40000000a00 */
[----:B--2---:R-:W-:-:S05]  /*3e00*/  IMAD.WIDE.U32 R24, R27, 0x28, R12 ;  /* 0x000000281b187825 */ /* 0x004fca00078e000c */
[----:B------:R-:W2:Y:S04]  /*3e10*/  LDG.E R26, desc[UR6][R24.64+0x18] ;  /* 0x00001806181a7981 */ /* 0x000ea8000c1e1900 */
[----:B------:R-:W3:Y:S04]  /*3e20*/  LDG.E R60, desc[UR6][R24.64+0x1c] ;  /* 0x00001c06183c7981 */ /* 0x000ee8000c1e1900 */
[----:B------:R4:W5:Y:S01]  /*3e30*/  LDG.E R62, desc[UR6][R24.64+0x20] ;  /* 0x00002006183e7981 */ /* 0x000962000c1e1900 */
[----:B------:R-:W-:Y:S01]  /*3e40*/  DMUL R12, R38, R8 ;  /* 0x00000008260c7228 */ /* 0x000fe20000000000 */
[----:B------:R-:W-:Y:S07]  /*3e50*/  BSSY.RECONVERGENT B2, `(.L_x_182) ;  /* 0x0000084000027945 */ /* 0x000fee0003800200 */
[----:B------:R-:W-:Y:S01]  /*3e60*/  DFMA R12, R40, R6, R12 ;  /* 0x00000006280c722b */ /* 0x000fe2000000000c */
[----:B----4-:R-:W-:-:S07]  /*3e70*/  CS2R R24, SRZ ;  /* 0x0000000000187805 */ /* 0x010fce000001ff00 */
[----:B------:R-:W-:-:S08]  /*3e80*/  DFMA R12, R36, R10, R12 ;  /* 0x0000000a240c722b */ /* 0x000fd0000000000c */
[----:B------:R-:W-:Y:S01]  /*3e90*/  DSETP.GEU.AND P0, PT, R12, RZ, PT ;  /* 0x000000ff0c00722a */ /* 0x000fe20003f0e000 */
[C---:B--2---:R-:W-:Y:S01]  /*3ea0*/  FMUL R26, R17.reuse, R26 ;  /* 0x0000001a111a7220 */ /* 0x044fe20000400000 */
[----:B---3--:R-:W-:-:S03]  /*3eb0*/  FMUL R23, R17, R60 ;  /* 0x0000003c11177220 */ /* 0x008fc60000400000 */
[----:B------:R-:W-:Y:S01]  /*3ec0*/  FMUL R26, R43, R26 ;  /* 0x0000001a2b1a7220 */ /* 0x000fe20000400000 */
[----:B-----5:R-:W-:Y:S01]  /*3ed0*/  FMUL R62, R17, R62 ;  /* 0x0000003e113e7220 */ /* 0x020fe20000400000 */
[----:B------:R-:W-:Y:S02]  /*3ee0*/  FMUL R23, R34, R23 ;  /* 0x0000001722177220 */ /* 0x000fe40000400000 */
[----:B------:R-:W-:Y:S01]  /*3ef0*/  FMUL R78, R26, R33 ;  /* 0x000000211a4e7220 */ /* 0x000fe20000400000 */
[----:B------:R-:W-:Y:S01]  /*3f00*/  FMUL R62, R35, R62 ;  /* 0x0000003e233e7220 */ /* 0x000fe20000400000 */
[----:B------:R-:W-:Y:S01]  /*3f10*/  FMUL R79, R23, R32 ;  /* 0x00000020174f7220 */ /* 0x000fe20000400000 */
[----:B------:R-:W-:Y:S02]  /*3f20*/  CS2R R32, SRZ ;  /* 0x0000000000207805 */ /* 0x000fe4000001ff00 */
[----:B------:R-:W-:Y:S01]  /*3f30*/  FMUL R31, R62, R31 ;  /* 0x0000001f3e1f7220 */ /* 0x000fe20000400000 */
[----:B------:R-:W-:Y:S06]  /*3f40*/  @!P0 BRA `(.L_x_183) ;  /* 0x0000000400d08947 */ /* 0x000fec0003800000 */
[----:B------:R-:W-:Y:S01]  /*3f50*/  DADD R24, R12, R12 ;  /* 0x000000000c187229 */ /* 0x000fe2000000000c */
[----:B------:R-:W-:Y:S01]  /*3f60*/  IMAD.MOV.U32 R60, RZ, RZ, 0x0 ;  /* 0x00000000ff3c7424 */ /* 0x000fe200078e00ff */
[----:B------:R-:W-:Y:S01]  /*3f70*/  MOV R61, 0x3fd80000 ;  /* 0x3fd80000003d7802 */ /* 0x000fe20000000f00 */
[----:B------:R-:W-:Y:S05]  /*3f80*/  BSSY.RECONVERGENT B3, `(.L_x_184) ;  /* 0x000001a000037945 */ /* 0x000fea0003800200 */
[-C--:B------:R-:W-:Y:S02]  /*3f90*/  DFMA R74, -R38, R24.reuse, R8 ;  /* 0x00000018264a722b */ /* 0x080fe40000000108 */
[----:B------:R-:W-:-:S02]  /*3fa0*/  DFMA R8, -R40, R24, R6 ;  /* 0x000000182808722b */ /* 0x000fc40000000106 */
[----:B------:R-:W-:-:S04]  /*3fb0*/  DFMA R10, -R36, R24, R10 ;  /* 0x00000018240a722b */ /* 0x000fc8000000010a */
[----:B------:R-:W-:-:S08]  /*3fc0*/  DMUL R6, R74, R74 ;  /* 0x0000004a4a067228 */ /* 0x000fd00000000000 */
        /* <DEDUP_REMOVED lines=21> */
.L_x_185:
[----:B------:R-:W-:Y:S05]  /*4120*/  BSYNC.RECONVERGENT B3 ;  /* 0x0000000000037941 */ /* 0x000fea0003800200 */
.L_x_184:
        /* <DEDUP_REMOVED lines=23> */
.L_x_187:
[----:B------:R-:W-:Y:S05]  /*42a0*/  BSYNC.RECONVERGENT B3 ;  /* 0x0000000000037941 */ /* 0x000fea0003800200 */
.L_x_186:
        /* <DEDUP_REMOVED lines=23> */
.L_x_189:
[----:B------:R-:W-:Y:S05]  /*4420*/  BSYNC.RECONVERGENT B3 ;  /* 0x0000000000037941 */ /* 0x000fea0003800200 */
.L_x_188:
        /* <DEDUP_REMOVED lines=21> */
.L_x_191:
[----:B------:R-:W-:Y:S05]  /*4580*/  BSYNC.RECONVERGENT B3 ;  /* 0x0000000000037941 */ /* 0x000fea0003800200 */
.L_x_190:
[----:B------:R-:W-:Y:S01]  /*4590*/  DMUL R8, R52, R8 ;  /* 0x0000000834087228 */ /* 0x000fe20000000000 */
[----:B------:R-:W-:Y:S02]  /*45a0*/  IMAD.MOV.U32 R24, RZ, RZ, R12 ;  /* 0x000000ffff187224 */ /* 0x000fe400078e000c */
[----:B------:R-:W-:-:S05]  /*45b0*/  IMAD.MOV.U32 R25, RZ, RZ, R13 ;  /* 0x000000ffff197224 */ /* 0x000fca00078e000d */
[----:B------:R-:W-:-:S08]  /*45c0*/  DFMA R8, R54, R6, R8 ;  /* 0x000000063608722b */ /* 0x000fd00000000008 */
[----:B------:R-:W-:-:S08]  /*45d0*/  DFMA R8, R50, R68, R8 ;  /* 0x000000443208722b */ /* 0x000fd00000000008 */
[----:B------:R-:W-:-:S14]  /*45e0*/  DSETP.GEU.AND P0, PT, R8, RZ, PT ;  /* 0x000000ff0800722a */ /* 0x000fdc0003f0e000 */
[----:B------:R-:W-:Y:S05]  /*45f0*/  @!P0 BRA `(.L_x_183) ;  /* 0x0000000000248947 */ /* 0x000fea0003800000 */
[----:B------:R-:W-:-:S08]  /*4600*/  DMUL R6, R8, R8 ;  /* 0x0000000808067228 */ /* 0x000fd00000000000 */
[----:B------:R-:W-:-:S08]  /*4610*/  DMUL R6, R8, R6 ;  /* 0x0000000608067228 */ /* 0x000fd00000000000 */
[----:B------:R-:W-:-:S08]  /*4620*/  DMUL R6, R8, R6 ;  /* 0x0000000608067228 */ /* 0x000fd00000000000 */
[----:B------:R-:W-:-:S08]  /*4630*/  DMUL R6, R8, R6 ;  /* 0x0000000608067228 */ /* 0x000fd00000000000 */
[----:B------:R-:W-:-:S08]  /*4640*/  DMUL R6, R8, R6 ;  /* 0x0000000608067228 */ /* 0x000fd00000000000 */
[----:B------:R-:W-:-:S08]  /*4650*/  DMUL R6, R8, R6 ;  /* 0x0000000608067228 */ /* 0x000fd00000000000 */
[----:B------:R-:W-:-:S08]  /*4660*/  DMUL R6, R8, R6 ;  /* 0x0000000608067228 */ /* 0x000fd00000000000 */
[----:B------:R-:W-:-:S08]  /*4670*/  DMUL R6, R8, R6 ;  /* 0x0000000608067228 */ /* 0x000fd00000000000 */
[----:B------:R-:W-:-:S11]  /*4680*/  DMUL R32, R6, 0.5 ;  /* 0x3fe0000006207828 */ /* 0x000fd60000000000 */
.L_x_183:
[----:B------:R-:W-:Y:S05]  /*4690*/  BSYNC.RECONVERGENT B2 ;  /* 0x0000000000027941 */ /* 0x000fea0003800200 */
.L_x_182:
[----:B------:R-:W2:Y:S01]  /*46a0*/  LDCU UR4, c[0x0][0x3b0] ;  /* 0x00007600ff0477ac */ /* 0x000ea20008000800 */
[----:B------:R-:W-:Y:S01]  /*46b0*/  DADD R24, R32, R24 ;  /* 0x0000000020187229 */ /* 0x000fe20000000018 */
[----:B------:R-:W-:Y:S01]  /*46c0*/  IADD3 R27, PT, PT, R27, 0x1, RZ ;  /* 0x000000011b1b7810 */ /* 0x000fe20007ffe0ff */
[----:B------:R-:W-:Y:S01]  /*46d0*/  FMUL R78, R78, R15 ;  /* 0x0000000f4e4e7220 */ /* 0x000fe20000400000 */
[----:B------:R-:W-:Y:S01]  /*46e0*/  FMUL R6, R79, R14 ;  /* 0x0000000e4f067220 */ /* 0x000fe20000400000 */
[----:B------:R-:W-:-:S06]  /*46f0*/  FMUL R31, R31, R0 ;  /* 0x000000001f1f7220 */ /* 0x000fcc0000400000 */
[----:B------:R-:W3:Y:S01]  /*4700*/  F2F.F32.F64 R25, R24 ;  /* 0x0000001800197310 */ /* 0x000ee20000301000 */
[----:B--2---:R-:W-:Y:S01]  /*4710*/  ISETP.NE.AND P0, PT, R27, UR4, PT ;  /* 0x000000041b007c0c */ /* 0x004fe2000bf05270 */
[C---:B---3--:R-:W-:Y:S01]  /*4720*/  FFMA R30, R25.reuse, R78, R30 ;  /* 0x0000004e191e7223 */ /* 0x048fe2000000001e */
[C---:B------:R-:W-:Y:S01]  /*4730*/  FFMA R29, R25.reuse, R6, R29 ;  /* 0x00000006191d7223 */ /* 0x040fe2000000001d */
[----:B------:R-:W-:-:S10]  /*4740*/  FFMA R28, R25, R31, R28 ;  /* 0x0000001f191c7223 */ /* 0x000fd4000000001c */
[----:B------:R-:W-:Y:S05]  /*4750*/  @P0 BRA `(.L_x_192) ;  /* 0xffffffe400b00947 */ /* 0x000fea000383ffff */
.L_x_161:
[----:B------:R-:W2:Y:S01]  /*4760*/  LDC.64 R6, c[0x0][0x3a0] ;  /* 0x0000e800ff067b82 */ /* 0x000ea20000000a00 */
[----:B------:R-:W-:Y:S01]  /*4770*/  FSETP.GT.AND P0, PT, R30, 1, PT ;  /* 0x3f8000001e00780b */ /* 0x000fe20003f04000 */
[----:B------:R-:W-:Y:S01]  /*4780*/  IMAD R9, R16, 0xc, RZ ;  /* 0x0000000c10097824 */ /* 0x000fe200078e02ff */
[----:B------:R-:W-:Y:S01]  /*4790*/  BSSY.RECONVERGENT B1, `(.L_x_193) ;  /* 0x000000a000017945 */ /* 0x000fe20003800200 */
[----:B------:R-:W-:Y:S02]  /*47a0*/  FSETP.GT.AND P1, PT, R29, 1, PT ;  /* 0x3f8000001d00780b */ /* 0x000fe40003f24000 */
[----:B------:R-:W-:Y:S01]  /*47b0*/  FSETP.GT.AND P2, PT, R28, 1, PT ;  /* 0x3f8000001c00780b */ /* 0x000fe20003f44000 */
[----:B--2---:R-:W-:-:S04]  /*47c0*/  IMAD.WIDE.U32 R6, R42, 0xc, R6 ;  /* 0x0000000c2a067825 */ /* 0x004fc800078e0006 */
[----:B------:R-:W-:Y:S02]  /*47d0*/  IMAD.IADD R11, R7, 0x1, R9 ;  /* 0x00000001070b7824 */ /* 0x000fe400078e0209 */
[----:B------:R-:W-:Y:S01]  /*47e0*/  IMAD.MOV.U32 R9, RZ, RZ, 0x3f800000 ;  /* 0x3f800000ff097424 */ /* 0x000fe200078e00ff */
[----:B------:R-:W-:Y:S06]  /*47f0*/  @P0 BRA `(.L_x_194) ;  /* 0x00000000000c0947 */ /* 0x000fec0003800000 */
[----:B------:R-:W-:Y:S02]  /*4800*/  FSETP.GEU.AND P0, PT, R30, RZ, PT ;  /* 0x000000ff1e00720b */ /* 0x000fe40003f0e000 */
[----:B------:R-:W-:-:S11]  /*4810*/  MOV R9, R30 ;  /* 0x0000001e00097202 */ /* 0x000fd60000000f00 */
[----:B------:R-:W-:-:S07]  /*4820*/  @!P0 IMAD.MOV.U32 R9, RZ, RZ, RZ ;  /* 0x000000ffff098224 */ /* 0x000fce00078e00ff */
.L_x_194:
[----:B------:R-:W-:Y:S05]  /*4830*/  BSYNC.RECONVERGENT B1 ;  /* 0x0000000000017941 */ /* 0x000fea0003800200 */
.L_x_193:
[----:B------:R-:W-:Y:S01]  /*4840*/  IMAD.MOV.U32 R7, RZ, RZ, R11 ;  /* 0x000000ffff077224 */ /* 0x000fe200078e000b */
[----:B------:R-:W-:Y:S01]  /*4850*/  BSSY.RECONVERGENT B1, `(.L_x_195) ;  /* 0x0000006000017945 */ /* 0x000fe20003800200 */
[----:B------:R-:W-:-:S03]  /*4860*/  HFMA2 R11, -RZ, RZ, 1.875, 0 ;  /* 0x3f800000ff0b7431 */ /* 0x000fc600000001ff */
[----:B------:R-:W-:Y:S05]  /*4870*/  @P1 BRA `(.L_x_196) ;  /* 0x00000000000c1947 */ /* 0x000fea0003800000 */
[----:B------:R-:W-:Y:S01]  /*4880*/  FSETP.GEU.AND P0, PT, R29, RZ, PT ;  /* 0x000000ff1d00720b */ /* 0x000fe20003f0e000 */
[----:B------:R-:W-:-:S12]  /*4890*/  IMAD.MOV.U32 R11, RZ, RZ, R29 ;  /* 0x000000ffff0b7224 */ /* 0x000fd800078e001d */
[----:B------:R-:W-:-:S07]  /*48a0*/  @!P0 IMAD.MOV.U32 R11, RZ, RZ, RZ ;  /* 0x000000ffff0b8224 */ /* 0x000fce00078e00ff */
.L_x_196:
[----:B------:R-:W-:Y:S05]  /*48b0*/  BSYNC.RECONVERGENT B1 ;  /* 0x0000000000017941 */ /* 0x000fea0003800200 */
.L_x_195:
[----:B------:R-:W-:Y:S01]  /*48c0*/  BSSY.RECONVERGENT B1, `(.L_x_197) ;  /* 0x0000006000017945 */ /* 0x000fe20003800200 */
[----:B------:R-:W-:-:S03]  /*48d0*/  MOV R13, 0x3f800000 ;  /* 0x3f800000000d7802 */ /* 0x000fc60000000f00 */
[----:B------:R-:W-:Y:S05]  /*48e0*/  @P2 BRA `(.L_x_198) ;  /* 0x00000000000c2947 */ /* 0x000fea0003800000 */
[----:B------:R-:W-:Y:S01]  /*48f0*/  FSETP.GEU.AND P0, PT, R28, RZ, PT ;  /* 0x000000ff1c00720b */ /* 0x000fe20003f0e000 */
[----:B------:R-:W-:-:S12]  /*4900*/  IMAD.MOV.U32 R13, RZ, RZ, R28 ;  /* 0x000000ffff0d7224 */ /* 0x000fd800078e001c */
[----:B------:R-:W-:-:S07]  /*4910*/  @!P0 IMAD.MOV.U32 R13, RZ, RZ, RZ ;  /* 0x000000ffff0d8224 */ /* 0x000fce00078e00ff */
.L_x_198:
[----:B------:R-:W-:Y:S05]  /*4920*/  BSYNC.RECONVERGENT B1 ;  /* 0x0000000000017941 */ /* 0x000fea0003800200 */
.L_x_197:
[----:B------:R2:W-:Y:S04]  /*4930*/  REDG.E.ADD.F32.FTZ.RN.STRONG.GPU desc[UR6][R6.64], R9 ;  /* 0x00000009060079a6 */ /* 0x0005e8000c12f306 */
[----:B------:R2:W-:Y:S04]  /*4940*/  REDG.E.ADD.F32.FTZ.RN.STRONG.GPU desc[UR6][R6.64+0x4], R11 ;  /* 0x0000040b060079a6 */ /* 0x0005e8000c12f306 */
[----:B------:R2:W-:Y:S04]  /*4950*/  REDG.E.ADD.F32.FTZ.RN.STRONG.GPU desc[UR6][R6.64+0x8], R13 ;  /* 0x0000080d060079a6 */ /* 0x0005e8000c12f306 */
[----:B------:R-:W3:Y:S01]  /*4960*/  LDG.E R0, desc[UR6][R56.64+0xc4] ;  /* 0x0000c40638007981 */ /* 0x000ee2000c1e1900 */
[----:B------:R-:W-:Y:S01]  /*4970*/  BSSY.RECONVERGENT B2, `(.L_x_199) ;  /* 0x000008b000027945 */ /* 0x000fe20003800200 */
[----:B---3--:R-:W-:-:S13]  /*4980*/  FSETP.GT.AND P0, PT, R0, RZ, PT ;  /* 0x000000ff0000720b */ /* 0x008fda0003f04000 */
[----:B--2---:R-:W-:Y:S05]  /*4990*/  @!P0 BRA `(.L_x_200) ;  /* 0x0000000800208947 */ /* 0x004fea0003800000 */
[----:B------:R-:W2:Y:S04]  /*49a0*/  LDG.E.64 R28, desc[UR6][R58.64+0x20] ;  /* 0x000020063a1c7981 */ /* 0x000ea8000c1e1b00 */
[----:B------:R-:W3:Y:S04]  /*49b0*/  LDG.E.64 R30, desc[UR6][R58.64+0x18] ;  /* 0x000018063a1e7981 */ /* 0x000ee8000c1e1b00 */
[----:B------:R-:W4:Y:S04]  /*49c0*/  LDG.E.64 R16, desc[UR6][R58.64+0x28] ;  /* 0x000028063a107981 */ /* 0x000f28000c1e1b00 */
[----:B------:R-:W5:Y:S04]  /*49d0*/  LDG.E.64 R8, desc[UR6][R58.64+0x30] ;  /* 0x000030063a087981 */ /* 0x000f68000c1e1b00 */
[----:B------:R-:W4:Y:S01]  /*49e0*/  LDG.E.64 R34, desc[UR6][R58.64+0x38] ;  /* 0x000038063a227981 */ /* 0x000f22000c1e1b00 */
[----:B------:R-:W-:Y:S01]  /*49f0*/  IMAD.MOV.U32 R10, RZ, RZ, 0x0 ;  /* 0x00000000ff0a7424 */ /* 0x000fe200078e00ff */
[----:B------:R-:W-:Y:S01]  /*4a00*/  UMOV UR4, 0xd2f1a9fc ;  /* 0xd2f1a9fc00047882 */ /* 0x000fe20000000000 */
[----:B------:R-:W-:Y:S01]  /*4a10*/  IMAD.MOV.U32 R11, RZ, RZ, 0x3fd80000 ;  /* 0x3fd80000ff0b7424 */ /* 0x000fe200078e00ff */
[----:B------:R-:W-:Y:S01]  /*4a20*/  UMOV UR5, 0x3f50624d ;  /* 0x3f50624d00057882 */ /* 0x000fe20000000000 */
[----:B------:R-:W-:Y:S01]  /*4a30*/  BSSY.RECONVERGENT B3, `(.L_x_201) ;  /* 0x0000022000037945 */ /* 0x000fe20003800200 */
[----:B--2---:R-:W-:-:S02]  /*4a40*/  DMUL R6, R28, R28 ;  /* 0x0000001c1c067228 */ /* 0x004fc40000000000 */
[----:B------:R-:W-:Y:S02]  /*4a50*/  DFMA R12, R28, UR4, R46 ;  /* 0x000000041c0c7c2b */ /* 0x000fe4000800002e */
[----:B---3--:R-:W-:-:S04]  /*4a60*/  DFMA R14, R30, UR4, R48 ;  /* 0x000000041e0e7c2b */ /* 0x008fc80008000030 */
[----:B------:R-:W-:Y:S01]  /*4a70*/  DFMA R6, R30, R30, R6 ;  /* 0x0000001e1e06722b */ /* 0x000fe20000000006 */
[----:B-----5:R-:W-:-:S07]  /*4a80*/  FMUL R9, R0, R9 ;  /* 0x0000000900097220 */ /* 0x020fce0000400000 */
[----:B----4-:R-:W-:Y:S01]  /*4a90*/  DFMA R62, R16, R16, R6 ;  /* 0x00000010103e722b */ /* 0x010fe20000000006 */
[----:B------:R-:W-:-:S05]  /*4aa0*/  FMUL R9, R9, R20 ;  /* 0x0000001409097220 */ /* 0x000fca0000400000 */
[----:B------:R-:W2:Y:S04]  /*4ab0*/  MUFU.RSQ64H R25, R63 ;  /* 0x0000003f00197308 */ /* 0x000ea80000001c00 */
[----:B------:R-:W-:-:S04]  /*4ac0*/  IADD3 R24, PT, PT, R63, -0x3500000, RZ ;  /* 0xfcb000003f187810 */ /* 0x000fc80007ffe0ff */
[----:B------:R-:W-:Y:S02]  /*4ad0*/  ISETP.GE.U32.AND P0, PT, R24, 0x7ca00000, PT ;  /* 0x7ca000001800780c */ /* 0x000fe40003f06070 */
[----:B--2---:R-:W-:-:S08]  /*4ae0*/  DMUL R6, R24, R24 ;  /* 0x0000001818067228 */ /* 0x004fd00000000000 */
[----:B------:R-:W-:-:S08]  /*4af0*/  DFMA R6, R62, -R6, 1 ;  /* 0x3ff000003e06742b */ /* 0x000fd00000000806 */
[----:B------:R-:W-:Y:S02]  /*4b00*/  DFMA R10, R6, R10, 0.5 ;  /* 0x3fe00000060a742b */ /* 0x000fe4000000000a */
[----:B------:R-:W-:-:S08]  /*4b10*/  DMUL R6, R24, R6 ;  /* 0x0000000618067228 */ /* 0x000fd00000000000 */
[----:B------:R-:W-:Y:S01]  /*4b20*/  DFMA R64, R10, R6, R24 ;  /* 0x000000060a40722b */ /* 0x000fe20000000018 */
[C---:B------:R-:W-:Y:S01]  /*4b30*/  FMUL R6, R0.reuse, R34 ;  /* 0x0000002200067220 */ /* 0x040fe20000400000 */
[----:B------:R-:W-:Y:S01]  /*4b40*/  FMUL R7, R0, R35 ;  /* 0x0000002300077220 */ /* 0x000fe20000400000 */
[----:B------:R-:W-:Y:S02]  /*4b50*/  DFMA R10, R16, UR4, R44 ;  /* 0x00000004100a7c2b */ /* 0x000fe4000800002c */
[----:B------:R-:W-:Y:S01]  /*4b60*/  FMUL R6, R6, R19 ;  /* 0x0000001306067220 */ /* 0x000fe20000400000 */
[----:B------:R-:W-:Y:S02]  /*4b70*/  FMUL R7, R7, R18 ;  /* 0x0000001207077220 */ /* 0x000fe40000400000 */
        /* <DEDUP_REMOVED lines=11> */
[----:B------:R-:W-:Y:S01]  /*4c30*/  IMAD.MOV.U32 R34, RZ, RZ, R76 ;  /* 0x000000ffff227224 */ /* 0x000fe200078e004c */
[----:B------:R-:W-:-:S07]  /*4c40*/  MOV R35, R77 ;  /* 0x0000004d00237202 */ /* 0x000fce0000000f00 */
.L_x_202:
[----:B------:R-:W-:Y:S05]  /*4c50*/  BSYNC.RECONVERGENT B3 ;  /* 0x0000000000037941 */ /* 0x000fea0003800200 */
.L_x_201:
        /* <DEDUP_REMOVED lines=23> */
.L_x_204:
[----:B------:R-:W-:Y:S05]  /*4dd0*/  BSYNC.RECONVERGENT B3 ;  /* 0x0000000000037941 */ /* 0x000fea0003800200 */
.L_x_203:
        /* <DEDUP_REMOVED lines=23> */
.L_x_206:
[----:B------:R-:W-:Y:S05]  /*4f50*/  BSYNC.RECONVERGENT B3 ;  /* 0x0000000000037941 */ /* 0x000fea0003800200 */
.L_x_205:
        /* <DEDUP_REMOVED lines=21> */
.L_x_208:
[----:B------:R-:W-:Y:S05]  /*50b0*/  BSYNC.RECONVERGENT B3 ;  /* 0x0000000000037941 */ /* 0x000fea0003800200 */
.L_x_207:
[----:B------:R-:W2:Y:S01]  /*50c0*/  S2R R21, SR_LANEID ;  /* 0x0000000000157919 */ /* 0x000ea20000000000 */
[----:B------:R-:W-:Y:S01]  /*50d0*/  VOTEU.ANY UR4, UPT, PT ;  /* 0x0000000000047886 */ /* 0x000fe200038e0100 */
[----:B------:R-:W3:Y:S01]  /*50e0*/  LDC.64 R16, c[0x0][0x398] ;  /* 0x0000e600ff107b82 */ /* 0x000ee20000000a00 */
[----:B------:R-:W2:Y:S01]  /*50f0*/  FLO.U32 R0, UR4 ;  /* 0x0000000400007d00 */ /* 0x000ea200080e0000 */
[----:B------:R-:W4:Y:S06]  /*5100*/  S2R R26, SR_LTMASK ;  /* 0x00000000001a7919 */ /* 0x000f2c0000003900 */
[----:B------:R-:W5:Y:S01]  /*5110*/  LDC.64 R24, c[0x0][0x390] ;  /* 0x0000e400ff187b82 */ /* 0x000f620000000a00 */
[----:B------:R-:W3:Y:S01]  /*5120*/  POPC R23, UR4 ;  /* 0x0000000400177d09 */ /* 0x000ee20008000000 */
[----:B--2---:R-:W-:-:S13]  /*5130*/  ISETP.EQ.U32.AND P0, PT, R0, R21, PT ;  /* 0x000000150000720c */ /* 0x004fda0003f02070 */
[----:B---3--:R-:W2:Y:S01]  /*5140*/  @P0 ATOMG.E.ADD.STRONG.GPU PT, R17, desc[UR6][R16.64], R23 ;  /* 0x80000017101109a8 */ /* 0x008ea200081ef106 */
[----:B----4-:R-:W-:-:S06]  /*5150*/  LOP3.LUT R26, R26, UR4, RZ, 0xc0, !PT ;  /* 0x000000041a1a7c12 */ /* 0x010fcc000f8ec0ff */
[----:B------:R-:W3:Y:S01]  /*5160*/  POPC R26, R26 ;  /* 0x0000001a001a7309 */ /* 0x000ee20000000000 */
[----:B--2---:R-:W3:Y:S02]  /*5170*/  SHFL.IDX PT, R21, R17, R0, 0x1f ;  /* 0x00001f0011157589 */ /* 0x004ee400000e0000 */
[----:B---3--:R-:W-:-:S04]  /*5180*/  IMAD.IADD R21, R21, 0x1, R26 ;  /* 0x0000000115157824 */ /* 0x008fc800078e021a */
[----:B-----5:R-:W-:-:S05]  /*5190*/  IMAD.WIDE R24, R21, 0x40, R24 ;  /* 0x0000004015187825 */ /* 0x020fca00078e0218 */
[----:B------:R2:W-:Y:S04]  /*51a0*/  STG.E.64 desc[UR6][R24.64], R14 ;  /* 0x0000000e18007986 */ /* 0x0005e8000c101b06 */
[----:B------:R2:W-:Y:S04]  /*51b0*/  STG.E.64 desc[UR6][R24.64+0x8], R12 ;  /* 0x0000080c18007986 */ /* 0x0005e8000c101b06 */
[----:B------:R2:W-:Y:S04]  /*51c0*/  STG.E.64 desc[UR6][R24.64+0x10], R10 ;  /* 0x0000100a18007986 */ /* 0x0005e8000c101b06 */
[----:B------:R2:W-:Y:S04]  /*51d0*/  STG.E.64 desc[UR6][R24.64+0x18], R32 ;  /* 0x0000182018007986 */ /* 0x0005e8000c101b06 */
[----:B------:R2:W-:Y:S04]  /*51e0*/  STG.E.64 desc[UR6][R24.64+0x20], R30 ;  /* 0x0000201e18007986 */ /* 0x0005e8000c101b06 */
[----:B------:R2:W-:Y:S04]  /*51f0*/  STG.E.64 desc[UR6][R24.64+0x28], R68 ;  /* 0x0000284418007986 */ /* 0x0005e8000c101b06 */
[----:B------:R2:W-:Y:S04]  /*5200*/  STG.E.64 desc[UR6][R24.64+0x30], R8 ;  /* 0x0000300818007986 */ /* 0x0005e8000c101b06 */
[----:B------:R2:W-:Y:S02]  /*5210*/  STG.E.64 desc[UR6][R24.64+0x38], R6 ;  /* 0x0000380618007986 */ /* 0x0005e4000c101b06 */
.L_x_200:
[----:B------:R-:W-:Y:S05]  /*5220*/  BSYNC.RECONVERGENT B2 ;  /* 0x0000000000027941 */ /* 0x000fea0003800200 */
.L_x_199:
[----:B------:R-:W3:Y:S02]  /*5230*/  LDG.E R0, desc[UR6][R56.64+0xc0] ;  /* 0x0000c00638007981 */ /* 0x000ee4000c1e1900 */
[----:B---3--:R-:W-:-:S13]  /*5240*/  FSETP.GT.AND P0, PT, R0, RZ, PT ;  /* 0x000000ff0000720b */ /* 0x008fda0003f04000 */
[----:B------:R-:W-:Y:S05]  /*5250*/  @!P0 BRA `(.L_x_115) ;  /* 0x0000000c00c08947 */ /* 0x000fea0003800000 */
[----:B--2---:R-:W2:Y:S04]  /*5260*/  LDG.E.64 R8, desc[UR6][R56.64+0x50] ;  /* 0x0000500638087981 */ /* 0x004ea8000c1e1b00 */
[----:B------:R-:W2:Y:S04]  /*5270*/  LDG.E.64 R12, desc[UR6][R58.64+0x20] ;  /* 0x000020063a0c7981 */ /* 0x000ea8000c1e1b00 */
[----:B------:R-:W3:Y:S04]  /*5280*/  LDG.E.64 R10, desc[UR6][R56.64+0x48] ;  /* 0x00004806380a7981 */ /* 0x000ee8000c1e1b00 */
[----:B------:R-:W3:Y:S04]  /*5290*/  LDG.E.64 R6, desc[UR6][R58.64+0x18] ;  /* 0x000018063a067981 */ /* 0x000ee8000c1e1b00 */
[----:B------:R-:W4:Y:S04]  /*52a0*/  LDG.E.64 R16, desc[UR6][R56.64+0x58] ;  /* 0x0000580638107981 */ /* 0x000f28000c1e1b00 */
[----:B------:R-:W4:Y:S01]  /*52b0*/  LDG.E.64 R24, desc[UR6][R58.64+0x28] ;  /* 0x000028063a187981 */ /* 0x000f22000c1e1b00 */
[----:B------:R-:W-:Y:S01]  /*52c0*/  BSSY.RECONVERGENT B2, `(.L_x_209) ;  /* 0x000001f000027945 */ /* 0x000fe20003800200 */
[----:B--2---:R-:W-:-:S08]  /*52d0*/  DMUL R14, R8, R12 ;  /* 0x0000000c080e7228 */ /* 0x004fd00000000000 */
[----:B---3--:R-:W-:-:S08]  /*52e0*/  DFMA R14, R10, R6, R14 ;  /* 0x000000060a0e722b */ /* 0x008fd0000000000e */
[----:B----4-:R-:W-:-:S08]  /*52f0*/  DFMA R14, R16, R24, R14 ;  /* 0x00000018100e722b */ /* 0x010fd0000000000e */
[----:B------:R-:W-:-:S08]  /*5300*/  DADD R14, R14, R14 ;  /* 0x000000000e0e7229 */ /* 0x000fd0000000000e */
[-C--:B------:R-:W-:Y:S02]  /*5310*/  DFMA R8, -R8, R14.reuse, R12 ;  /* 0x0000000e0808722b */ /* 0x080fe4000000010c */
[-C--:B------:R-:W-:Y:S02]  /*5320*/  DFMA R10, -R10, R14.reuse, R6 ;  /* 0x0000000e0a0a722b */ /* 0x080fe40000000106 */
[----:B------:R-:W-:Y:S01]  /*5330*/  DFMA R6, -R16, R14, R24 ;  /* 0x0000000e1006722b */ /* 0x000fe20000000118 */
[----:B------:R-:W-:-:S03]  /*5340*/  IMAD.MOV.U32 R14, RZ, RZ, 0x0 ;  /* 0x00000000ff0e7424 */ /* 0x000fc600078e00ff */
[----:B------:R-:W-:Y:S01]  /*5350*/  DMUL R12, R8, R8 ;  /* 0x00000008080c7228 */ /* 0x000fe20000000000 */
[----:B------:R-:W-:-:S07]  /*5360*/  IMAD.MOV.U32 R15, RZ, RZ, 0x3fd80000 ;  /* 0x3fd80000ff0f7424 */ /* 0x000fce00078e00ff */
[----:B------:R-:W-:-:S08]  /*5370*/  DFMA R12, R10, R10, R12 ;  /* 0x0000000a0a0c722b */ /* 0x000fd0000000000c */
[----:B------:R-:W-:-:S06]  /*5380*/  DFMA R62, R6, R6, R12 ;  /* 0x00000006063e722b */ /* 0x000fcc000000000c */
        /* <DEDUP_REMOVED lines=15> */
[----:B------:R-:W-:Y:S02]  /*5480*/  MOV R23, R13 ;  /* 0x0000000d00177202 */ /* 0x000fe40000000f00 */
[----:B------:R-:W-:-:S07]  /*5490*/  MOV R66, 0x54b0 ;  /* 0x000054b000427802 */ /* 0x000fce0000000f00 */
[----:B01----:R-:W-:Y:S05]  /*54a0*/  CALL.REL.NOINC `($__internal_5_$__cuda_sm20_dsqrt_rn_f64_mediumpath_v1) ;  /* 0x0000001000b47944 */ /* 0x003fea0003c00000 */
.L_x_210:
[----:B------:R-:W-:Y:S05]  /*54b0*/  BSYNC.RECONVERGENT B2 ;  /* 0x0000000000027941 */ /* 0x000fea0003800200 */
.L_x_209:
        /* <DEDUP_REMOVED lines=23> */
.L_x_212:
[----:B------:R-:W-:Y:S05]  /*5630*/  BSYNC.RECONVERGENT B2 ;  /* 0x0000000000027941 */ /* 0x000fea0003800200 */
.L_x_211:
        /* <DEDUP_REMOVED lines=23> */
.L_x_214:
[----:B------:R-:W-:Y:S05]  /*57b0*/  BSYNC.RECONVERGENT B2 ;  /* 0x0000000000027941 */ /* 0x000fea0003800200 */
.L_x_213:
        /* <DEDUP_REMOVED lines=23> */
.L_x_216:
[----:B------:R-:W-:Y:S05]  /*5930*/  BSYNC.RECONVERGENT B2 ;  /* 0x0000000000027941 */ /* 0x000fea0003800200 */
.L_x_215:
[----:B------:R-:W2:Y:S04]  /*5940*/  LDG.E.64 R6, desc[UR6][R58.64+0x30] ;  /* 0x000030063a067981 */ /* 0x000ea8000c1e1b00 */
[----:B------:R-:W3:Y:S01]  /*5950*/  LDG.E.64 R28, desc[UR6][R58.64+0x38] ;  /* 0x000038063a1c7981 */ /* 0x000ee2000c1e1b00 */
[----:B------:R-:W-:Y:S01]  /*5960*/  DMUL R8, R12, R12 ;  /* 0x0000000c0c087228 */ /* 0x000fe20000000000 */
[----:B------:R-:W-:Y:S01]  /*5970*/  IMAD.MOV.U32 R16, RZ, RZ, 0x0 ;  /* 0x00000000ff107424 */ /* 0x000fe200078e00ff */
[----:B------:R-:W-:Y:S01]  /*5980*/  MOV R17, 0x3fd80000 ;  /* 0x3fd8000000117802 */ /* 0x000fe20000000f00 */
[----:B------:R-:W-:Y:S01]  /*5990*/  UMOV UR4, 0xd2f1a9fc ;  /* 0xd2f1a9fc00047882 */ /* 0x000fe20000000000 */
[----:B------:R-:W-:Y:S01]  /*59a0*/  UMOV UR5, 0x3f50624d ;  /* 0x3f50624d00057882 */ /* 0x000fe20000000000 */
[----:B------:R-:W-:Y:S01]  /*59b0*/  BSSY.RECONVERGENT B2, `(.L_x_217) ;  /* 0x000001e000027945 */ /* 0x000fe20003800200 */
[----:B------:R-:W-:-:S02]  /*59c0*/  DFMA R48, R14, UR4, R48 ;  /* 0x000000040e307c2b */ /* 0x000fc40008000030 */
[----:B------:R-:W-:Y:S02]  /*59d0*/  DFMA R8, R14, R14, R8 ;  /* 0x0000000e0e08722b */ /* 0x000fe40000000008 */
[----:B------:R-:W-:Y:S02]  /*59e0*/  DFMA R46, R12, UR4, R46 ;  /* 0x000000040c2e7c2b */ /* 0x000fe4000800002e */
[----:B------:R-:W-:-:S04]  /*59f0*/  DFMA R44, R10, UR4, R44 ;  /* 0x000000040a2c7c2b */ /* 0x000fc8000800002c */
[----:B------:R-:W-:-:S06]  /*5a00*/  DFMA R62, R10, R10, R8 ;  /* 0x0000000a0a3e722b */ /* 0x000fcc0000000008 */
[----:B------:R-:W4:Y:S04]  /*5a10*/  MUFU.RSQ64H R25, R63 ;  /* 0x0000003f00197308 */ /* 0x000f280000001c00 */
[----:B------:R-:W-:-:S05]  /*5a20*/  VIADD R24, R63, 0xfcb00000 ;  /* 0xfcb000003f187836 */ /* 0x000fca0000000000 */
[----:B------:R-:W-:Y:S01]  /*5a30*/  ISETP.GE.U32.AND P0, PT, R24, 0x7ca00000, PT ;  /* 0x7ca000001800780c */ /* 0x000fe20003f06070 */
[----:B----4-:R-:W-:-:S08]  /*5a40*/  DMUL R8, R24, R24 ;  /* 0x0000001818087228 */ /* 0x010fd00000000000 */
        /* <DEDUP_REMOVED lines=9> */
[C---:B--2---:R-:W-:Y:S01]  /*5ae0*/  FMUL R7, R0.reuse, R7 ;  /* 0x0000000700077220 */ /* 0x044fe20000400000 */
[C---:B---3--:R-:W-:Y:S01]  /*5af0*/  FMUL R8, R0.reuse, R28 ;  /* 0x0000001c00087220 */ /* 0x048fe20000400000 */
[----:B------:R-:W-:Y:S02]  /*5b00*/  FMUL R9, R0, R29 ;  /* 0x0000001d00097220 */ /* 0x000fe40000400000 */
[----:B------:R-:W-:Y:S01]  /*5b10*/  FMUL R7, R7, R20 ;  /* 0x0000001407077220 */ /* 0x000fe20000400000 */
[----:B------:R-:W-:Y:S01]  /*5b20*/  FMUL R8, R8, R19 ;  /* 0x0000001308087220 */ /* 0x000fe20000400000 */
[----:B------:R-:W-:Y:S01]  /*5b30*/  FMUL R9, R9, R18 ;  /* 0x0000001209097220 */ /* 0x000fe20000400000 */
[----:B------:R-:W-:Y:S06]  /*5b40*/  @!P0 BRA `(.L_x_218) ;  /* 0x0000000000108947 */ /* 0x000fec0003800000 */
[----:B------:R-:W-:Y:S01]  /*5b50*/  MOV R25, R27 ;  /* 0x0000001b00197202 */ /* 0x000fe20000000f00 */
[----:B------:R-:W-:Y:S01]  /*5b60*/  IMAD.MOV.U32 R23, RZ, RZ, R17 ;  /* 0x000000ffff177224 */ /* 0x000fe200078e0011 */
[----:B------:R-:W-:-:S07]  /*5b70*/  MOV R66, 0x5b90 ;  /* 0x00005b9000427802 */ /* 0x000fce0000000f00 */
[----:B01----:R-:W-:Y:S05]  /*5b80*/  CALL.REL.NOINC `($__internal_5_$__cuda_sm20_dsqrt_rn_f64_mediumpath_v1) ;  /* 0x0000000800fc7944 */ /* 0x003fea0003c00000 */
.L_x_218:
[----:B------:R-:W-:Y:S05]  /*5b90*/  BSYNC.RECONVERGENT B2 ;  /* 0x0000000000027941 */ /* 0x000fea0003800200 */
.L_x_217:
        /* <DEDUP_REMOVED lines=23> */
.L_x_220:
[----:B------:R-:W-:Y:S05]  /*5d10*/  BSYNC.RECONVERGENT B2 ;  /* 0x0000000000027941 */ /* 0x000fea0003800200 */
.L_x_219:
        /* <DEDUP_REMOVED lines=23> */
.L_x_222:
[----:B------:R-:W-:Y:S05]  /*5e90*/  BSYNC.RECONVERGENT B2 ;  /* 0x0000000000027941 */ /* 0x000fea0003800200 */
.L_x_221:
        /* <DEDUP_REMOVED lines=21> */
.L_x_224:
[----:B------:R-:W-:Y:S05]  /*5ff0*/  BSYNC.RECONVERGENT B2 ;  /* 0x0000000000027941 */ /* 0x000fea0003800200 */
.L_x_223:
[----:B------:R-:W2:Y:S01]  /*6000*/  S2R R11, SR_LANEID ;  /* 0x00000000000b7919 */ /* 0x000ea20000000000 */
[----:B------:R-:W-:Y:S01]  /*6010*/  VOTEU.ANY UR4, UPT, PT ;  /* 0x0000000000047886 */ /* 0x000fe200038e0100 */
[----:B------:R-:W3:Y:S01]  /*6020*/  LDC.64 R12, c[0x0][0x398] ;  /* 0x0000e600ff0c7b82 */ /* 0x000ee20000000a00 */
[----:B------:R-:W2:Y:S08]  /*6030*/  FLO.U32 R0, UR4 ;  /* 0x0000000400007d00 */ /* 0x000eb000080e0000 */
[----:B------:R-:W3:Y:S01]  /*6040*/  POPC R21, UR4 ;  /* 0x0000000400157d09 */ /* 0x000ee20008000000 */
[----:B--2---:R-:W-:Y:S01]  /*6050*/  ISETP.EQ.U32.AND P0, PT, R0, R11, PT ;  /* 0x0000000b0000720c */ /* 0x004fe20003f02070 */
[----:B------:R-:W2:Y:S01]  /*6060*/  S2R R18, SR_LTMASK ;  /* 0x0000000000127919 */ /* 0x000ea20000003900 */
[----:B------:R-:W4:Y:S11]  /*6070*/  LDC.64 R10, c[0x0][0x390] ;  /* 0x0000e400ff0a7b82 */ /* 0x000f360000000a00 */
[----:B---3--:R-:W3:Y:S01]  /*6080*/  @P0 ATOMG.E.ADD.STRONG.GPU PT, R13, desc[UR6][R12.64], R21 ;  /* 0x800000150c0d09a8 */ /* 0x008ee200081ef106 */
[----:B--2---:R-:W-:-:S06]  /*6090*/  LOP3.LUT R18, R18, UR4, RZ, 0xc0, !PT ;  /* 0x0000000412127c12 */ /* 0x004fcc000f8ec0ff */
[----:B------:R-:W2:Y:S01]  /*60a0*/  POPC R18, R18 ;  /* 0x0000001200127309 */ /* 0x000ea20000000000 */
[----:B---3--:R-:W2:Y:S02]  /*60b0*/  SHFL.IDX PT, R19, R13, R0, 0x1f ;  /* 0x00001f000d137589 */ /* 0x008ea400000e0000 */
[----:B--2---:R-:W-:-:S05]  /*60c0*/  IADD3 R19, PT, PT, R19, R18, RZ ;  /* 0x0000001213137210 */ /* 0x004fca0007ffe0ff */
[----:B----4-:R-:W-:-:S05]  /*60d0*/  IMAD.WIDE R10, R19, 0x40, R10 ;  /* 0x00000040130a7825 */ /* 0x010fca00078e020a */
        /* <DEDUP_REMOVED lines=8> */
.L_x_115:
[----:B0-----:R-:W-:Y:S05]  /*6160*/  BSYNC.RECONVERGENT B0 ;  /* 0x0000000000007941 */ /* 0x001fea0003800200 */
.L_x_114:
[----:B------:R-:W0:Y:S01]  /*6170*/  LDCU UR4, c[0x0][0x370] ;  /* 0x00006e00ff0477ac */ /* 0x000e220008000800 */
[----:B--23--:R-:W0:Y:S01]  /*6180*/  LDC R7, c[0x0][0x360] ;  /* 0x0000d800ff077b82 */ /* 0x00ce220000000800 */
[----:B------:R-:W2:Y:S01]  /*6190*/  LDCU UR5, c[0x0][0x388] ;  /* 0x00007100ff0577ac */ /* 0x000ea20008000800 */
[----:B0-----:R-:W-:-:S05]  /*61a0*/  IMAD R22, R7, UR4, R22 ;  /* 0x0000000407167c24 */ /* 0x001fca000f8e0216 */
[----:B--2---:R-:W-:-:S13]  /*61b0*/  ISETP.GE.AND P0, PT, R22, UR5, PT ;  /* 0x0000000516007c0c */ /* 0x004fda000bf06270 */
[----:B------:R-:W-:Y:S05]  /*61c0*/  @!P0 BRA `(.L_x_225) ;  /* 0xffffff9c00b08947 */ /* 0x000fea000383ffff */
[----:B------:R-:W-:Y:S05]  /*61d0*/  EXIT ;  /* 0x000000000000794d */ /* 0x000fea0003800000 */
        .weak           $__internal_4_$__cuda_sm20_div_rn_f64_full
        .type           $__internal_4_$__cuda_sm20_div_rn_f64_full,@function
        .size           $__internal_4_$__cuda_sm20_div_rn_f64_full,($__internal_5_$__cuda_sm20_dsqrt_rn_f64_mediumpath_v1 - $__internal_4_$__cuda_sm20_div_rn_f64_full)
$__internal_4_$__cuda_sm20_div_rn_f64_full:
[C---:B------:R-:W-:Y:S01]  /*61e0*/  FSETP.GEU.AND P3, PT, |R61|.reuse, 1.469367938527859385e-39, PT ;  /* 0x001000003d00780b */ /* 0x040fe20003f6e200 */
[----:B------:R-:W-:Y:S01]  /*61f0*/  IMAD.MOV.U32 R23, RZ, RZ, 0x1ca00000 ;  /* 0x1ca00000ff177424 */ /* 0x000fe200078e00ff */
[----:B------:R-:W-:Y:S01]  /*6200*/  LOP3.LUT R25, R61, 0x7ff00000, RZ, 0xc0, !PT ;  /* 0x7ff000003d197812 */ /* 0x000fe200078ec0ff */
[----:B------:R-:W-:Y:S01]  /*6210*/  IMAD.MOV.U32 R62, RZ, RZ, R64 ;  /* 0x000000ffff3e7224 */ /* 0x000fe200078e0040 */
[C---:B------:R-:W-:Y:S01]  /*6220*/  FSETP.GEU.AND P1, PT, |R63|.reuse, 1.469367938527859385e-39, PT ;  /* 0x001000003f00780b */ /* 0x040fe20003f2e200 */
[----:B------:R-:W-:Y:S01]  /*6230*/  BSSY.RECONVERGENT B1, `(.L_x_226) ;  /* 0x0000052000017945 */ /* 0x000fe20003800200 */
[----:B------:R-:W-:Y:S02]  /*6240*/  LOP3.LUT R65, R63, 0x800fffff, RZ, 0xc0, !PT ;  /* 0x800fffff3f417812 */ /* 0x000fe400078ec0ff */
[----:B------:R-:W-:Y:S02]  /*6250*/  MOV R66, R60 ;  /* 0x0000003c00427202 */ /* 0x000fe40000000f00 */
[----:B------:R-:W-:-:S03]  /*6260*/  LOP3.LUT R65, R65, 0x3ff00000, RZ, 0xfc, !PT ;  /* 0x3ff0000041417812 */ /* 0x000fc600078efcff */
[----:B------:R-:W-:-:S04]  /*6270*/  @!P3 LOP3.LUT R26, R63, 0x7ff00000, RZ, 0xc0, !PT ;  /* 0x7ff000003f1ab812 */ /* 0x000fc800078ec0ff */
[----:B------:R-:W-:Y:S01]  /*6280*/  @!P3 ISETP.GE.U32.AND P4, PT, R25, R26, PT ;  /* 0x0000001a1900b20c */ /* 0x000fe20003f86070 */
[----:B------:R-:W-:Y:S01]  /*6290*/  @!P1 DMUL R64, R62, 8.98846567431157953865e+307 ;  /* 0x7fe000003e409828 */ /* 0x000fe20000000000 */
[----:B------:R-:W-:Y:S02]  /*62a0*/  LOP3.LUT R26, R63, 0x7ff00000, RZ, 0xc0, !PT ;  /* 0x7ff000003f1a7812 */ /* 0x000fe400078ec0ff */
[----:B------:R-:W-:Y:S02]  /*62b0*/  @!P3 SEL R67, R23, 0x63400000, !P4 ;  /* 0x634000001743b807 */ /* 0x000fe40006000000 */
[----:B------:R-:W-:Y:S02]  /*62c0*/  ISETP.GE.U32.AND P2, PT, R25, R26, PT ;  /* 0x0000001a1900720c */ /* 0x000fe40003f46070 */
[----:B------:R-:W-:Y:S02]  /*62d0*/  @!P3 LOP3.LUT R68, R67, 0x80000000, R61, 0xf8, !PT ;  /* 0x800000004344b812 */ /* 0x000fe400078ef83d */
[----:B------:R-:W-:-:S02]  /*62e0*/  SEL R67, R23, 0x63400000, !P2 ;  /* 0x6340000017437807 */ /* 0x000fc40005000000 */
[----:B------:R-:W-:Y:S01]  /*62f0*/  @!P3 LOP3.LUT R69, R68, 0x100000, RZ, 0xfc, !PT ;  /* 0x001000004445b812 */ /* 0x000fe200078efcff */
[----:B------:R-:W-:Y:S01]  /*6300*/  @!P3 IMAD.MOV.U32 R68, RZ, RZ, RZ ;  /* 0x000000ffff44b224 */ /* 0x000fe200078e00ff */
[----:B------:R-:W-:Y:S02]  /*6310*/  LOP3.LUT R67, R67, 0x800fffff, R61, 0xf8, !PT ;  /* 0x800fffff43437812 */ /* 0x000fe400078ef83d */
[----:B------:R-:W-:-:S04]  /*6320*/  @!P1 LOP3.LUT R26, R65, 0x7ff00000, RZ, 0xc0, !PT ;  /* 0x7ff00000411a9812 */ /* 0x000fc800078ec0ff */
[----:B------:R-:W-:Y:S01]  /*6330*/  @!P3 DFMA R66, R66, 2, -R68 ;  /* 0x400000004242b82b */ /* 0x000fe20000000844 */
[----:B------:R-:W0:Y:S01]  /*6340*/  MUFU.RCP64H R69, R65 ;  /* 0x0000004100457308 */ /* 0x000e220000001800 */
[----:B------:R-:W-:-:S06]  /*6350*/  IMAD.MOV.U32 R68, RZ, RZ, 0x1 ;  /* 0x00000001ff447424 */ /* 0x000fcc00078e00ff */
[----:B0-----:R-:W-:-:S08]  /*6360*/  DFMA R70, R68, -R64, 1 ;  /* 0x3ff000004446742b */ /* 0x001fd00000000840 */
[----:B------:R-:W-:-:S08]  /*6370*/  DFMA R70, R70, R70, R70 ;  /* 0x000000464646722b */ /* 0x000fd00000000046 */
[----:B------:R-:W-:-:S08]  /*6380*/  DFMA R68, R68, R70, R68 ;  /* 0x000000464444722b */ /* 0x000fd00000000044 */
[----:B------:R-:W-:-:S08]  /*6390*/  DFMA R70, R68, -R64, 1 ;  /* 0x3ff000004446742b */ /* 0x000fd00000000840 */
[----:B------:R-:W-:-:S08]  /*63a0*/  DFMA R68, R68, R70, R68 ;  /* 0x000000464444722b */ /* 0x000fd00000000044 */
[----:B------:R-:W-:-:S08]  /*63b0*/  DMUL R70, R68, R66 ;  /* 0x0000004244467228 */ /* 0x000fd00000000000 */
[----:B------:R-:W-:-:S08]  /*63c0*/  DFMA R72, R70, -R64, R66 ;  /* 0x800000404648722b */ /* 0x000fd00000000042 */
[----:B------:R-:W-:Y:S01]  /*63d0*/  DFMA R72, R68, R72, R70 ;  /* 0x000000484448722b */ /* 0x000fe20000000046 */
[----:B------:R-:W-:Y:S02]  /*63e0*/  MOV R70, R25 ;  /* 0x0000001900467202 */ /* 0x000fe40000000f00 */
[----:B------:R-:W-:-:S05]  /*63f0*/  @!P3 LOP3.LUT R70, R67, 0x7ff00000, RZ, 0xc0, !PT ;  /* 0x7ff000004346b812 */ /* 0x000fca00078ec0ff */
[----:B------:R-:W-:-:S05]  /*6400*/  VIADD R68, R70, 0xffffffff ;  /* 0xffffffff46447836 */ /* 0x000fca0000000000 */
[----:B------:R-:W-:Y:S01]  /*6410*/  ISETP.GT.U32.AND P1, PT, R68, 0x7feffffe, PT ;  /* 0x7feffffe4400780c */ /* 0x000fe20003f24070 */
[----:B------:R-:W-:-:S05]  /*6420*/  VIADD R68, R26, 0xffffffff ;  /* 0xffffffff1a447836 */ /* 0x000fca0000000000 */
[----:B------:R-:W-:-:S13]  /*6430*/  ISETP.GT.U32.OR P1, PT, R68, 0x7feffffe, P1 ;  /* 0x7feffffe4400780c */ /* 0x000fda0000f24470 */
[----:B------:R-:W-:Y:S05]  /*6440*/  @P1 BRA `(.L_x_227) ;  /* 0x00000000006c1947 */ /* 0x000fea0003800000 */
[----:B------:R-:W-:Y:S01]  /*6450*/  LOP3.LUT R26, R63, 0x7ff00000, RZ, 0xc0, !PT ;  /* 0x7ff000003f1a7812 */ /* 0x000fe200078ec0ff */
[----:B------:R-:W-:-:S03]  /*6460*/  IMAD.MOV.U32 R60, RZ, RZ, RZ ;  /* 0x000000ffff3c7224 */ /* 0x000fc600078e00ff */
[CC--:B------:R-:W-:Y:S02]  /*6470*/  ISETP.GE.U32.AND P1, PT, R25.reuse, R26.reuse, PT ;  /* 0x0000001a1900720c */ /* 0x0c0fe40003f26070 */
[----:B------:R-:W-:Y:S02]  /*6480*/  VIADDMNMX R25, R25, -R26, 0xb9600000, !PT ;  /* 0xb960000019197446 */ /* 0x000fe4000780091a */
[----:B------:R-:W-:Y:S02]  /*6490*/  SEL R26, R23, 0x63400000, !P1 ;  /* 0x63400000171a7807 */ /* 0x000fe40004800000 */
[----:B------:R-:W-:-:S04]  /*64a0*/  VIMNMX R25, PT, PT, R25, 0x46a00000, PT ;  /* 0x46a0000019197848 */ /* 0x000fc80003fe0100 */
[----:B------:R-:W-:-:S05]  /*64b0*/  IADD3 R23, PT, PT, -R26, R25, RZ ;  /* 0x000000191a177210 */ /* 0x000fca0007ffe1ff */
[----:B------:R-:W-:-:S06]  /*64c0*/  VIADD R61, R23, 0x7fe00000 ;  /* 0x7fe00000173d7836 */ /* 0x000fcc0000000000 */
[----:B------:R-:W-:-:S10]  /*64d0*/  DMUL R68, R72, R60 ;  /* 0x0000003c48447228 */ /* 0x000fd40000000000 */
[----:B------:R-:W-:-:S13]  /*64e0*/  FSETP.GTU.AND P1, PT, |R69|, 1.469367938527859385e-39, PT ;  /* 0x001000004500780b */ /* 0x000fda0003f2c200 */
[----:B------:R-:W-:Y:S05]  /*64f0*/  @P1 BRA `(.L_x_228) ;  /* 0x0000000000941947 */ /* 0x000fea0003800000 */
[----:B------:R-:W-:-:S06]  /*6500*/  DFMA R64, R72, -R64, R66 ;  /* 0x800000404840722b */ /* 0x000fcc0000000042 */
[----:B------:R-:W-:-:S04]  /*6510*/  MOV R64, RZ ;  /* 0x000000ff00407202 */ /* 0x000fc80000000f00 */
        /* <DEDUP_REMOVED lines=12> */
[----:B------:R-:W-:Y:S01]  /*65e0*/  FSEL R69, R63, R69, !P1 ;  /* 0x000000453f457208 */ /* 0x000fe20004800000 */
[----:B------:R-:W-:Y:S06]  /*65f0*/  BRA `(.L_x_228) ;  /* 0x0000000000547947 */ /* 0x000fec0003800000 */
.L_x_227:
[----:B------:R-:W-:-:S14]  /*6600*/  DSETP.NAN.AND P1, PT, R60, R60, PT ;  /* 0x0000003c3c00722a */ /* 0x000fdc0003f28000 */
[----:B------:R-:W-:Y:S05]  /*6610*/  @P1 BRA `(.L_x_229) ;  /* 0x0000000000441947 */ /* 0x000fea0003800000 */
[----:B------:R-:W-:-:S14]  /*6620*/  DSETP.NAN.AND P1, PT, R62, R62, PT ;  /* 0x0000003e3e00722a */ /* 0x000fdc0003f28000 */
[----:B------:R-:W-:Y:S05]  /*6630*/  @P1 BRA `(.L_x_230) ;  /* 0x0000000000301947 */ /* 0x000fea0003800000 */
[----:B------:R-:W-:Y:S01]  /*6640*/  ISETP.NE.AND P1, PT, R70, R26, PT ;  /* 0x0000001a4600720c */ /* 0x000fe20003f25270 */
[----:B------:R-:W-:Y:S01]  /*6650*/  IMAD.MOV.U32 R69, RZ, RZ, -0x80000 ;  /* 0xfff80000ff457424 */ /* 0x000fe200078e00ff */
        /* <DEDUP_REMOVED lines=10> */
.L_x_230:
[----:B------:R-:W-:Y:S01]  /*6700*/  LOP3.LUT R69, R63, 0x80000, RZ, 0xfc, !PT ;  /* 0x000800003f457812 */ /* 0x000fe200078efcff */
[----:B------:R-:W-:Y:S01]  /*6710*/  IMAD.MOV.U32 R68, RZ, RZ, R62 ;  /* 0x000000ffff447224 */ /* 0x000fe200078e003e */
[----:B------:R-:W-:Y:S06]  /*6720*/  BRA `(.L_x_228) ;  /* 0x0000000000087947 */ /* 0x000fec0003800000 */
.L_x_229:
[----:B------:R-:W-:Y:S02]  /*6730*/  LOP3.LUT R69, R61, 0x80000, RZ, 0xfc, !PT ;  /* 0x000800003d457812 */ /* 0x000fe400078efcff */
[----:B------:R-:W-:-:S07]  /*6740*/  MOV R68, R60 ;  /* 0x0000003c00447202 */ /* 0x000fce0000000f00 */
.L_x_228:
[----:B------:R-:W-:Y:S05]  /*6750*/  BSYNC.RECONVERGENT B1 ;  /* 0x0000000000017941 */ /* 0x000fea0003800200 */
.L_x_226:
[----:B------:R-:W-:-:S04]  /*6760*/  IMAD.MOV.U32 R25, RZ, RZ, 0x0 ;  /* 0x00000000ff197424 */ /* 0x000fc800078e00ff */
[----:B------:R-:W-:Y:S05]  /*6770*/  RET.REL.NODEC R24 `(_Z9trace_gpuPK3rayiPS_PiP8vector3dIfEPK12light_sourceiPK7polygoni) ;  /* 0xffffff9818207950 */ /* 0x000fea0003c3ffff */
        .weak           $__internal_5_$__cuda_sm20_dsqrt_rn_f64_mediumpath_v1
        .type           $__internal_5_$__cuda_sm20_dsqrt_rn_f64_mediumpath_v1,@function
        .size           $__internal_5_$__cuda_sm20_dsqrt_rn_f64_mediumpath_v1,($__internal_6_$__cuda_sm3x_div_rn_noftz_f32_slowpath - $__internal_5_$__cuda_sm20_dsqrt_rn_f64_mediumpath_v1)
$__internal_5_$__cuda_sm20_dsqrt_rn_f64_mediumpath_v1:
[----:B------:R-:W-:Y:S01]  /*6780*/  ISETP.GE.U32.AND P1, PT, R24, -0x3400000, PT ;  /* 0xfcc000001800780c */ /* 0x000fe20003f26070 */
[----:B------:R-:W-:Y:S01]  /*6790*/  BSSY.RECONVERGENT B1, `(.L_x_231) ;  /* 0x0000025000017945 */ /* 0x000fe20003800200 */
[----:B------:R-:W-:Y:S01]  /*67a0*/  IMAD.MOV.U32 R65, RZ, RZ, R23 ;  /* 0x000000ffff417224 */ /* 0x000fe200078e0017 */
[----:B------:R-:W-:-:S10]  /*67b0*/  MOV R24, R26 ;  /* 0x0000001a00187202 */ /* 0x000fd40000000f00 */
        /* <DEDUP_REMOVED lines=9> */
.L_x_232:
[----:B------:R-:W-:-:S14]  /*6850*/  DSETP.NE.AND P1, PT, R62, RZ, PT ;  /* 0x000000ff3e00722a */ /* 0x000fdc0003f25000 */
[----:B------:R-:W-:Y:S05]  /*6860*/  @!P1 BRA `(.L_x_234) ;  /* 0x0000000000589947 */ /* 0x000fea0003800000 */
[----:B------:R-:W-:-:S13]  /*6870*/  ISETP.GE.AND P1, PT, R63, RZ, PT ;  /* 0x000000ff3f00720c */ /* 0x000fda0003f26270 */
[----:B------:R-:W-:Y:S01]  /*6880*/  @!P1 IMAD.MOV.U32 R24, RZ, RZ, 0x0 ;  /* 0x00000000ff189424 */ /* 0x000fe200078e00ff */
[----:B------:R-:W-:Y:S01]  /*6890*/  @!P1 MOV R25, 0xfff80000 ;  /* 0xfff8000000199802 */ /* 0x000fe20000000f00 */
[----:B------:R-:W-:Y:S06]  /*68a0*/  @!P1 BRA `(.L_x_233) ;  /* 0x00000000004c9947 */ /* 0x000fec0003800000 */
[----:B------:R-:W-:-:S13]  /*68b0*/  ISETP.GT.AND P1, PT, R63, 0x7fefffff, PT ;  /* 0x7fefffff3f00780c */ /* 0x000fda0003f24270 */
[----:B------:R-:W-:Y:S05]  /*68c0*/  @P1 BRA `(.L_x_234) ;  /* 0x0000000000401947 */ /* 0x000fea0003800000 */
[----:B------:R-:W-:Y:S01]  /*68d0*/  DMUL R64, R62, 8.11296384146066816958e+31 ;  /* 0x469000003e407828 */ /* 0x000fe20000000000 */
[----:B------:R-:W-:Y:S01]  /*68e0*/  IMAD.MOV.U32 R24, RZ, RZ, 0x0 ;  /* 0x00000000ff187424 */ /* 0x000fe200078e00ff */
[----:B------:R-:W-:Y:S01]  /*68f0*/  MOV R25, 0x3fd80000 ;  /* 0x3fd8000000197802 */ /* 0x000fe20000000f00 */
[----:B------:R-:W-:-:S03]  /*6900*/  IMAD.MOV.U32 R62, RZ, RZ, RZ ;  /* 0x000000ffff3e7224 */ /* 0x000fc600078e00ff */
[----:B------:R-:W0:Y:S03]  /*6910*/  MUFU.RSQ64H R63, R65 ;  /* 0x00000041003f7308 */ /* 0x000e260000001c00 */
        /* <DEDUP_REMOVED lines=9> */
[----:B------:R-:W-:Y:S01]  /*69b0*/  VIADD R25, R25, 0xfcb00000 ;  /* 0xfcb0000019197836 */ /* 0x000fe20000000000 */
[----:B------:R-:W-:Y:S06]  /*69c0*/  BRA `(.L_x_233) ;  /* 0x0000000000047947 */ /* 0x000fec0003800000 */
.L_x_234:
[----:B------:R-:W-:-:S11]  /*69d0*/  DADD R24, R62, R62 ;  /* 0x000000003e187229 */ /* 0x000fd6000000003e */
.L_x_233:
[----:B------:R-:W-:Y:S05]  /*69e0*/  BSYNC.RECONVERGENT B1 ;  /* 0x0000000000017941 */ /* 0x000fea0003800200 */
.L_x_231:
[----:B------:R-:W-:Y:S01]  /*69f0*/  IMAD.MOV.U32 R67, RZ, RZ, 0x0 ;  /* 0x00000000ff437424 */ /* 0x000fe200078e00ff */
[----:B------:R-:W-:Y:S01]  /*6a00*/  MOV R76, R24 ;  /* 0x00000018004c7202 */ /* 0x000fe20000000f00 */
[----:B------:R-:W-:Y:S02]  /*6a10*/  IMAD.MOV.U32 R77, RZ, RZ, R25 ;  /* 0x000000ffff4d7224 */ /* 0x000fe400078e0019 */
[----:B------:R-:W-:Y:S05]  /*6a20*/  RET.REL.NODEC R66 `(_Z9trace_gpuPK3rayiPS_PiP8vector3dIfEPK12light_sourceiPK7polygoni) ;  /* 0xffffff9442747950 */ /* 0x000fea0003c3ffff */
        .weak           $__internal_6_$__cuda_sm3x_div_rn_noftz_f32_slowpath
        .type           $__internal_6_$__cuda_sm3x_div_rn_noftz_f32_slowpath,@function
        .size           $__internal_6_$__cuda_sm3x_div_rn_noftz_f32_slowpath,(.L_x_259 - $__internal_6_$__cuda_sm3x_div_rn_noftz_f32_slowpath)
$__internal_6_$__cuda_sm3x_div_rn_noftz_f32_slowpath:
[----:B------:R-:W-:Y:S01]  /*6a30*/  SHF.R.U32.HI R25, RZ, 0x17, R0 ;  /* 0x00000017ff197819 */ /* 0x000fe20000011600 */
[----:B------:R-:W-:Y:S01]  /*6a40*/  BSSY.RECONVERGENT B3, `(.L_x_235) ;  /* 0x0000064000037945 */ /* 0x000fe20003800200 */
[----:B------:R-:W-:Y:S01]  /*6a50*/  SHF.R.U32.HI R23, RZ, 0x17, R24 ;  /* 0x00000017ff177819 */ /* 0x000fe20000011618 */
[----:B------:R-:W-:Y:S01]  /*6a60*/  IMAD.MOV.U32 R27, RZ, RZ, 0x437f0000 ;  /* 0x437f0000ff1b7424 */ /* 0x000fe200078e00ff */
[----:B------:R-:W-:Y:S02]  /*6a70*/  LOP3.LUT R25, R25, 0xff, RZ, 0xc0, !PT ;  /* 0x000000ff19197812 */ /* 0x000fe400078ec0ff */
[----:B------:R-:W-:Y:S02]  /*6a80*/  LOP3.LUT R32, R23, 0xff, RZ, 0xc0, !PT ;  /* 0x000000ff17207812 */ /* 0x000fe400078ec0ff */
[----:B------:R-:W-:-:S03]  /*6a90*/  IADD3 R28, PT, PT, R25, -0x1, RZ ;  /* 0xffffffff191c7810 */ /* 0x000fc60007ffe0ff */
[----:B------:R-:W-:Y:S01]  /*6aa0*/  VIADD R29, R32, 0xffffffff ;  /* 0xffffffff201d7836 */ /* 0x000fe20000000000 */
[----:B------:R-:W-:-:S04]  /*6ab0*/  ISETP.GT.U32.AND P0, PT, R28, 0xfd, PT ;  /* 0x000000fd1c00780c */ /* 0x000fc80003f04070 */
[----:B------:R-:W-:-:S13]  /*6ac0*/  ISETP.GT.U32.OR P0, PT, R29, 0xfd, P0 ;  /* 0x000000fd1d00780c */ /* 0x000fda0000704470 */
[----:B------:R-:W-:Y:S01]  /*6ad0*/  @!P0 MOV R26, RZ ;  /* 0x000000ff001a8202 */ /* 0x000fe20000000f00 */
[----:B------:R-:W-:Y:S06]  /*6ae0*/  @!P0 BRA `(.L_x_236) ;  /* 0x0000000000608947 */ /* 0x000fec0003800000 */
[----:B------:R-:W-:Y:S01]  /*6af0*/  IMAD.MOV.U32 R23, RZ, RZ, 0x437f0000 ;  /* 0x437f0000ff177424 */ /* 0x000fe200078e00ff */
[----:B------:R-:W-:-:S04]  /*6b00*/  FSETP.GTU.FTZ.AND P0, PT, |R24|, +INF , PT ;  /* 0x7f8000001800780b */ /* 0x000fc80003f1c200 */
[----:B------:R-:W-:-:S04]  /*6b10*/  FSETP.GTU.FTZ.AND P1, PT, |R23|, +INF , PT ;  /* 0x7f8000001700780b */ /* 0x000fc80003f3c200 */
[----:B------:R-:W-:-:S13]  /*6b20*/  PLOP3.LUT P0, PT, P0, P1, PT, 0xf8, 0x8f ;  /* 0x00000000008f781c */ /* 0x000fda0000703f70 */
[----:B------:R-:W-:Y:S05]  /*6b30*/  @P0 BRA `(.L_x_237) ;  /* 0x00000004004c0947 */ /* 0x000fea0003800000 */
[----:B------:R-:W-:-:S13]  /*6b40*/  LOP3.LUT P0, RZ, R27, 0x7fffffff, R24, 0xc8, !PT ;  /* 0x7fffffff1bff7812 */ /* 0x000fda000780c818 */
[----:B------:R-:W-:Y:S05]  /*6b50*/  @!P0 BRA `(.L_x_238) ;  /* 0x00000004003c8947 */ /* 0x000fea0003800000 */
[C---:B------:R-:W-:Y:S02]  /*6b60*/  FSETP.NEU.FTZ.AND P1, PT, |R24|.reuse, +INF , PT ;  /* 0x7f8000001800780b */ /* 0x040fe40003f3d200 */
[----:B------:R-:W-:Y:S02]  /*6b70*/  FSETP.NEU.FTZ.AND P0, PT, |R23|, +INF , PT ;  /* 0x7f8000001700780b */ /* 0x000fe40003f1d200 */
[----:B------:R-:W-:-:S11]  /*6b80*/  FSETP.NEU.FTZ.AND P2, PT, |R24|, +INF , PT ;  /* 0x7f8000001800780b */ /* 0x000fd60003f5d200 */
[----:B------:R-:W-:Y:S05]  /*6b90*/  @!P0 BRA !P1, `(.L_x_238) ;  /* 0x00000004002c8947 */ /* 0x000fea0004800000 */
[----:B------:R-:W-:-:S04]  /*6ba0*/  LOP3.LUT P1, RZ, R24, 0x7fffffff, RZ, 0xc0, !PT ;  /* 0x7fffffff18ff7812 */ /* 0x000fc8000782c0ff */
[----:B------:R-:W-:-:S13]  /*6bb0*/  PLOP3.LUT P0, PT, P0, P1, PT, 0x2f, 0xf2 ;  /* 0x0000000000f2781c */ /* 0x000fda0000702577 */
[----:B------:R-:W-:Y:S05]  /*6bc0*/  @P0 BRA `(.L_x_239) ;  /* 0x0000000400180947 */ /* 0x000fea0003800000 */
[----:B------:R-:W-:-:S04]  /*6bd0*/  LOP3.LUT P0, RZ, R27, 0x7fffffff, RZ, 0xc0, !PT ;  /* 0x7fffffff1bff7812 */ /* 0x000fc8000780c0ff */
[----:B------:R-:W-:-:S13]  /*6be0*/  PLOP3.LUT P0, PT, P2, P0, PT, 0x2f, 0xf2 ;  /* 0x0000000000f2781c */ /* 0x000fda0001700577 */
[----:B------:R-:W-:Y:S05]  /*6bf0*/  @P0 BRA `(.L_x_240) ;  /* 0x0000000400000947 */ /* 0x000fea0003800000 */
[----:B------:R-:W-:Y:S02]  /*6c00*/  ISETP.GE.AND P0, PT, R29, RZ, PT ;  /* 0x000000ff1d00720c */ /* 0x000fe40003f06270 */
[----:B------:R-:W-:-:S11]  /*6c10*/  ISETP.GE.AND P1, PT, R28, RZ, PT ;  /* 0x000000ff1c00720c */ /* 0x000fd60003f26270 */
[----:B------:R-:W-:Y:S01]  /*6c20*/  @P0 IMAD.MOV.U32 R26, RZ, RZ, RZ ;  /* 0x000000ffff1a0224 */ /* 0x000fe200078e00ff */
[----:B------:R-:W-:Y:S01]  /*6c30*/  @!P0 MOV R26, 0xffffffc0 ;  /* 0xffffffc0001a8802 */ /* 0x000fe20000000f00 */
[----:B------:R-:W-:Y:S01]  /*6c40*/  @!P0 FFMA R24, R24, 1.84467440737095516160e+19, RZ ;  /* 0x5f80000018188823 */ /* 0x000fe200000000ff */
[----:B------:R-:W-:-:S03]  /*6c50*/  @!P1 FFMA R27, R23, 1.84467440737095516160e+19, RZ ;  /* 0x5f800000171b9823 */ /* 0x000fc600000000ff */
[----:B------:R-:W-:-:S07]  /*6c60*/  @!P1 VIADD R26, R26, 0x40 ;  /* 0x000000401a1a9836 */ /* 0x000fce0000000000 */
.L_x_236:
[----:B------:R-:W-:Y:S01]  /*6c70*/  LEA R28, R25, 0xc0800000, 0x17 ;  /* 0xc0800000191c7811 */ /* 0x000fe200078eb8ff */
[----:B------:R-:W-:Y:S04]  /*6c80*/  BSSY.RECONVERGENT B4, `(.L_x_241) ;  /* 0x0000036000047945 */ /* 0x000fe80003800200 */
[----:B------:R-:W-:Y:S01]  /*6c90*/  IMAD.IADD R28, R27, 0x1, -R28 ;  /* 0x000000011b1c7824 */ /* 0x000fe200078e0a1c */
[----:B------:R-:W-:-:S03]  /*6ca0*/  IADD3 R27, PT, PT, R32, -0x7f, RZ ;  /* 0xffffff81201b7810 */ /* 0x000fc60007ffe0ff */
[----:B------:R-:W0:Y:S01]  /*6cb0*/  MUFU.RCP R29, R28 ;  /* 0x0000001c001d7308 */ /* 0x000e220000001000 */
[----:B------:R-:W-:Y:S01]  /*6cc0*/  FADD.FTZ R30, -R28, -RZ ;  /* 0x800000ff1c1e7221 */ /* 0x000fe20000010100 */
[C---:B------:R-:W-:Y:S01]  /*6cd0*/  IMAD R23, R27.reuse, -0x800000, R24 ;  /* 0xff8000001b177824 */ /* 0x040fe200078e0218 */
[----:B------:R-:W-:-:S05]  /*6ce0*/  IADD3 R25, PT, PT, R27, 0x7f, -R25 ;  /* 0x0000007f1b197810 */ /* 0x000fca0007ffe819 */
[----:B------:R-:W-:Y:S02]  /*6cf0*/  IMAD.IADD R25, R25, 0x1, R26 ;  /* 0x0000000119197824 */ /* 0x000fe400078e021a */
[----:B0-----:R-:W-:-:S04]  /*6d00*/  FFMA R32, R29, R30, 1 ;  /* 0x3f8000001d207423 */ /* 0x001fc8000000001e */
[----:B------:R-:W-:-:S04]  /*6d10*/  FFMA R33, R29, R32, R29 ;  /* 0x000000201d217223 */ /* 0x000fc8000000001d */
[----:B------:R-:W-:-:S04]  /*6d20*/  FFMA R24, R23, R33, RZ ;  /* 0x0000002117187223 */ /* 0x000fc800000000ff */
[----:B------:R-:W-:-:S04]  /*6d30*/  FFMA R29, R30, R24, R23 ;  /* 0x000000181e1d7223 */ /* 0x000fc80000000017 */
[----:B------:R-:W-:-:S04]  /*6d40*/  FFMA R32, R33, R29, R24 ;  /* 0x0000001d21207223 */ /* 0x000fc80000000018 */
[----:B------:R-:W-:-:S04]  /*6d50*/  FFMA R29, R30, R32, R23 ;  /* 0x000000201e1d7223 */ /* 0x000fc80000000017 */
[----:B------:R-:W-:-:S05]  /*6d60*/  FFMA R24, R33, R29, R32 ;  /* 0x0000001d21187223 */ /* 0x000fca0000000020 */
[----:B------:R-:W-:-:S04]  /*6d70*/  SHF.R.U32.HI R23, RZ, 0x17, R24 ;  /* 0x00000017ff177819 */ /* 0x000fc80000011618 */
[----:B------:R-:W-:-:S05]  /*6d80*/  LOP3.LUT R23, R23, 0xff, RZ, 0xc0, !PT ;  /* 0x000000ff17177812 */ /* 0x000fca00078ec0ff */
[----:B------:R-:W-:-:S05]  /*6d90*/  IMAD.IADD R27, R23, 0x1, R25 ;  /* 0x00000001171b7824 */ /* 0x000fca00078e0219 */
[----:B------:R-:W-:-:S04]  /*6da0*/  IADD3 R23, PT, PT, R27, -0x1, RZ ;  /* 0xffffffff1b177810 */ /* 0x000fc80007ffe0ff */
[----:B------:R-:W-:-:S13]  /*6db0*/  ISETP.GE.U32.AND P0, PT, R23, 0xfe, PT ;  /* 0x000000fe1700780c */ /* 0x000fda0003f06070 */
[----:B------:R-:W-:Y:S05]  /*6dc0*/  @!P0 BRA `(.L_x_242) ;  /* 0x0000000000808947 */ /* 0x000fea0003800000 */
[----:B------:R-:W-:-:S13]  /*6dd0*/  ISETP.GT.AND P0, PT, R27, 0xfe, PT ;  /* 0x000000fe1b00780c */ /* 0x000fda0003f04270 */
[----:B------:R-:W-:Y:S05]  /*6de0*/  @P0 BRA `(.L_x_243) ;  /* 0x00000000006c0947 */ /* 0x000fea0003800000 */
[----:B------:R-:W-:-:S13]  /*6df0*/  ISETP.GE.AND P0, PT, R27, 0x1, PT ;  /* 0x000000011b00780c */ /* 0x000fda0003f06270 */
[----:B------:R-:W-:Y:S05]  /*6e00*/  @P0 BRA `(.L_x_244) ;  /* 0x0000000000740947 */ /* 0x000fea0003800000 */
[----:B------:R-:W-:Y:S02]  /*6e10*/  ISETP.GE.AND P0, PT, R27, -0x18, PT ;  /* 0xffffffe81b00780c */ /* 0x000fe40003f06270 */
[----:B------:R-:W-:-:S11]  /*6e20*/  LOP3.LUT R24, R24, 0x80000000, RZ, 0xc0, !PT ;  /* 0x8000000018187812 */ /* 0x000fd600078ec0ff */
[----:B------:R-:W-:Y:S05]  /*6e30*/  @!P0 BRA `(.L_x_244) ;  /* 0x0000000000688947 */ /* 0x000fea0003800000 */
[-CC-:B------:R-:W-:Y:S01]  /*6e40*/  FFMA.RZ R23, R33, R29.reuse, R32.reuse ;  /* 0x0000001d21177223 */ /* 0x180fe2000000c020 */
[----:B------:R-:W-:Y:S02]  /*6e50*/  VIADD R28, R27, 0x20 ;  /* 0x000000201b1c7836 */ /* 0x000fe40000000000 */
[-CC-:B------:R-:W-:Y:S01]  /*6e60*/  FFMA.RM R26, R33, R29.reuse, R32.reuse ;  /* 0x0000001d211a7223 */ /* 0x180fe20000004020 */
[----:B------:R-:W-:Y:S02]  /*6e70*/  ISETP.NE.AND P2, PT, R27, RZ, PT ;  /* 0x000000ff1b00720c */ /* 0x000fe40003f45270 */
[----:B------:R-:W-:Y:S01]  /*6e80*/  LOP3.LUT R25, R23, 0x7fffff, RZ, 0xc0, !PT ;  /* 0x007fffff17197812 */ /* 0x000fe200078ec0ff */
[----:B------:R-:W-:Y:S01]  /*6e90*/  FFMA.RP R23, R33, R29, R32 ;  /* 0x0000001d21177223 */ /* 0x000fe20000008020 */
[----:B------:R-:W-:Y:S01]  /*6ea0*/  ISETP.NE.AND P1, PT, R27, RZ, PT ;  /* 0x000000ff1b00720c */ /* 0x000fe20003f25270 */
[----:B------:R-:W-:Y:S01]  /*6eb0*/  IMAD.MOV R27, RZ, RZ, -R27 ;  /* 0x000000ffff1b7224 */ /* 0x000fe200078e0a1b */
[----:B------:R-:W-:-:S02]  /*6ec0*/  LOP3.LUT R25, R25, 0x800000, RZ, 0xfc, !PT ;  /* 0x0080000019197812 */ /* 0x000fc400078efcff */
[----:B------:R-:W-:Y:S02]  /*6ed0*/  FSETP.NEU.FTZ.AND P0, PT, R23, R26, PT ;  /* 0x0000001a1700720b */ /* 0x000fe40003f1d000 */
[----:B------:R-:W-:Y:S02]  /*6ee0*/  SHF.L.U32 R28, R25, R28, RZ ;  /* 0x0000001c191c7219 */ /* 0x000fe400000006ff */
[----:B------:R-:W-:Y:S02]  /*6ef0*/  SEL R26, R27, RZ, P2 ;  /* 0x000000ff1b1a7207 */ /* 0x000fe40001000000 */
[----:B------:R-:W-:Y:S02]  /*6f00*/  ISETP.NE.AND P1, PT, R28, RZ, P1 ;  /* 0x000000ff1c00720c */ /* 0x000fe40000f25270 */
[----:B------:R-:W-:Y:S02]  /*6f10*/  SHF.R.U32.HI R26, RZ, R26, R25 ;  /* 0x0000001aff1a7219 */ /* 0x000fe40000011619 */
[----:B------:R-:W-:-:S02]  /*6f20*/  PLOP3.LUT P0, PT, P0, P1, PT, 0xf8, 0x8f ;  /* 0x00000000008f781c */ /* 0x000fc40000703f70 */
[----:B------:R-:W-:Y:S02]  /*6f30*/  SHF.R.U32.HI R28, RZ, 0x1, R26 ;  /* 0x00000001ff1c7819 */ /* 0x000fe4000001161a */
[----:B------:R-:W-:-:S04]  /*6f40*/  SEL R23, RZ, 0x1, !P0 ;  /* 0x00000001ff177807 */ /* 0x000fc80004000000 */
[----:B------:R-:W-:-:S04]  /*6f50*/  LOP3.LUT R23, R23, 0x1, R28, 0xf8, !PT ;  /* 0x0000000117177812 */ /* 0x000fc800078ef81c */
[----:B------:R-:W-:-:S04]  /*6f60*/  LOP3.LUT R23, R23, R26, RZ, 0xc0, !PT ;  /* 0x0000001a17177212 */ /* 0x000fc800078ec0ff */
[----:B------:R-:W-:-:S04]  /*6f70*/  IADD3 R23, PT, PT, R28, R23, RZ ;  /* 0x000000171c177210 */ /* 0x000fc80007ffe0ff */
[----:B------:R-:W-:Y:S01]  /*6f80*/  LOP3.LUT R24, R23, R24, RZ, 0xfc, !PT ;  /* 0x0000001817187212 */ /* 0x000fe200078efcff */
[----:B------:R-:W-:Y:S06]  /*6f90*/  BRA `(.L_x_244) ;  /* 0x0000000000107947 */ /* 0x000fec0003800000 */
.L_x_243:
[----:B------:R-:W-:-:S04]  /*6fa0*/  LOP3.LUT R24, R24, 0x80000000, RZ, 0xc0, !PT ;  /* 0x8000000018187812 */ /* 0x000fc800078ec0ff */
[----:B------:R-:W-:Y:S01]  /*6fb0*/  LOP3.LUT R24, R24, 0x7f800000, RZ, 0xfc, !PT ;  /* 0x7f80000018187812 */ /* 0x000fe200078efcff */
[----:B------:R-:W-:Y:S06]  /*6fc0*/  BRA `(.L_x_244) ;  /* 0x0000000000047947 */ /* 0x000fec0003800000 */
.L_x_242:
[----:B------:R-:W-:-:S07]  /*6fd0*/  IMAD R24, R25, 0x800000, R24 ;  /* 0x0080000019187824 */ /* 0x000fce00078e0218 */
.L_x_244:
[----:B------:R-:W-:Y:S05]  /*6fe0*/  BSYNC.RECONVERGENT B4 ;  /* 0x0000000000047941 */ /* 0x000fea0003800200 */
.L_x_241:
[----:B------:R-:W-:Y:S05]  /*6ff0*/  BRA `(.L_x_245) ;  /* 0x0000000000207947 */ /* 0x000fea0003800000 */
.L_x_240:
[----:B------:R-:W-:-:S04]  /*7000*/  LOP3.LUT R24, R27, 0x80000000, R24, 0x48, !PT ;  /* 0x800000001b187812 */ /* 0x000fc800078e4818 */
[----:B------:R-:W-:Y:S01]  /*7010*/  LOP3.LUT R24, R24, 0x7f800000, RZ, 0xfc, !PT ;  /* 0x7f80000018187812 */ /* 0x000fe200078efcff */
[----:B------:R-:W-:Y:S06]  /*7020*/  BRA `(.L_x_245) ;  /* 0x0000000000147947 */ /* 0x000fec0003800000 */
.L_x_239:
[----:B------:R-:W-:Y:S01]  /*7030*/  LOP3.LUT R24, R27, 0x80000000, R24, 0x48, !PT ;  /* 0x800000001b187812 */ /* 0x000fe200078e4818 */
[----:B------:R-:W-:Y:S06]  /*7040*/  BRA `(.L_x_245) ;  /* 0x00000000000c7947 */ /* 0x000fec0003800000 */
.L_x_238:
[----:B------:R-:W0:Y:S01]  /*7050*/  MUFU.RSQ R24, -QNAN ;  /* 0xffc0000000187908 */ /* 0x000e220000001400 */
[----:B------:R-:W-:Y:S05]  /*7060*/  BRA `(.L_x_245) ;  /* 0x0000000000047947 */ /* 0x000fea0003800000 */
.L_x_237:
[----:B------:R-:W-:-:S07]  /*7070*/  FADD.FTZ R24, R24, R23 ;  /* 0x0000001718187221 */ /* 0x000fce0000010000 */
.L_x_245:
[----:B------:R-:W-:Y:S05]  /*7080*/  BSYNC.RECONVERGENT B3 ;  /* 0x0000000000037941 */ /* 0x000fea0003800200 */
.L_x_235:
[----:B0-----:R-:W-:Y:S01]  /*7090*/  IMAD.MOV.U32 R23, RZ, RZ, R24 ;  /* 0x000000ffff177224 */ /* 0x001fe200078e0018 */
[----:B------:R-:W-:Y:S01]  /*70a0*/  MOV R24, R31 ;  /* 0x0000001f00187202 */ /* 0x000fe20000000f00 */
[----:B------:R-:W-:-:S04]  /*70b0*/  IMAD.MOV.U32 R25, RZ, RZ, 0x0 ;  /* 0x00000000ff197424 */ /* 0x000fc800078e00ff */
[----:B------:R-:W-:Y:S05]  /*70c0*/  RET.REL.NODEC R24 `(_Z9trace_gpuPK3rayiPS_PiP8vector3dIfEPK12light_sourceiPK7polygoni) ;  /* 0xffffff8c18cc7950 */ /* 0x000fea0003c3ffff */
.L_x_246:
        /* <DEDUP_REMOVED lines=11> */
.L_x_259:


//--------------------- .text._Z14clear_data_gpuP8vector3dIfEi --------------------------
	.section	.text._Z14clear_data_gpuP8vector3dIfEi,"ax",@progbits
	.align	128
        .global         _Z14clear_data_gpuP8vector3dIfEi
        .type           _Z14clear_data_gpuP8vector3dIfEi,@function
        .size           _Z14clear_data_gpuP8vector3dIfEi,(.L_x_264 - _Z14clear_data_gpuP8vector3dIfEi)
        .other          _Z14clear_data_gpuP8vector3dIfEi,@"STO_CUDA_ENTRY STV_DEFAULT"
_Z14clear_data_gpuP8vector3dIfEi:
.text._Z14clear_data_gpuP8vector3dIfEi:
[----:B------:R-:W-:Y:S01]  /*0000*/  LDC R1, c[0x0][0x37c] ;  /* 0x0000df00ff017b82 */ /* 0x000fe20000000800 */
[----:B------:R-:W0:Y:S07]  /*0010*/  S2R R3, SR_TID.X ;  /* 0x0000000000037919 */ /* 0x000e2e0000002100 */
[----:B------:R-:W0:Y:S01]  /*0020*/  S2UR UR4, SR_CTAID.X ;  /* 0x00000000000479c3 */ /* 0x000e220000002500 */
[----:B------:R-:W1:Y:S07]  /*0030*/  LDCU UR8, c[0x0][0x388] ;  /* 0x00007100ff0877ac */ /* 0x000e6e0008000800 */
[----:B------:R-:W0:Y:S01]  /*0040*/  LDC R0, c[0x0][0x360] ;  /* 0x0000d800ff007b82 */ /* 0x000e220000000800 */
[----:B------:R-:W2:Y:S01]  /*0050*/  LDCU UR5, c[0x0][0x370] ;  /* 0x00006e00ff0577ac */ /* 0x000ea20008000800 */
[----:B0-----:R-:W-:-:S02]  /*0060*/  IMAD R3, R0, UR4, R3 ;  /* 0x0000000400037c24 */ /* 0x001fc4000f8e0203 */
[----:B--2---:R-:W-:-:S03]  /*0070*/  IMAD R0, R0, UR5, RZ ;  /* 0x0000000500007c24 */ /* 0x004fc6000f8e02ff */
[----:B-1----:R-:W-:-:S13]  /*0080*/  ISETP.GE.AND P0, PT, R3, UR8, PT ;  /* 0x0000000803007c0c */ /* 0x002fda000bf06270 */
[----:B------:R-:W-:Y:S05]  /*0090*/  @P0 EXIT ;  /* 0x000000000000094d */ /* 0x000fea0003800000 */
[----:B------:R-:W0:Y:S01]  /*00a0*/  I2F.U32.RP R8, R0 ;  /* 0x0000000000087306 */ /* 0x000e220000209000 */
[C---:B------:R-:W-:Y:S01]  /*00b0*/  IADD3 R2, PT, PT, R0.reuse, R3, RZ ;  /* 0x0000000300027210 */ /* 0x040fe20007ffe0ff */
[----:B------:R-:W-:Y:S01]  /*00c0*/  IMAD.MOV R9, RZ, RZ, -R0 ;  /* 0x000000ffff097224 */ /* 0x000fe200078e0a00 */
[----:B------:R-:W-:Y:S01]  /*00d0*/  ISETP.NE.U32.AND P2, PT, R0, RZ, PT ;  /* 0x000000ff0000720c */ /* 0x000fe20003f45070 */
[----:B------:R-:W1:Y:S01]  /*00e0*/  LDCU.64 UR6, c[0x0][0x358] ;  /* 0x00006b00ff0677ac */ /* 0x000e620008000a00 */
[C---:B------:R-:W-:Y:S01]  /*00f0*/  ISETP.GE.AND P0, PT, R2.reuse, UR8, PT ;  /* 0x0000000802007c0c */ /* 0x040fe2000bf06270 */
[----:B------:R-:W-:Y:S01]  /*0100*/  BSSY.RECONVERGENT B0, `(.L_x_247) ;  /* 0x0000029000007945 */ /* 0x000fe20003800200 */
[----:B------:R-:W-:Y:S02]  /*0110*/  VIMNMX R7, PT, PT, R2, UR8, !PT ;  /* 0x0000000802077c48 */ /* 0x000fe4000ffe0100 */
[----:B------:R-:W-:-:S04]  /*0120*/  SEL R6, RZ, 0x1, P0 ;  /* 0x00000001ff067807 */ /* 0x000fc80000000000 */
[----:B------:R-:W-:Y:S01]  /*0130*/  IADD3 R7, PT, PT, R7, -R2, -R6 ;  /* 0x8000000207077210 */ /* 0x000fe20007ffe806 */
[----:B0-----:R-:W0:Y:S02]  /*0140*/  MUFU.RCP R8, R8 ;  /* 0x0000000800087308 */ /* 0x001e240000001000 */
[----:B0-----:R-:W-:-:S06]  /*0150*/  VIADD R4, R8, 0xffffffe ;  /* 0x0ffffffe08047836 */ /* 0x001fcc0000000000 */
[----:B------:R0:W2:Y:S02]  /*0160*/  F2I.FTZ.U32.TRUNC.NTZ R5, R4 ;  /* 0x0000000400057305 */ /* 0x0000a4000021f000 */
[----:B0-----:R-:W-:Y:S02]  /*0170*/  IMAD.MOV.U32 R4, RZ, RZ, RZ ;  /* 0x000000ffff047224 */ /* 0x001fe400078e00ff */
[----:B--2---:R-:W-:-:S04]  /*0180*/  IMAD R9, R9, R5, RZ ;  /* 0x0000000509097224 */ /* 0x004fc800078e02ff */
[----:B------:R-:W-:Y:S02]  /*0190*/  IMAD.HI.U32 R8, R5, R9, R4 ;  /* 0x0000000905087227 */ /* 0x000fe400078e0004 */
[----:B------:R-:W0:Y:S04]  /*01a0*/  LDC.64 R4, c[0x0][0x380] ;  /* 0x0000e000ff047b82 */ /* 0x000e280000000a00 */
[----:B------:R-:W-:-:S04]  /*01b0*/  IMAD.HI.U32 R9, R8, R7, RZ ;  /* 0x0000000708097227 */ /* 0x000fc800078e00ff */
[----:B------:R-:W-:-:S04]  /*01c0*/  IMAD.MOV R2, RZ, RZ, -R9 ;  /* 0x000000ffff027224 */ /* 0x000fc800078e0a09 */
[----:B------:R-:W-:-:S05]  /*01d0*/  IMAD R7, R0, R2, R7 ;  /* 0x0000000200077224 */ /* 0x000fca00078e0207 */
[----:B------:R-:W-:-:S13]  /*01e0*/  ISETP.GE.U32.AND P0, PT, R7, R0, PT ;  /* 0x000000000700720c */ /* 0x000fda0003f06070 */
[----:B------:R-:W-:Y:S01]  /*01f0*/  @P0 IADD3 R7, PT, PT, -R0, R7, RZ ;  /* 0x0000000700070210 */ /* 0x000fe20007ffe1ff */
[----:B------:R-:W-:-:S03]  /*0200*/  @P0 VIADD R9, R9, 0x1 ;  /* 0x0000000109090836 */ /* 0x000fc60000000000 */
[----:B------:R-:W-:-:S13]  /*0210*/  ISETP.GE.U32.AND P1, PT, R7, R0, PT ;  /* 0x000000000700720c */ /* 0x000fda0003f26070 */
[----:B------:R-:W-:Y:S02]  /*0220*/  @P1 IADD3 R9, PT, PT, R9, 0x1, RZ ;  /* 0x0000000109091810 */ /* 0x000fe40007ffe0ff */
[----:B------:R-:W-:-:S05]  /*0230*/  @!P2 LOP3.LUT R9, RZ, R0, RZ, 0x33, !PT ;  /* 0x00000000ff09a212 */ /* 0x000fca00078e33ff */
[----:B------:R-:W-:-:S05]  /*0240*/  IMAD.IADD R2, R6, 0x1, R9 ;  /* 0x0000000106027824 */ /* 0x000fca00078e0209 */
[C---:B------:R-:W-:Y:S02]  /*0250*/  LOP3.LUT R6, R2.reuse, 0x3, RZ, 0xc0, !PT ;  /* 0x0000000302067812 */ /* 0x040fe400078ec0ff */
[----:B------:R-:W-:Y:S02]  /*0260*/  ISETP.GE.U32.AND P1, PT, R2, 0x3, PT ;  /* 0x000000030200780c */ /* 0x000fe40003f26070 */
[----:B------:R-:W-:-:S13]  /*0270*/  ISETP.NE.AND P0, PT, R6, 0x3, PT ;  /* 0x000000030600780c */ /* 0x000fda0003f05270 */
[----:B01----:R-:W-:Y:S05]  /*0280*/  @!P0 BRA `(.L_x_248) ;  /* 0x0000000000408947 */ /* 0x003fea0003800000 */
[----:B------:R-:W0:Y:S01]  /*0290*/  LDCU.64 UR4, c[0x0][0x380] ;  /* 0x00007000ff0477ac */ /* 0x000e220008000a00 */
[----:B------:R-:W-:-:S04]  /*02a0*/  IADD3 R2, PT, PT, R2, 0x1, RZ ;  /* 0x0000000102027810 */ /* 0x000fc80007ffe0ff */
[----:B------:R-:W-:-:S05]  /*02b0*/  LOP3.LUT R2, R2, 0x3, RZ, 0xc0, !PT ;  /* 0x0000000302027812 */ /* 0x000fca00078ec0ff */
[----:B------:R-:W-:Y:S01]  /*02c0*/  IMAD.MOV R2, RZ, RZ, -R2 ;  /* 0x000000ffff027224 */ /* 0x000fe200078e0a02 */
[----:B0-----:R-:W-:-:S04]  /*02d0*/  UIADD3 UR4, UP0, UPT, UR4, 0x8, URZ ;  /* 0x0000000804047890 */ /* 0x001fc8000ff1e0ff */
[----:B------:R-:W-:Y:S02]  /*02e0*/  UIADD3.X UR5, UPT, UPT, URZ, UR5, URZ, UP0, !UPT ;  /* 0x00000005ff057290 */ /* 0x000fe400087fe4ff */
[----:B------:R-:W-:-:S04]  /*02f0*/  MOV R8, UR4 ;  /* 0x0000000400087c02 */ /* 0x000fc80008000f00 */
[----:B------:R-:W-:-:S07]  /*0300*/  IMAD.U32 R9, RZ, RZ, UR5 ;  /* 0x00000005ff097e24 */ /* 0x000fce000f8e00ff */
.L_x_249:
[----:B0-----:R-:W-:Y:S01]  /*0310*/  IMAD.WIDE R6, R3, 0xc, R8 ;  /* 0x0000000c03067825 */ /* 0x001fe200078e0208 */
[----:B------:R-:W-:-:S03]  /*0320*/  IADD3 R2, PT, PT, R2, 0x1, RZ ;  /* 0x0000000102027810 */ /* 0x000fc60007ffe0ff */
[----:B------:R-:W-:Y:S01]  /*0330*/  IMAD.IADD R3, R0, 0x1, R3 ;  /* 0x0000000100037824 */ /* 0x000fe200078e0203 */
[----:B------:R0:W-:Y:S01]  /*0340*/  STG.E desc[UR6][R6.64+-0x8], RZ ;  /* 0xfffff8ff06007986 */ /* 0x0001e2000c101906 */
[----:B------:R-:W-:-:S03]  /*0350*/  ISETP.NE.AND P0, PT, R2, RZ, PT ;  /* 0x000000ff0200720c */ /* 0x000fc60003f05270 */
[----:B------:R0:W-:Y:S04]  /*0360*/  STG.E desc[UR6][R6.64+-0x4], RZ ;  /* 0xfffffcff06007986 */ /* 0x0001e8000c101906 */
[----:B------:R0:W-:Y:S06]  /*0370*/  STG.E desc[UR6][R6.64], RZ ;  /* 0x000000ff06007986 */ /* 0x0001ec000c101906 */
[----:B------:R-:W-:Y:S05]  /*0380*/  @P0 BRA `(.L_x_249) ;  /* 0xfffffffc00e00947 */ /* 0x000fea000383ffff */
.L_x_248:
[----:B------:R-:W-:Y:S05]  /*0390*/  BSYNC.RECONVERGENT B0 ;  /* 0x0000000000007941 */ /* 0x000fea0003800200 */
.L_x_247:
[----:B------:R-:W-:Y:S05]  /*03a0*/  @!P1 EXIT ;  /* 0x000000000000994d */ /* 0x000fea0003800000 */
.L_x_250:
[----:B01----:R-:W-:Y:S01]  /*03b0*/  IMAD.WIDE R6, R3, 0xc, R4 ;  /* 0x0000000c03067825 */ /* 0x003fe200078e0204 */
[----:B------:R-:W-:-:S04]  /*03c0*/  LEA R3, R0, R3, 0x2 ;  /* 0x0000000300037211 */ /* 0x000fc800078e10ff */
[----:B------:R1:W-:Y:S01]  /*03d0*/  STG.E desc[UR6][R6.64], RZ ;  /* 0x000000ff06007986 */ /* 0x0003e2000c101906 */
[C---:B------:R-:W-:Y:S01]  /*03e0*/  IMAD.WIDE R8, R0.reuse, 0xc, R6 ;  /* 0x0000000c00087825 */ /* 0x040fe200078e0206 */
[----:B------:R-:W-:Y:S02]  /*03f0*/  ISETP.GE.AND P0, PT, R3, UR8, PT ;  /* 0x0000000803007c0c */ /* 0x000fe4000bf06270 */
[----:B------:R1:W-:Y:S01]  /*0400*/  STG.E desc[UR6][R6.64+0x4], RZ ;  /* 0x000004ff06007986 */ /* 0x0003e2000c101906 */
[----:B------:R-:W-:-:S03]  /*0410*/  IMAD.WIDE R10, R0, 0xc, R8 ;  /* 0x0000000c000a7825 */ /* 0x000fc600078e0208 */
[----:B------:R1:W-:Y:S04]  /*0420*/  STG.E desc[UR6][R6.64+0x8], RZ ;  /* 0x000008ff06007986 */ /* 0x0003e8000c101906 */
[----:B------:R1:W-:Y:S01]  /*0430*/  STG.E desc[UR6][R8.64], RZ ;  /* 0x000000ff08007986 */ /* 0x0003e2000c101906 */
[----:B------:R-:W-:-:S03]  /*0440*/  IMAD.WIDE R12, R0, 0xc, R10 ;  /* 0x0000000c000c7825 */ /* 0x000fc600078e020a */
[----:B------:R1:W-:Y:S04]  /*0450*/  STG.E desc[UR6][R8.64+0x4], RZ ;  /* 0x000004ff08007986 */ /* 0x0003e8000c101906 */
[----:B------:R1:W-:Y:S04]  /*0460*/  STG.E desc[UR6][R8.64+0x8], RZ ;  /* 0x000008ff08007986 */ /* 0x0003e8000c101906 */
[----:B------:R1:W-:Y:S04]  /*0470*/  STG.E desc[UR6][R10.64], RZ ;  /* 0x000000ff0a007986 */ /* 0x0003e8000c101906 */
[----:B------:R1:W-:Y:S04]  /*0480*/  STG.E desc[UR6][R10.64+0x4], RZ ;  /* 0x000004ff0a007986 */ /* 0x0003e8000c101906 */
[----:B------:R1:W-:Y:S04]  /*0490*/  STG.E desc[UR6][R10.64+0x8], RZ ;  /* 0x000008ff0a007986 */ /* 0x0003e8000c101906 */
[----:B------:R1:W-:Y:S04]  /*04a0*/  STG.E desc[UR6][R12.64], RZ ;  /* 0x000000ff0c007986 */ /* 0x0003e8000c101906 */
[----:B------:R1:W-:Y:S04]  /*04b0*/  STG.E desc[UR6][R12.64+0x4], RZ ;  /* 0x000004ff0c007986 */ /* 0x0003e8000c101906 */
[----:B------:R1:W-:Y:S01]  /*04c0*/  STG.E desc[UR6][R12.64+0x8], RZ ;  /* 0x000008ff0c007986 */ /* 0x0003e2000c101906 */
[----:B------:R-:W-:Y:S05]  /*04d0*/  @!P0 BRA `(.L_x_250) ;  /* 0xfffffffc00b48947 */ /* 0x000fea000383ffff */
[----:B------:R-:W-:Y:S05]  /*04e0*/  EXIT ;  /* 0x000000000000794d */ /* 0x000fea0003800000 */
.L_x_251:
        /* <DEDUP_REMOVED lines=9> */
.L_x_264:


//--------------------- .nv.global.init           --------------------------
	.section	.nv.global.init,"aw",@progbits
	.align	8
.nv.global.init:
	.type		__cudart_i2opi_d,@object
	.size		__cudart_i2opi_d,(.L_0 - __cudart_i2opi_d)
__cudart_i2opi_d:
        /*0000*/ 	.byte	0x08, 0x5d, 0x8d, 0x1f, 0xb1, 0x5f, 0xfb, 0x6b, 0xea, 0x92, 0x52, 0x8a, 0xf7, 0x39, 0x07, 0x3d
        /* <DEDUP_REMOVED lines=8> */
.L_0:


//--------------------- .nv.shared.reserved.0     --------------------------
	.section	.nv.shared.reserved.0,"aw",@nobits
	.weak		__nv_reservedSMEM_offset_0_alias
	.size		__nv_reservedSMEM_offset_0_alias, 0, 64
	.other		__nv_reservedSMEM_offset_0_alias,@"STO_CUDA_RESERVED_SHARED STV_DEFAULT"
__nv_reservedSMEM_offset_0_alias:
	.zero		0
	.zero		64


//--------------------- .nv.constant0._Z8ssaa_gpuPK6uchar4PS_iii --------------------------
	.section	.nv.constant0._Z8ssaa_gpuPK6uchar4PS_iii,"a",@progbits
	.sectionflags	@""
	.align	4
.nv.constant0._Z8ssaa_gpuPK6uchar4PS_iii:
	.zero		924


//--------------------- .nv.constant0._Z14write_data_gpuP6uchar4P8vector3dIfEi --------------------------
	.section	.nv.constant0._Z14write_data_gpuP6uchar4P8vector3dIfEi,"a",@progbits
	.sectionflags	@""
	.align	4
.nv.constant0._Z14write_data_gpuP6uchar4P8vector3dIfEi:
	.zero		916


//--------------------- .nv.constant0._Z13init_rays_gpu8vector3dIdES0_iidP3ray --------------------------
	.section	.nv.constant0._Z13init_rays_gpu8vector3dIdES0_iidP3ray,"a",@progbits
	.sectionflags	@""
	.align	4
.nv.constant0._Z13init_rays_gpu8vector3dIdES0_iidP3ray:
	.zero		968


//--------------------- .nv.constant0._Z9trace_gpuPK3rayiPS_PiP8vector3dIfEPK12light_sourceiPK7polygoni --------------------------
	.section	.nv.constant0._Z9trace_gpuPK3rayiPS_PiP8vector3dIfEPK12light_sourceiPK7polygoni,"a",@progbits
	.sectionflags	@""
	.align	4
.nv.constant0._Z9trace_gpuPK3rayiPS_PiP8vector3dIfEPK12light_sourceiPK7polygoni:
	.zero		964


//--------------------- .nv.constant0._Z14clear_data_gpuP8vector3dIfEi --------------------------
	.section	.nv.constant0._Z14clear_data_gpuP8vector3dIfEi,"a",@progbits
	.sectionflags	@""
	.align	4
.nv.constant0._Z14clear_data_gpuP8vector3dIfEi:
	.zero		908


//--------------------- SYMBOLS --------------------------

	.type		.nv.reservedSmem.offset0,@object
	.size		.nv.reservedSmem.offset0,0x4
